	.target	sm_90a

	.elftype	@"ET_EXEC"


//--------------------- .note.nv.tkinfo           --------------------------
	.section	.note.nv.tkinfo,"",@"SHT_NOTE"
	.sectionflags	@"SHF_NOTE_NV_TKINFO"
	.tkinfo
        /*0018*/ 	.word	0x00000002
        /*0030*/ 	.string	""
        /*0030*/ 	.string	"ptxas"
        /*0030*/ 	.string	"Cuda compilation tools, release 13.0, V13.0.88"
        /*0030*/ 	.string	"Build cuda_13.0.r13.0/compiler.36424714_0"
        /*0030*/ 	.string	"-v  -suppress-debug-info  -lineinfo  -arch sm_90a "



//--------------------- .note.nv.cuinfo           --------------------------
	.section	.note.nv.cuinfo,"",@"SHT_NOTE"
	.sectionflags	@"SHF_NOTE_NV_CUINFO"
        /*0018*/ 	.short	0x0002
        /*001a*/ 	.short	0x005a
        /*001c*/ 	.short	0x0082
	.zero		2


//--------------------- .nv.info                  --------------------------
	.section	.nv.info,"",@"SHT_CUDA_INFO"
	.align	4


	//----- nvinfo : EIATTR_REGCOUNT
	.align		4
        /*0000*/ 	.byte	0x04, 0x2f
        /*0002*/ 	.short	(.L_1 - .L_0)
	.align		4
.L_0:
        /*0004*/ 	.word	index@(matmul_kernel)
        /*0008*/ 	.word	0x000000ff


	//----- nvinfo : EIATTR_FRAME_SIZE
	.align		4
.L_1:
        /*000c*/ 	.byte	0x04, 0x11
        /*000e*/ 	.short	(.L_3 - .L_2)
	.align		4
.L_2:
        /*0010*/ 	.word	index@(matmul_kernel)
        /*0014*/ 	.word	0x00002178


	//----- nvinfo : EIATTR_MIN_STACK_SIZE
	.align		4
.L_3:
        /*0018*/ 	.byte	0x04, 0x12
        /*001a*/ 	.short	(.L_5 - .L_4)
	.align		4
.L_4:
        /*001c*/ 	.word	index@(matmul_kernel)
        /*0020*/ 	.word	0x00002178
.L_5:


//--------------------- .nv.compat                --------------------------
	.section	.nv.compat,"",@"SHT_CUDA_COMPAT_INFO"
	.align	4
        /*0000*/ 	.byte	0x02, 0x09, 0x01, 0x00, 0x02, 0x02, 0x04, 0x00, 0x02, 0x05, 0x05, 0x00, 0x03, 0x07, 0x01, 0x01
        /*0010*/ 	.byte	0x02, 0x03, 0x00, 0x00, 0x02, 0x06, 0x01, 0x00, 0x04, 0x0b, 0x08, 0x00, 0x00, 0x00, 0x00, 0x00
        /*0020*/ 	.byte	0x00, 0x00, 0x00, 0x00


//--------------------- .nv.info.matmul_kernel    --------------------------
	.section	.nv.info.matmul_kernel,"",@"SHT_CUDA_INFO"
	.sectionflags	@""
	.align	4


	//----- nvinfo : EIATTR_CUDA_API_VERSION
	.align		4
        /*0000*/ 	.byte	0x04, 0x37
        /*0002*/ 	.short	(.L_7 - .L_6)
.L_6:
        /*0004*/ 	.word	0x00000082


	//----- nvinfo : EIATTR_KPARAM_INFO
	.align		4
.L_7:
        /*0008*/ 	.byte	0x04, 0x17
        /*000a*/ 	.short	(.L_9 - .L_8)
.L_8:
        /*000c*/ 	.word	0x00000000
        /*0010*/ 	.short	0x000d
        /*0012*/ 	.short	0x0048
        /*0014*/ 	.byte	0x00, 0xf4, 0x21, 0x00


	//----- nvinfo : EIATTR_KPARAM_INFO
	.align		4
.L_9:
        /*0018*/ 	.byte	0x04, 0x17
        /*001a*/ 	.short	(.L_11 - .L_10)
.L_10:
        /*001c*/ 	.word	0x00000000
        /*0020*/ 	.short	0x000c
        /*0022*/ 	.short	0x0040
        /*0024*/ 	.byte	0x00, 0xf4, 0x21, 0x00


	//----- nvinfo : EIATTR_KPARAM_INFO
	.align		4
.L_11:
        /*0028*/ 	.byte	0x04, 0x17
        /*002a*/ 	.short	(.L_13 - .L_12)
.L_12:
        /*002c*/ 	.word	0x00000000
        /*0030*/ 	.short	0x000b
        /*0032*/ 	.short	0x0038
        /*0034*/ 	.byte	0x00, 0xf0, 0x11, 0x00


	//----- nvinfo : EIATTR_KPARAM_INFO
	.align		4
.L_13:
        /*0038*/ 	.byte	0x04, 0x17
        /*003a*/ 	.short	(.L_15 - .L_14)
.L_14:
        /*003c*/ 	.word	0x00000000
        /*0040*/ 	.short	0x000a
        /*0042*/ 	.short	0x0034
        /*0044*/ 	.byte	0x00, 0xf0, 0x11, 0x00


	//----- nvinfo : EIATTR_KPARAM_INFO
	.align		4
.L_15:
        /*0048*/ 	.byte	0x04, 0x17
        /*004a*/ 	.short	(.L_17 - .L_16)
.L_16:
        /*004c*/ 	.word	0x00000000
        /*0050*/ 	.short	0x0009
        /*0052*/ 	.short	0x0030
        /*0054*/ 	.byte	0x00, 0xf0, 0x11, 0x00


	//----- nvinfo : EIATTR_KPARAM_INFO
	.align		4
.L_17:
        /*0058*/ 	.byte	0x04, 0x17
        /*005a*/ 	.short	(.L_19 - .L_18)
.L_18:
        /*005c*/ 	.word	0x00000000
        /*0060*/ 	.short	0x0008
        /*0062*/ 	.short	0x002c
        /*0064*/ 	.byte	0x00, 0xf0, 0x11, 0x00


	//----- nvinfo : EIATTR_KPARAM_INFO
	.align		4
.L_19:
        /*0068*/ 	.byte	0x04, 0x17
        /*006a*/ 	.short	(.L_21 - .L_20)
.L_20:
        /*006c*/ 	.word	0x00000000
        /*0070*/ 	.short	0x0007
        /*0072*/ 	.short	0x0028
        /*0074*/ 	.byte	0x00, 0xf0, 0x11, 0x00


	//----- nvinfo : EIATTR_KPARAM_INFO
	.align		4
.L_21:
        /*0078*/ 	.byte	0x04, 0x17
        /*007a*/ 	.short	(.L_23 - .L_22)
.L_22:
        /*007c*/ 	.word	0x00000000
        /*0080*/ 	.short	0x0006
        /*0082*/ 	.short	0x0024
        /*0084*/ 	.byte	0x00, 0xf0, 0x11, 0x00


	//----- nvinfo : EIATTR_KPARAM_INFO
	.align		4
.L_23:
        /*0088*/ 	.byte	0x04, 0x17
        /*008a*/ 	.short	(.L_25 - .L_24)
.L_24:
        /*008c*/ 	.word	0x00000000
        /*0090*/ 	.short	0x0005
        /*0092*/ 	.short	0x0020
        /*0094*/ 	.byte	0x00, 0xf0, 0x11, 0x00


	//----- nvinfo : EIATTR_KPARAM_INFO
	.align		4
.L_25:
        /*0098*/ 	.byte	0x04, 0x17
        /*009a*/ 	.short	(.L_27 - .L_26)
.L_26:
        /*009c*/ 	.word	0x00000000
        /*00a0*/ 	.short	0x0004
        /*00a2*/ 	.short	0x001c
        /*00a4*/ 	.byte	0x00, 0xf0, 0x11, 0x00


	//----- nvinfo : EIATTR_KPARAM_INFO
	.align		4
.L_27:
        /*00a8*/ 	.byte	0x04, 0x17
        /*00aa*/ 	.short	(.L_29 - .L_28)
.L_28:
        /*00ac*/ 	.word	0x00000000
        /*00b0*/ 	.short	0x0003
        /*00b2*/ 	.short	0x0018
        /*00b4*/ 	.byte	0x00, 0xf0, 0x11, 0x00


	//----- nvinfo : EIATTR_KPARAM_INFO
	.align		4
.L_29:
        /*00b8*/ 	.byte	0x04, 0x17
        /*00ba*/ 	.short	(.L_31 - .L_30)
.L_30:
        /*00bc*/ 	.word	0x00000000
        /*00c0*/ 	.short	0x0002
        /*00c2*/ 	.short	0x0010
        /*00c4*/ 	.byte	0x00, 0xf4, 0x21, 0x00


	//----- nvinfo : EIATTR_KPARAM_INFO
	.align		4
.L_31:
        /*00c8*/ 	.byte	0x04, 0x17
        /*00ca*/ 	.short	(.L_33 - .L_32)
.L_32:
        /*00cc*/ 	.word	0x00000000
        /*00d0*/ 	.short	0x0001
        /*00d2*/ 	.short	0x0008
        /*00d4*/ 	.byte	0x00, 0xf4, 0x21, 0x00


	//----- nvinfo : EIATTR_KPARAM_INFO
	.align		4
.L_33:
        /*00d8*/ 	.byte	0x04, 0x17
        /*00da*/ 	.short	(.L_35 - .L_34)
.L_34:
        /*00dc*/ 	.word	0x00000000
        /*00e0*/ 	.short	0x0000
        /*00e2*/ 	.short	0x0000
        /*00e4*/ 	.byte	0x00, 0xf4, 0x21, 0x00


	//----- nvinfo : EIATTR_SPARSE_MMA_MASK
	.align		4
.L_35:
        /*00e8*/ 	.byte	0x03, 0x50
        /*00ea*/ 	.short	0x0000


	//----- nvinfo : EIATTR_MAXREG_COUNT
	.align		4
        /*00ec*/ 	.byte	0x03, 0x1b
        /*00ee*/ 	.short	0x00ff


	//----- nvinfo : EIATTR_NUM_BARRIERS
	.align		4
        /*00f0*/ 	.byte	0x02, 0x4c
        /*00f2*/ 	.byte	0x01
	.zero		1


	//----- nvinfo : EIATTR_ANNOTATIONS
	.align		4
        /*00f4*/ 	.byte	0x04, 0x55
        /*00f6*/ 	.short	(.L_37 - .L_36)


	//   ....[0]....
.L_36:
        /*00f8*/ 	.word	0x00000001
        /*00fc*/ 	.byte	0x80, 0x00, 0x00, 0x00, 0x01, 0x00, 0x00, 0x00, 0x20, 0x07, 0x00, 0x00, 0x01, 0x00, 0x00, 0x00
        /* <DEDUP_REMOVED lines=3952> */
        /*f80c*/ 	.byte	0xa0, 0x1a, 0x05, 0x00, 0x01, 0x00, 0x00, 0x00, 0xe0, 0x1a, 0x05, 0x00


	//----- nvinfo : EIATTR_MERCURY_ISA_VERSION
	.align		4
.L_37:
        /*f818*/ 	.byte	0x03, 0x5f
        /*f81a*/ 	.short	0x0101


	//----- nvinfo : EIATTR_EXIT_INSTR_OFFSETS
	.align		4
        /*f81c*/ 	.byte	0x04, 0x1c
        /*f81e*/ 	.short	(.L_39 - .L_38)


	//   ....[0]....
.L_38:
        /*f820*/ 	.word	0x00051f40


	//   ....[1]....
        /*f824*/ 	.word	0x00051f60


	//----- nvinfo : EIATTR_REQNTID
	.align		4
.L_39:
        /*f828*/ 	.byte	0x04, 0x10
        /*f82a*/ 	.short	(.L_41 - .L_40)
.L_40:
        /*f82c*/ 	.word	0x00000080
        /*f830*/ 	.word	0x00000001
        /*f834*/ 	.word	0x00000001


	//----- nvinfo : EIATTR_CBANK_PARAM_SIZE
	.align		4
.L_41:
        /*f838*/ 	.byte	0x03, 0x19
        /*f83a*/ 	.short	0x0050


	//----- nvinfo : EIATTR_PARAM_CBANK
	.align		4
        /*f83c*/ 	.byte	0x04, 0x0a
        /*f83e*/ 	.short	(.L_43 - .L_42)
	.align		4
.L_42:
        /*f840*/ 	.word	index@(.nv.constant0.matmul_kernel)
        /*f844*/ 	.short	0x0210
        /*f846*/ 	.short	0x0050


	//----- nvinfo : EIATTR_SW_WAR
	.align		4
.L_43:
        /*f848*/ 	.byte	0x04, 0x36
        /*f84a*/ 	.short	(.L_45 - .L_44)
.L_44:
        /*f84c*/ 	.word	0x00000008
.L_45:


//--------------------- .nv.callgraph             --------------------------
	.section	.nv.callgraph,"",@"SHT_CUDA_CALLGRAPH"
	.align	4
	.sectionentsize	8
	.align		4
        /*0000*/ 	.word	0x00000000
	.align		4
        /*0004*/ 	.word	0xffffffff
	.align		4
        /*0008*/ 	.word	0x00000000
	.align		4
        /*000c*/ 	.word	0xfffffffe
	.align		4
        /*0010*/ 	.word	0x00000000
	.align		4
        /*0014*/ 	.word	0xfffffffd
	.align		4
        /*0018*/ 	.word	0x00000000
	.align		4
        /*001c*/ 	.word	0xfffffffc


//--------------------- .text.matmul_kernel       --------------------------
	.section	.text.matmul_kernel,"ax",@progbits
	.align	128
        .global         matmul_kernel
        .type           matmul_kernel,@function
        .size           matmul_kernel,(.L_x_3 - matmul_kernel)
        .other          matmul_kernel,@"STO_CUDA_ENTRY STV_DEFAULT"
matmul_kernel:
.text.matmul_kernel:
[----:B------:R-:W1:Y:S08]  /*0000*/  LDC R1, c[0x0][0x28] ;  /* 0x00000a00ff017b82 */ /* 0x000e700000000800 */
[----:B------:R-:W2:Y:S01]  /*0010*/  LDC.64 R2, c[0x0][0x228] ;  /* 0x00008a00ff027b82 */ /* 0x000ea20000000a00 */
[----:B-1----:R-:W-:Y:S01]  /*0020*/  VIADD R1, R1, 0xffffde88 ;  /* 0xffffde8801017836 */ /* 0x002fe20000000000 */
[----:B------:R-:W1:Y:S01]  /*0030*/  S2R R5, SR_CTAID.X ;  /* 0x0000000000057919 */ /* 0x000e620000002500 */
[----:B------:R-:W-:Y:S01]  /*0040*/  ULDC.64 UR4, c[0x0][0x218] ;  /* 0x0000860000047ab9 */ /* 0x000fe20000000a00 */
[----:B------:R-:W-:Y:S01]  /*0050*/  ULDC.64 UR6, c[0x0][0x210] ;  /* 0x0000840000067ab9 */ /* 0x000fe20000000a00 */
[----:B------:R-:W3:Y:S01]  /*0060*/  S2R R150, SR_TID.X ;  /* 0x0000000000967919 */ /* 0x000ee20000002100 */
[----:B--2---:R-:W-:Y:S01]  /*0070*/  IMAD.MOV.U32 R55, RZ, RZ, R3 ;  /* 0x000000ffff377224 */ /* 0x004fe200078e0003 */
[----:B------:R2:W-:Y:S01]  /*0080*/  STL.64 [R1+0x1260], R2 ;  /* 0x0012600201007387 */ /* 0x0005e20000100a00 */
[----:B------:R-:W-:-:S02]  /*0090*/  IMAD.MOV.U32 R53, RZ, RZ, R2 ;  /* 0x000000ffff357224 */ /* 0x000fc400078e0002 */
[----:B------:R-:W-:Y:S01]  /*00a0*/  VIADD R0, R55, 0x1ff ;  /* 0x000001ff37007836 */ /* 0x000fe20000000000 */
[----:B------:R-:W-:Y:S02]  /*00b0*/  LOP3.LUT R83, RZ, R55, RZ, 0x33, !PT ;  /* 0x00000037ff537212 */ /* 0x000fe400078e33ff */
[----:B------:R-:W-:Y:S02]  /*00c0*/  IABS R11, R53 ;  /* 0x00000035000b7213 */ /* 0x000fe40000000000 */
[----:B-1----:R-:W-:Y:S02]  /*00d0*/  IABS R8, R5 ;  /* 0x0000000500087213 */ /* 0x002fe40000000000 */
[----:B--2---:R-:W-:Y:S02]  /*00e0*/  SHF.R.S32.HI R3, RZ, 0x1f, R0 ;  /* 0x0000001fff037819 */ /* 0x004fe40000011400 */
[----:B---3--:R-:W-:Y:S02]  /*00f0*/  LOP3.LUT R59, R150, 0x7f, RZ, 0xc0, !PT ;  /* 0x0000007f963b7812 */ /* 0x008fe400078ec0ff */
[----:B------:R-:W-:-:S02]  /*0100*/  LEA.HI R3, R3, R0, RZ, 0x9 ;  /* 0x0000000003037211 */ /* 0x000fc400078f48ff */
[C---:B------:R-:W-:Y:S02]  /*0110*/  LOP3.LUT R57, R150.reuse, 0x60, RZ, 0xc0, !PT ;  /* 0x0000006096397812 */ /* 0x040fe400078ec0ff */
[----:B------:R-:W-:Y:S02]  /*0120*/  SHF.R.S32.HI R3, RZ, 0x9, R3 ;  /* 0x00000009ff037819 */ /* 0x000fe40000011403 */
[----:B------:R-:W-:-:S03]  /*0130*/  LOP3.LUT R143, R150, 0x1f, RZ, 0xc0, !PT ;  /* 0x0000001f968f7812 */ /* 0x000fc600078ec0ff */
[----:B------:R-:W-:-:S05]  /*0140*/  IMAD.SHL.U32 R4, R3, 0x8, RZ ;  /* 0x0000000803047824 */ /* 0x000fca00078e00ff */
[-C--:B------:R-:W-:Y:S02]  /*0150*/  IABS R7, R4.reuse ;  /* 0x0000000400077213 */ /* 0x080fe40000000000 */
[----:B------:R-:W-:Y:S02]  /*0160*/  IABS R10, R4 ;  /* 0x00000004000a7213 */ /* 0x000fe40000000000 */
[----:B------:R-:W1:Y:S08]  /*0170*/  I2F.RP R0, R7 ;  /* 0x0000000700007306 */ /* 0x000e700000209400 */
[----:B-1----:R-:W1:Y:S02]  /*0180*/  MUFU.RCP R0, R0 ;  /* 0x0000000000007308 */ /* 0x002e640000001000 */
[----:B-1----:R-:W-:-:S02]  /*0190*/  VIADD R2, R0, 0xffffffe ;  /* 0x0ffffffe00027836 */ /* 0x002fc40000000000 */
[----:B------:R-:W-:-:S04]  /*01a0*/  IMAD.MOV R0, RZ, RZ, -R10 ;  /* 0x000000ffff007224 */ /* 0x000fc800078e0a0a */
[----:B------:R1:W2:Y:S02]  /*01b0*/  F2I.FTZ.U32.TRUNC.NTZ R3, R2 ;  /* 0x0000000200037305 */ /* 0x0002a4000021f000 */
[----:B-1----:R-:W-:Y:S02]  /*01c0*/  IMAD.MOV.U32 R2, RZ, RZ, RZ ;  /* 0x000000ffff027224 */ /* 0x002fe400078e00ff */
[----:B--2---:R-:W-:-:S04]  /*01d0*/  IMAD.MOV R6, RZ, RZ, -R3 ;  /* 0x000000ffff067224 */ /* 0x004fc800078e0a03 */
[----:B------:R-:W-:Y:S02]  /*01e0*/  IMAD R9, R6, R7, RZ ;  /* 0x0000000706097224 */ /* 0x000fe400078e02ff */
[----:B------:R-:W-:Y:S02]  /*01f0*/  IMAD.MOV.U32 R6, RZ, RZ, R8 ;  /* 0x000000ffff067224 */ /* 0x000fe400078e0008 */
[----:B------:R-:W-:-:S06]  /*0200*/  IMAD.HI.U32 R3, R3, R9, R2 ;  /* 0x0000000903037227 */ /* 0x000fcc00078e0002 */
[----:B------:R-:W-:-:S04]  /*0210*/  IMAD.HI.U32 R3, R3, R6, RZ ;  /* 0x0000000603037227 */ /* 0x000fc800078e00ff */
[----:B------:R-:W-:-:S05]  /*0220*/  IMAD R0, R3, R0, R6 ;  /* 0x0000000003007224 */ /* 0x000fca00078e0206 */
[----:B------:R-:W-:-:S13]  /*0230*/  ISETP.GT.U32.AND P1, PT, R7, R0, PT ;  /* 0x000000000700720c */ /* 0x000fda0003f24070 */
[----:B------:R-:W-:Y:S02]  /*0240*/  @!P1 IMAD.IADD R0, R0, 0x1, -R7 ;  /* 0x0000000100009824 */ /* 0x000fe400078e0a07 */
[----:B------:R-:W-:Y:S01]  /*0250*/  @!P1 VIADD R3, R3, 0x1 ;  /* 0x0000000103039836 */ /* 0x000fe20000000000 */
[----:B------:R-:W-:Y:S02]  /*0260*/  ISETP.NE.AND P1, PT, R4, RZ, PT ;  /* 0x000000ff0400720c */ /* 0x000fe40003f25270 */
[----:B------:R-:W-:Y:S02]  /*0270*/  ISETP.GE.U32.AND P0, PT, R0, R7, PT ;  /* 0x000000070000720c */ /* 0x000fe40003f06070 */
[----:B------:R-:W-:-:S04]  /*0280*/  LOP3.LUT R0, R5, R4, RZ, 0x3c, !PT ;  /* 0x0000000405007212 */ /* 0x000fc800078e3cff */
[----:B------:R-:W-:Y:S01]  /*0290*/  ISETP.GE.AND P2, PT, R0, RZ, PT ;  /* 0x000000ff0000720c */ /* 0x000fe20003f46270 */
[----:B------:R-:W-:-:S06]  /*02a0*/  VIADD R0, R53, 0xff ;  /* 0x000000ff35007836 */ /* 0x000fcc0000000000 */
[----:B------:R-:W-:-:S04]  /*02b0*/  @P0 VIADD R3, R3, 0x1 ;  /* 0x0000000103030836 */ /* 0x000fc80000000000 */
[----:B------:R-:W-:Y:S01]  /*02c0*/  IMAD.MOV.U32 R2, RZ, RZ, R3 ;  /* 0x000000ffff027224 */ /* 0x000fe200078e0003 */
[----:B------:R-:W-:-:S03]  /*02d0*/  SHF.R.S32.HI R3, RZ, 0x1f, R0 ;  /* 0x0000001fff037819 */ /* 0x000fc60000011400 */
[----:B------:R-:W-:Y:S01]  /*02e0*/  @!P2 IMAD.MOV R2, RZ, RZ, -R2 ;  /* 0x000000ffff02a224 */ /* 0x000fe200078e0a02 */
[----:B------:R-:W-:Y:S02]  /*02f0*/  @!P1 LOP3.LUT R2, RZ, R4, RZ, 0x33, !PT ;  /* 0x00000004ff029212 */ /* 0x000fe400078e33ff */
[----:B------:R-:W-:-:S03]  /*0300*/  LEA.HI R3, R3, R0, RZ, 0x8 ;  /* 0x0000000003037211 */ /* 0x000fc600078f40ff */
[----:B------:R-:W-:Y:S02]  /*0310*/  IMAD.SHL.U32 R10, R2, 0x8, RZ ;  /* 0x00000008020a7824 */ /* 0x000fe400078e00ff */
[----:B------:R-:W-:-:S03]  /*0320*/  IMAD.MOV R2, RZ, RZ, -R2 ;  /* 0x000000ffff027224 */ /* 0x000fc600078e0a02 */
[----:B------:R-:W-:Y:S01]  /*0330*/  LEA.HI.SX32 R3, R3, -R10, 0x18 ;  /* 0x8000000a03037211 */ /* 0x000fe200078fc2ff */
[----:B------:R-:W-:Y:S02]  /*0340*/  IMAD R12, R4, R2, R5 ;  /* 0x00000002040c7224 */ /* 0x000fe400078e0205 */
[----:B------:R-:W-:Y:S01]  /*0350*/  IMAD.MOV.U32 R2, RZ, RZ, RZ ;  /* 0x000000ffff027224 */ /* 0x000fe200078e00ff */
[----:B------:R-:W-:-:S04]  /*0360*/  VIMNMX R13, R3, 0x8, PT ;  /* 0x00000008030d7848 */ /* 0x000fc80003fe0100 */
[-C--:B------:R-:W-:Y:S02]  /*0370*/  IABS R6, R13.reuse ;  /* 0x0000000d00067213 */ /* 0x080fe40000000000 */
[----:B------:R-:W-:Y:S02]  /*0380*/  IABS R4, R13 ;  /* 0x0000000d00047213 */ /* 0x000fe40000000000 */
[----:B------:R-:W1:Y:S08]  /*0390*/  I2F.RP R0, R6 ;  /* 0x0000000600007306 */ /* 0x000e700000209400 */
[----:B-1----:R-:W1:Y:S02]  /*03a0*/  MUFU.RCP R0, R0 ;  /* 0x0000000000007308 */ /* 0x002e640000001000 */
[----:B-1----:R-:W-:Y:S01]  /*03b0*/  VIADD R3, R0, 0xffffffe ;  /* 0x0ffffffe00037836 */ /* 0x002fe20000000000 */
[----:B------:R-:W-:-:S05]  /*03c0*/  IABS R0, R55 ;  /* 0x0000003700007213 */ /* 0x000fca0000000000 */
[----:B------:R-:W1:Y:S02]  /*03d0*/  F2I.FTZ.U32.TRUNC.NTZ R3, R3 ;  /* 0x0000000300037305 */ /* 0x000e64000021f000 */
[----:B-1----:R-:W-:-:S04]  /*03e0*/  IMAD.MOV R7, RZ, RZ, -R3 ;  /* 0x000000ffff077224 */ /* 0x002fc800078e0a03 */
[----:B------:R-:W-:Y:S01]  /*03f0*/  IMAD.MOV.U32 R5, RZ, RZ, R7 ;  /* 0x000000ffff057224 */ /* 0x000fe200078e0007 */
[----:B------:R-:W-:-:S03]  /*0400*/  IABS R7, R12 ;  /* 0x0000000c00077213 */ /* 0x000fc60000000000 */
[----:B------:R-:W-:-:S04]  /*0410*/  IMAD R5, R5, R6, RZ ;  /* 0x0000000605057224 */ /* 0x000fc800078e02ff */
[----:B------:R-:W-:Y:S02]  /*0420*/  IMAD.HI.U32 R2, R3, R5, R2 ;  /* 0x0000000503027227 */ /* 0x000fe400078e0002 */
[----:B------:R-:W1:Y:S02]  /*0430*/  I2F.RP R5, R0 ;  /* 0x0000000000057306 */ /* 0x000e640000209400 */
[----:B------:R-:W-:Y:S02]  /*0440*/  IMAD.MOV R3, RZ, RZ, -R4 ;  /* 0x000000ffff037224 */ /* 0x000fe400078e0a04 */
[----:B------:R-:W-:-:S04]  /*0450*/  IMAD.HI.U32 R2, R2, R7, RZ ;  /* 0x0000000702027227 */ /* 0x000fc800078e00ff */
[----:B------:R-:W-:Y:S01]  /*0460*/  IMAD R3, R2, R3, R7 ;  /* 0x0000000302037224 */ /* 0x000fe200078e0207 */
[----:B------:R-:W2:Y:S04]  /*0470*/  I2F.RP R4, R11 ;  /* 0x0000000b00047306 */ /* 0x000ea80000209400 */
[----:B------:R-:W-:-:S04]  /*0480*/  ISETP.GT.U32.AND P1, PT, R6, R3, PT ;  /* 0x000000030600720c */ /* 0x000fc80003f24070 */
[----:B-1----:R-:W1:Y:S08]  /*0490*/  MUFU.RCP R5, R5 ;  /* 0x0000000500057308 */ /* 0x002e700000001000 */
[----:B--2---:R-:W2:Y:S01]  /*04a0*/  MUFU.RCP R4, R4 ;  /* 0x0000000400047308 */ /* 0x004ea20000001000 */
[----:B------:R-:W-:Y:S02]  /*04b0*/  @!P1 IMAD.IADD R3, R3, 0x1, -R6 ;  /* 0x0000000103039824 */ /* 0x000fe400078e0a06 */
[----:B------:R-:W-:Y:S01]  /*04c0*/  @!P1 VIADD R2, R2, 0x1 ;  /* 0x0000000102029836 */ /* 0x000fe20000000000 */
[----:B------:R-:W-:-:S02]  /*04d0*/  ISETP.NE.AND P1, PT, R13, RZ, PT ;  /* 0x000000ff0d00720c */ /* 0x000fc40003f25270 */
[----:B------:R-:W-:Y:S02]  /*04e0*/  ISETP.GE.U32.AND P0, PT, R3, R6, PT ;  /* 0x000000060300720c */ /* 0x000fe40003f06070 */
[----:B------:R-:W-:Y:S01]  /*04f0*/  LOP3.LUT R3, R12, R13, RZ, 0x3c, !PT ;  /* 0x0000000d0c037212 */ /* 0x000fe200078e3cff */
[----:B-1----:R-:W-:-:S03]  /*0500*/  VIADD R8, R5, 0xffffffe ;  /* 0x0ffffffe05087836 */ /* 0x002fc60000000000 */
[----:B------:R-:W-:Y:S01]  /*0510*/  ISETP.GE.AND P2, PT, R3, RZ, PT ;  /* 0x000000ff0300720c */ /* 0x000fe20003f46270 */
[----:B------:R1:W3:Y:S01]  /*0520*/  F2I.FTZ.U32.TRUNC.NTZ R9, R8 ;  /* 0x0000000800097305 */ /* 0x0002e2000021f000 */
[----:B------:R-:W-:Y:S01]  /*0530*/  SHF.R.U32.HI R3, RZ, 0x5, R150 ;  /* 0x00000005ff037819 */ /* 0x000fe20000011696 */
[----:B--2---:R-:W-:-:S03]  /*0540*/  VIADD R5, R4, 0xffffffe ;  /* 0x0ffffffe04057836 */ /* 0x004fc60000000000 */
[----:B------:R-:W-:Y:S01]  /*0550*/  SGXT.U32 R3, R3, 0x2 ;  /* 0x000000020303781a */ /* 0x000fe20000000000 */
[----:B------:R-:W-:Y:S02]  /*0560*/  @P0 VIADD R2, R2, 0x1 ;  /* 0x0000000102020836 */ /* 0x000fe40000000000 */
[----:B-1----:R-:W-:Y:S01]  /*0570*/  IMAD.MOV.U32 R8, RZ, RZ, RZ ;  /* 0x000000ffff087224 */ /* 0x002fe200078e00ff */
[----:B------:R-:W1:Y:S01]  /*0580*/  F2I.FTZ.U32.TRUNC.NTZ R5, R5 ;  /* 0x0000000500057305 */ /* 0x000e62000021f000 */
[----:B------:R-:W-:-:S04]  /*0590*/  IMAD.MOV.U32 R6, RZ, RZ, R2 ;  /* 0x000000ffff067224 */ /* 0x000fc800078e0002 */
[----:B------:R-:W-:Y:S01]  /*05a0*/  @!P2 IMAD.MOV R6, RZ, RZ, -R6 ;  /* 0x000000ffff06a224 */ /* 0x000fe200078e0a06 */
[----:B------:R-:W-:-:S05]  /*05b0*/  @!P1 LOP3.LUT R6, RZ, R13, RZ, 0x33, !PT ;  /* 0x0000000dff069212 */ /* 0x000fca00078e33ff */
[----:B------:R-:W-:Y:S02]  /*05c0*/  IMAD.MOV R2, RZ, RZ, -R6 ;  /* 0x000000ffff027224 */ /* 0x000fe400078e0a06 */
[----:B------:R-:W-:Y:S02]  /*05d0*/  IMAD.SHL.U32 R6, R6, 0x200, RZ ;  /* 0x0000020006067824 */ /* 0x000fe400078e00ff */
[----:B------:R-:W-:Y:S02]  /*05e0*/  IMAD R2, R13, R2, R12 ;  /* 0x000000020d027224 */ /* 0x000fe400078e020c */
[----:B---3--:R-:W-:Y:S02]  /*05f0*/  IMAD.MOV R13, RZ, RZ, -R9 ;  /* 0x000000ffff0d7224 */ /* 0x008fe400078e0a09 */
[----:B------:R-:W-:Y:S01]  /*0600*/  IMAD.IADD R7, R10, 0x1, R2 ;  /* 0x000000010a077824 */ /* 0x000fe200078e0202 */
[----:B------:R-:W-:Y:S01]  /*0610*/  LOP3.LUT R2, R6, R3, RZ, 0xfc, !PT ;  /* 0x0000000306027212 */ /* 0x000fe200078efcff */
[----:B------:R-:W-:-:S02]  /*0620*/  IMAD R3, R13, R0, RZ ;  /* 0x000000000d037224 */ /* 0x000fc400078e02ff */
[----:B-1----:R-:W-:Y:S01]  /*0630*/  IMAD.MOV R4, RZ, RZ, -R5 ;  /* 0x000000ffff047224 */ /* 0x002fe200078e0a05 */
[----:B------:R-:W-:Y:S01]  /*0640*/  LOP3.LUT R12, R2, 0x1fc, RZ, 0xfc, !PT ;  /* 0x000001fc020c7812 */ /* 0x000fe200078efcff */
[----:B------:R-:W-:Y:S01]  /*0650*/  IMAD.HI.U32 R3, R9, R3, R8 ;  /* 0x0000000309037227 */ /* 0x000fe200078e0008 */
[----:B------:R-:W-:Y:S02]  /*0660*/  IABS R34, R2 ;  /* 0x0000000200227213 */ /* 0x000fe40000000000 */
[----:B------:R-:W-:Y:S01]  /*0670*/  IABS R10, R12 ;  /* 0x0000000c000a7213 */ /* 0x000fe20000000000 */
[----:B------:R-:W-:Y:S01]  /*0680*/  IMAD R9, R4, R11, RZ ;  /* 0x0000000b04097224 */ /* 0x000fe200078e02ff */
[----:B------:R-:W-:Y:S01]  /*0690*/  ISETP.GE.AND P3, PT, R12, RZ, PT ;  /* 0x000000ff0c00720c */ /* 0x000fe20003f66270 */
[----:B------:R-:W-:Y:S01]  /*06a0*/  IMAD R7, R7, 0x100, R59 ;  /* 0x0000010007077824 */ /* 0x000fe200078e023b */
[C---:B------:R-:W-:Y:S01]  /*06b0*/  LOP3.LUT R12, R2.reuse, 0x8, RZ, 0xfc, !PT ;  /* 0x00000008020c7812 */ /* 0x040fe200078efcff */
[----:B------:R-:W-:Y:S01]  /*06c0*/  IMAD.MOV.U32 R4, RZ, RZ, RZ ;  /* 0x000000ffff047224 */ /* 0x000fe200078e00ff */
[----:B------:R-:W-:Y:S01]  /*06d0*/  LOP3.LUT R14, R2, 0x30, RZ, 0xfc, !PT ;  /* 0x00000030020e7812 */ /* 0x000fe200078efcff */
[----:B------:R-:W-:Y:S01]  /*06e0*/  VIADD R8, R7, 0x80 ;  /* 0x0000008007087836 */ /* 0x000fe20000000000 */
[----:B------:R-:W-:Y:S01]  /*06f0*/  IABS R20, R7 ;  /* 0x0000000700147213 */ /* 0x000fe20000000000 */
[----:B------:R-:W-:Y:S01]  /*0700*/  IMAD.HI.U32 R4, R5, R9, R4 ;  /* 0x0000000905047227 */ /* 0x000fe200078e0004 */
[----:B------:R-:W-:Y:S01]  /*0710*/  IABS R38, R12 ;  /* 0x0000000c00267213 */ /* 0x000fe20000000000 */
[----:B------:R1:W-:Y:S01]  /*0720*/  STL.64 [R1+0x1750], R6 ;  /* 0x0017500601007387 */ /* 0x0003e20000100a00 */
[----:B------:R-:W-:Y:S01]  /*0730*/  IABS R146, R8 ;  /* 0x0000000800927213 */ /* 0x000fe20000000000 */
[----:B------:R-:W-:Y:S01]  /*0740*/  IMAD.HI.U32 R9, R3, R10, RZ ;  /* 0x0000000a03097227 */ /* 0x000fe200078e00ff */
[----:B------:R-:W-:-:S02]  /*0750*/  IABS R48, R14 ;  /* 0x0000000e00307213 */ /* 0x000fc40000000000 */
[----:B------:R-:W-:Y:S01]  /*0760*/  LOP3.LUT R15, R2, 0x34, RZ, 0xfc, !PT ;  /* 0x00000034020f7812 */ /* 0x000fe200078efcff */
[----:B------:R-:W-:Y:S01]  /*0770*/  IMAD.HI.U32 R5, R4, R20, RZ ;  /* 0x0000001404057227 */ /* 0x000fe200078e00ff */
[C---:B------:R-:W-:Y:S02]  /*0780*/  LOP3.LUT R16, R2.reuse, 0x38, RZ, 0xfc, !PT ;  /* 0x0000003802107812 */ /* 0x040fe400078efcff */
[----:B------:R-:W-:Y:S01]  /*0790*/  IABS R78, R15 ;  /* 0x0000000f004e7213 */ /* 0x000fe20000000000 */
[----:B------:R-:W-:Y:S01]  /*07a0*/  IMAD.MOV R5, RZ, RZ, -R5 ;  /* 0x000000ffff057224 */ /* 0x000fe200078e0a05 */
[----:B------:R-:W-:Y:S01]  /*07b0*/  IABS R130, R16 ;  /* 0x0000001000827213 */ /* 0x000fe20000000000 */
[----:B------:R-:W-:Y:S01]  /*07c0*/  IMAD.MOV R9, RZ, RZ, -R9 ;  /* 0x000000ffff097224 */ /* 0x000fe200078e0a09 */
[C---:B------:R-:W-:Y:S01]  /*07d0*/  LOP3.LUT R17, R2.reuse, 0x180, RZ, 0xfc, !PT ;  /* 0x0000018002117812 */ /* 0x040fe200078efcff */
[----:B------:R-:W-:Y:S01]  /*07e0*/  IMAD R20, R11, R5, R20 ;  /* 0x000000050b147224 */ /* 0x000fe200078e0214 */
[----:B------:R-:W-:Y:S01]  /*07f0*/  LOP3.LUT R18, R2, 0x184, RZ, 0xfc, !PT ;  /* 0x0000018402127812 */ /* 0x000fe200078efcff */
[----:B------:R-:W-:Y:S01]  /*0800*/  IMAD R9, R0, R9, R10 ;  /* 0x0000000900097224 */ /* 0x000fe200078e020a */
[----:B------:R-:W-:Y:S01]  /*0810*/  LOP3.LUT R10, R2, 0x4, RZ, 0xfc, !PT ;  /* 0x00000004020a7812 */ /* 0x000fe200078efcff */
[----:B------:R-:W-:Y:S01]  /*0820*/  IMAD.HI.U32 R5, R3, R34, RZ ;  /* 0x0000002203057227 */ /* 0x000fe200078e00ff */
[----:B------:R-:W-:-:S02]  /*0830*/  ISETP.GT.U32.AND P6, PT, R11, R20, PT ;  /* 0x000000140b00720c */ /* 0x000fc40003fc4070 */
[----:B------:R-:W-:Y:S01]  /*0840*/  ISETP.GT.U32.AND P0, PT, R0, R9, PT ;  /* 0x000000090000720c */ /* 0x000fe20003f04070 */
[----:B------:R-:W-:Y:S01]  /*0850*/  IMAD.MOV R5, RZ, RZ, -R5 ;  /* 0x000000ffff057224 */ /* 0x000fe200078e0a05 */
[----:B------:R-:W-:Y:S01]  /*0860*/  IABS R36, R10 ;  /* 0x0000000a00247213 */ /* 0x000fe20000000000 */
[----:B------:R-:W-:Y:S01]  /*0870*/  IMAD.HI.U32 R4, R4, R146, RZ ;  /* 0x0000009204047227 */ /* 0x000fe200078e00ff */
[----:B------:R-:W-:Y:S02]  /*0880*/  ISETP.GE.AND P5, PT, R10, RZ, PT ;  /* 0x000000ff0a00720c */ /* 0x000fe40003fa6270 */
[----:B------:R-:W-:Y:S01]  /*0890*/  LOP3.LUT R10, R2, 0xc, RZ, 0xfc, !PT ;  /* 0x0000000c020a7812 */ /* 0x000fe200078efcff */
[----:B------:R-:W-:Y:S01]  /*08a0*/  IMAD R34, R0, R5, R34 ;  /* 0x0000000500227224 */ /* 0x000fe200078e0222 */
[----:B------:R-:W-:Y:S01]  /*08b0*/  IABS R25, R17 ;  /* 0x0000001100197213 */ /* 0x000fe20000000000 */
[----:B------:R-:W-:Y:S01]  /*08c0*/  IMAD.HI.U32 R5, R3, R38, RZ ;  /* 0x0000002603057227 */ /* 0x000fe200078e00ff */
[----:B------:R-:W-:-:S02]  /*08d0*/  IABS R40, R10 ;  /* 0x0000000a00287213 */ /* 0x000fc40000000000 */
[----:B------:R-:W-:Y:S01]  /*08e0*/  ISETP.GT.U32.AND P4, PT, R0, R34, PT ;  /* 0x000000220000720c */ /* 0x000fe20003f84070 */
[----:B------:R-:W-:Y:S01]  /*08f0*/  @!P6 IMAD.IADD R20, R20, 0x1, -R11 ;  /* 0x000000011414e824 */ /* 0x000fe200078e0a0b */
[----:B------:R-:W-:Y:S01]  /*0900*/  IABS R27, R18 ;  /* 0x00000012001b7213 */ /* 0x000fe20000000000 */
[----:B------:R-:W-:Y:S01]  /*0910*/  @!P0 IMAD.IADD R9, R9, 0x1, -R0 ;  /* 0x0000000109098824 */ /* 0x000fe200078e0a00 */
[----:B------:R-:W-:Y:S01]  /*0920*/  ISETP.GE.AND P0, PT, R12, RZ, PT ;  /* 0x000000ff0c00720c */ /* 0x000fe20003f06270 */
[----:B------:R-:W-:Y:S01]  /*0930*/  IMAD.MOV R5, RZ, RZ, -R5 ;  /* 0x000000ffff057224 */ /* 0x000fe200078e0a05 */
[C---:B------:R-:W-:Y:S01]  /*0940*/  ISETP.GT.U32.AND P6, PT, R11.reuse, R20, PT ;  /* 0x000000140b00720c */ /* 0x040fe20003fc4070 */
[----:B------:R-:W-:Y:S01]  /*0950*/  IMAD.MOV R4, RZ, RZ, -R4 ;  /* 0x000000ffff047224 */ /* 0x000fe200078e0a04 */
[C---:B------:R-:W-:Y:S01]  /*0960*/  ISETP.GT.U32.AND P1, PT, R0.reuse, R9, PT ;  /* 0x000000090000720c */ /* 0x040fe20003f24070 */
[----:B------:R-:W-:Y:S01]  /*0970*/  IMAD R38, R0, R5, R38 ;  /* 0x0000000500267224 */ /* 0x000fe200078e0226 */
[C---:B------:R-:W-:Y:S01]  /*0980*/  LOP3.LUT R12, R2.reuse, 0x10, RZ, 0xfc, !PT ;  /* 0x00000010020c7812 */ /* 0x040fe200078efcff */
[----:B------:R-:W-:Y:S01]  /*0990*/  IMAD R146, R11, R4, R146 ;  /* 0x000000040b927224 */ /* 0x000fe200078e0292 */
[----:B------:R-:W-:Y:S01]  /*09a0*/  LOP3.LUT R19, R2, 0x1c4, RZ, 0xfc, !PT ;  /* 0x000001c402137812 */ /* 0x000fe200078efcff */
[----:B------:R-:W-:Y:S01]  /*09b0*/  IMAD.HI.U32 R4, R3, R36, RZ ;  /* 0x0000002403047227 */ /* 0x000fe200078e00ff */
[----:B------:R-:W-:-:S02]  /*09c0*/  IABS R42, R12 ;  /* 0x0000000c002a7213 */ /* 0x000fc40000000000 */
[----:B------:R-:W-:Y:S01]  /*09d0*/  ISETP.GT.U32.AND P2, PT, R11, R146, PT ;  /* 0x000000920b00720c */ /* 0x000fe20003f44070 */
[----:B------:R-:W-:Y:S01]  /*09e0*/  IMAD.MOV R13, RZ, RZ, -R4 ;  /* 0x000000ffff0d7224 */ /* 0x000fe200078e0a04 */
[----:B------:R-:W-:Y:S01]  /*09f0*/  IABS R158, R19 ;  /* 0x00000013009e7213 */ /* 0x000fe20000000000 */
[----:B------:R-:W-:Y:S01]  /*0a00*/  @!P6 IMAD.IADD R20, R20, 0x1, -R11 ;  /* 0x000000011414e824 */ /* 0x000fe200078e0a0b */
[----:B------:R-:W-:Y:S01]  /*0a10*/  ISETP.GT.U32.AND P6, PT, R0, R38, PT ;  /* 0x000000260000720c */ /* 0x000fe20003fc4070 */
[----:B------:R-:W-:Y:S01]  /*0a20*/  IMAD.HI.U32 R4, R3, R40, RZ ;  /* 0x0000002803047227 */ /* 0x000fe200078e00ff */
[C---:B------:R-:W-:Y:S02]  /*0a30*/  LOP3.LUT R21, R2.reuse, 0x1c8, RZ, 0xfc, !PT ;  /* 0x000001c802157812 */ /* 0x040fe400078efcff */
[----:B------:R-:W-:Y:S01]  /*0a40*/  LOP3.LUT R29, R2, 0x1d0, RZ, 0xfc, !PT ;  /* 0x000001d0021d7812 */ /* 0x000fe200078efcff */
[----:B------:R-:W-:Y:S01]  /*0a50*/  IMAD R36, R0, R13, R36 ;  /* 0x0000000d00247224 */ /* 0x000fe200078e0224 */
[----:B------:R-:W-:Y:S01]  /*0a60*/  LOP3.LUT R13, R2, 0x14, RZ, 0xfc, !PT ;  /* 0x00000014020d7812 */ /* 0x000fe200078efcff */
[----:B------:R-:W-:Y:S01]  /*0a70*/  @!P1 IMAD.IADD R9, R9, 0x1, -R0 ;  /* 0x0000000109099824 */ /* 0x000fe200078e0a00 */
[----:B------:R-:W-:Y:S01]  /*0a80*/  IABS R156, R21 ;  /* 0x00000015009c7213 */ /* 0x000fe20000000000 */
[----:B------:R-:W-:Y:S01]  /*0a90*/  IMAD.MOV R5, RZ, RZ, -R4 ;  /* 0x000000ffff057224 */ /* 0x000fe200078e0a04 */
[----:B------:R-:W-:Y:S01]  /*0aa0*/  ISETP.GT.U32.AND P1, PT, R0, R36, PT ;  /* 0x000000240000720c */ /* 0x000fe20003f24070 */
[--C-:B------:R-:W-:Y:S01]  /*0ab0*/  @!P4 IMAD.IADD R34, R34, 0x1, -R0.reuse ;  /* 0x000000012222c824 */ /* 0x100fe200078e0a00 */
[----:B------:R-:W-:Y:S01]  /*0ac0*/  IABS R82, R13 ;  /* 0x0000000d00527213 */ /* 0x000fe20000000000 */
[----:B------:R-:W-:Y:S01]  /*0ad0*/  IMAD.MOV.U32 R4, RZ, RZ, R9 ;  /* 0x000000ffff047224 */ /* 0x000fe200078e0009 */
[----:B------:R-:W-:Y:S01]  /*0ae0*/  IABS R86, R29 ;  /* 0x0000001d00567213 */ /* 0x000fe20000000000 */
[----:B------:R-:W-:Y:S01]  /*0af0*/  @!P6 IMAD.IADD R38, R38, 0x1, -R0 ;  /* 0x000000012626e824 */ /* 0x000fe200078e0a00 */
[----:B------:R-:W-:Y:S01]  /*0b00*/  ISETP.GE.AND P6, PT, R10, RZ, PT ;  /* 0x000000ff0a00720c */ /* 0x000fe20003fc6270 */
[----:B------:R-:W-:Y:S01]  /*0b10*/  @!P2 IMAD.IADD R146, R146, 0x1, -R11 ;  /* 0x000000019292a824 */ /* 0x000fe200078e0a0b */
[C---:B------:R-:W-:Y:S01]  /*0b20*/  ISETP.GT.U32.AND P2, PT, R0.reuse, R34, PT ;  /* 0x000000220000720c */ /* 0x040fe20003f44070 */
[----:B------:R-:W-:Y:S01]  /*0b30*/  @!P3 IMAD.MOV R4, RZ, RZ, -R4 ;  /* 0x000000ffff04b224 */ /* 0x000fe200078e0a04 */
[C---:B------:R-:W-:Y:S01]  /*0b40*/  ISETP.GT.U32.AND P3, PT, R0.reuse, R38, PT ;  /* 0x000000260000720c */ /* 0x040fe20003f64070 */
[----:B------:R-:W-:Y:S01]  /*0b50*/  IMAD R40, R0, R5, R40 ;  /* 0x0000000500287224 */ /* 0x000fe200078e0228 */
[----:B------:R-:W-:Y:S01]  /*0b60*/  ISETP.GT.U32.AND P4, PT, R11, R146, PT ;  /* 0x000000920b00720c */ /* 0x000fe20003f84070 */
[----:B------:R-:W-:Y:S01]  /*0b70*/  IMAD.HI.U32 R5, R3, R42, RZ ;  /* 0x0000002a03057227 */ /* 0x000fe200078e00ff */
[----:B------:R-:W-:-:S02]  /*0b80*/  LOP3.LUT R10, R2, 0x20, RZ, 0xfc, !PT ;  /* 0x00000020020a7812 */ /* 0x000fc400078efcff */
[----:B------:R-:W-:Y:S01]  /*0b90*/  LOP3.LUT R23, R2, 0x1cc, RZ, 0xfc, !PT ;  /* 0x000001cc02177812 */ /* 0x000fe200078efcff */
[----:B------:R-:W-:Y:S01]  /*0ba0*/  IMAD.MOV R5, RZ, RZ, -R5 ;  /* 0x000000ffff057224 */ /* 0x000fe200078e0a05 */
[----:B------:R-:W-:Y:S01]  /*0bb0*/  IABS R46, R10 ;  /* 0x0000000a002e7213 */ /* 0x000fe20000000000 */
[----:B------:R-:W-:Y:S01]  /*0bc0*/  @!P1 IMAD.IADD R36, R36, 0x1, -R0 ;  /* 0x0000000124249824 */ /* 0x000fe200078e0a00 */
[C---:B------:R-:W-:Y:S01]  /*0bd0*/  ISETP.GT.U32.AND P1, PT, R0.reuse, R40, PT ;  /* 0x000000280000720c */ /* 0x040fe20003f24070 */
[----:B------:R-:W-:Y:S01]  /*0be0*/  IMAD R42, R0, R5, R42 ;  /* 0x00000005002a7224 */ /* 0x000fe200078e022a */
[----:B------:R-:W-:Y:S01]  /*0bf0*/  LOP3.LUT R5, R2, 0x18, RZ, 0xfc, !PT ;  /* 0x0000001802057812 */ /* 0x000fe200078efcff */
[--C-:B------:R-:W-:Y:S01]  /*0c00*/  @!P2 IMAD.IADD R34, R34, 0x1, -R0.reuse ;  /* 0x000000012222a824 */ /* 0x100fe200078e0a00 */
[----:B------:R-:W-:Y:S01]  /*0c10*/  ISETP.GT.U32.AND P2, PT, R0, R36, PT ;  /* 0x000000240000720c */ /* 0x000fe20003f44070 */
[----:B------:R-:W-:Y:S01]  /*0c20*/  @!P3 IMAD.IADD R38, R38, 0x1, -R0 ;  /* 0x000000012626b824 */ /* 0x000fe200078e0a00 */
[----:B------:R-:W-:Y:S01]  /*0c30*/  ISETP.GT.U32.AND P3, PT, R0, R42, PT ;  /* 0x0000002a0000720c */ /* 0x000fe20003f64070 */
[----:B------:R-:W-:Y:S01]  /*0c40*/  IMAD.HI.U32 R9, R3, R82, RZ ;  /* 0x0000005203097227 */ /* 0x000fe200078e00ff */
[----:B------:R-:W-:-:S02]  /*0c50*/  IABS R126, R5 ;  /* 0x00000005007e7213 */ /* 0x000fc40000000000 */
[----:B------:R-:W-:Y:S01]  /*0c60*/  IABS R24, R23 ;  /* 0x0000001700187213 */ /* 0x000fe20000000000 */
[----:B------:R-:W-:Y:S01]  /*0c70*/  IMAD.MOV R9, RZ, RZ, -R9 ;  /* 0x000000ffff097224 */ /* 0x000fe200078e0a09 */
[----:B------:R-:W-:Y:S01]  /*0c80*/  LOP3.LUT R33, R2, 0x1d8, RZ, 0xfc, !PT ;  /* 0x000001d802217812 */ /* 0x000fe200078efcff */
[----:B------:R-:W-:Y:S01]  /*0c90*/  @!P1 IMAD.IADD R40, R40, 0x1, -R0 ;  /* 0x0000000128289824 */ /* 0x000fe200078e0a00 */
[----:B------:R-:W-:Y:S01]  /*0ca0*/  LOP3.LUT R31, R2, 0x1d4, RZ, 0xfc, !PT ;  /* 0x000001d4021f7812 */ /* 0x000fe200078efcff */
[----:B------:R-:W-:Y:S01]  /*0cb0*/  IMAD R82, R0, R9, R82 ;  /* 0x0000000900527224 */ /* 0x000fe200078e0252 */
[----:B------:R-:W-:Y:S01]  /*0cc0*/  LOP3.LUT R9, R2, 0x1c, RZ, 0xfc, !PT ;  /* 0x0000001c02097812 */ /* 0x000fe200078efcff */
[--C-:B------:R-:W-:Y:S01]  /*0cd0*/  @!P2 IMAD.IADD R36, R36, 0x1, -R0.reuse ;  /* 0x000000012424a824 */ /* 0x100fe200078e0a00 */
[----:B------:R-:W-:Y:S01]  /*0ce0*/  ISETP.GT.U32.AND P1, PT, R0, R40, PT ;  /* 0x000000280000720c */ /* 0x000fe20003f24070 */
[----:B------:R-:W-:Y:S01]  /*0cf0*/  @!P3 IMAD.IADD R42, R42, 0x1, -R0 ;  /* 0x000000012a2ab824 */ /* 0x000fe200078e0a00 */
[----:B------:R-:W-:Y:S01]  /*0d00*/  IABS R44, R9 ;  /* 0x00000009002c7213 */ /* 0x000fe20000000000 */
[----:B------:R-:W-:Y:S01]  /*0d10*/  @!P5 IMAD.MOV R36, RZ, RZ, -R36 ;  /* 0x000000ffff24d224 */ /* 0x000fe200078e0a24 */
[----:B------:R-:W-:Y:S01]  /*0d20*/  ISETP.GE.AND P5, PT, R5, RZ, PT ;  /* 0x000000ff0500720c */ /* 0x000fe20003fa6270 */
[----:B------:R-:W-:Y:S01]  /*0d30*/  IMAD.HI.U32 R5, R3, R126, RZ ;  /* 0x0000007e03057227 */ /* 0x000fe200078e00ff */
[----:B------:R-:W-:-:S02]  /*0d40*/  ISETP.GT.U32.AND P3, PT, R0, R42, PT ;  /* 0x0000002a0000720c */ /* 0x000fc40003f64070 */
[----:B------:R-:W-:Y:S01]  /*0d50*/  ISETP.GE.AND P2, PT, R13, RZ, PT ;  /* 0x000000ff0d00720c */ /* 0x000fe20003f46270 */
[----:B------:R-:W-:Y:S01]  /*0d60*/  @!P0 IMAD.MOV R38, RZ, RZ, -R38 ;  /* 0x000000ffff268224 */ /* 0x000fe200078e0a26 */
[----:B------:R-:W-:Y:S01]  /*0d70*/  ISETP.GE.AND P0, PT, R9, RZ, PT ;  /* 0x000000ff0900720c */ /* 0x000fe20003f06270 */
[C---:B------:R-:W-:Y:S01]  /*0d80*/  IMAD.HI.U32 R9, R3.reuse, R44, RZ ;  /* 0x0000002c03097227 */ /* 0x040fe200078e00ff */
[C---:B------:R-:W-:Y:S02]  /*0d90*/  LOP3.LUT R13, R2.reuse, 0x2c, RZ, 0xfc, !PT ;  /* 0x0000002c020d7812 */ /* 0x040fe400078efcff */
[----:B------:R-:W-:Y:S01]  /*0da0*/  LOP3.LUT R39, R2, 0x1dc, RZ, 0xfc, !PT ;  /* 0x000001dc02277812 */ /* 0x000fe200078efcff */
[----:B------:R-:W-:Y:S01]  /*0db0*/  IMAD.MOV R5, RZ, RZ, -R5 ;  /* 0x000000ffff057224 */ /* 0x000fe200078e0a05 */
[----:B------:R-:W-:Y:S01]  /*0dc0*/  IABS R50, R13 ;  /* 0x0000000d00327213 */ /* 0x000fe20000000000 */
[----:B------:R-:W-:Y:S01]  /*0dd0*/  IMAD.MOV R9, RZ, RZ, -R9 ;  /* 0x000000ffff097224 */ /* 0x000fe200078e0a09 */
[----:B------:R-:W-:Y:S01]  /*0de0*/  IABS R154, R31 ;  /* 0x0000001f009a7213 */ /* 0x000fe20000000000 */
[----:B------:R-:W-:Y:S01]  /*0df0*/  IMAD R126, R0, R5, R126 ;  /* 0x00000005007e7224 */ /* 0x000fe200078e027e */
[----:B------:R-:W-:Y:S01]  /*0e00*/  IABS R26, R39 ;  /* 0x00000027001a7213 */ /* 0x000fe20000000000 */
[----:B------:R-:W-:Y:S01]  /*0e10*/  @!P1 IMAD.IADD R40, R40, 0x1, -R0 ;  /* 0x0000000128289824 */ /* 0x000fe200078e0a00 */
[C---:B------:R-:W-:Y:S01]  /*0e20*/  ISETP.GT.U32.AND P1, PT, R0.reuse, R82, PT ;  /* 0x000000520000720c */ /* 0x040fe20003f24070 */
[----:B------:R-:W-:Y:S01]  /*0e30*/  IMAD R44, R0, R9, R44 ;  /* 0x00000009002c7224 */ /* 0x000fe200078e022c */
[----:B------:R-:W-:Y:S01]  /*0e40*/  LOP3.LUT R41, R2, 0x1e0, RZ, 0xfc, !PT ;  /* 0x000001e002297812 */ /* 0x000fe200078efcff */
[----:B------:R-:W-:Y:S01]  /*0e50*/  @!P3 IMAD.IADD R42, R42, 0x1, -R0 ;  /* 0x000000012a2ab824 */ /* 0x000fe200078e0a00 */
[C---:B------:R-:W-:Y:S01]  /*0e60*/  ISETP.GT.U32.AND P3, PT, R0.reuse, R126, PT ;  /* 0x0000007e0000720c */ /* 0x040fe20003f64070 */
[----:B------:R-:W-:Y:S01]  /*0e70*/  @!P6 IMAD.MOV R40, RZ, RZ, -R40 ;  /* 0x000000ffff28e224 */ /* 0x000fe200078e0a28 */
[----:B------:R-:W-:Y:S01]  /*0e80*/  ISETP.GT.U32.AND P6, PT, R0, R44, PT ;  /* 0x0000002c0000720c */ /* 0x000fe20003fc4070 */
[----:B------:R-:W-:Y:S01]  /*0e90*/  @!P4 IMAD.IADD R146, R146, 0x1, -R11 ;  /* 0x000000019292c824 */ /* 0x000fe200078e0a0b */
[C---:B------:R-:W-:Y:S01]  /*0ea0*/  ISETP.GE.AND P4, PT, R2.reuse, RZ, PT ;  /* 0x000000ff0200720c */ /* 0x040fe20003f86270 */
[----:B------:R-:W-:Y:S01]  /*0eb0*/  IMAD.HI.U32 R5, R3, R46, RZ ;  /* 0x0000002e03057227 */ /* 0x000fe200078e00ff */
[----:B------:R-:W-:-:S02]  /*0ec0*/  LOP3.LUT R11, R2, 0x24, RZ, 0xfc, !PT ;  /* 0x00000024020b7812 */ /* 0x000fc400078efcff */
[----:B------:R-:W-:Y:S01]  /*0ed0*/  IABS R22, R41 ;  /* 0x0000002900167213 */ /* 0x000fe20000000000 */
[--C-:B------:R-:W-:Y:S01]  /*0ee0*/  @!P1 IMAD.IADD R82, R82, 0x1, -R0.reuse ;  /* 0x0000000152529824 */ /* 0x100fe200078e0a00 */
[----:B------:R-:W-:Y:S01]  /*0ef0*/  IABS R80, R11 ;  /* 0x0000000b00507213 */ /* 0x000fe20000000000 */
[----:B------:R-:W-:Y:S01]  /*0f00*/  IMAD.MOV R5, RZ, RZ, -R5 ;  /* 0x000000ffff057224 */ /* 0x000fe200078e0a05 */
[----:B------:R-:W-:Y:S01]  /*0f10*/  LOP3.LUT R43, R2, 0x1e4, RZ, 0xfc, !PT ;  /* 0x000001e4022b7812 */ /* 0x000fe200078efcff */
[--C-:B------:R-:W-:Y:S01]  /*0f20*/  @!P3 IMAD.IADD R126, R126, 0x1, -R0.reuse ;  /* 0x000000017e7eb824 */ /* 0x100fe200078e0a00 */
[----:B------:R-:W-:Y:S01]  /*0f30*/  ISETP.GT.U32.AND P1, PT, R0, R82, PT ;  /* 0x000000520000720c */ /* 0x000fe20003f24070 */
[----:B------:R-:W-:Y:S01]  /*0f40*/  @!P6 IMAD.IADD R44, R44, 0x1, -R0 ;  /* 0x000000012c2ce824 */ /* 0x000fe200078e0a00 */
[----:B------:R-:W-:Y:S01]  /*0f50*/  IABS R152, R43 ;  /* 0x0000002b00987213 */ /* 0x000fe20000000000 */
[----:B------:R-:W-:Y:S01]  /*0f60*/  @!P4 IMAD.MOV R34, RZ, RZ, -R34 ;  /* 0x000000ffff22c224 */ /* 0x000fe200078e0a22 */
[----:B------:R-:W-:Y:S01]  /*0f70*/  ISETP.GT.U32.AND P3, PT, R0, R126, PT ;  /* 0x0000007e0000720c */ /* 0x000fe20003f64070 */
[----:B------:R-:W-:Y:S01]  /*0f80*/  IMAD.HI.U32 R9, R3, R80, RZ ;  /* 0x0000005003097227 */ /* 0x000fe200078e00ff */
[----:B------:R-:W-:-:S02]  /*0f90*/  ISETP.GE.AND P4, PT, R12, RZ, PT ;  /* 0x000000ff0c00720c */ /* 0x000fc40003f86270 */
[----:B------:R-:W-:Y:S01]  /*0fa0*/  ISETP.GT.U32.AND P6, PT, R0, R44, PT ;  /* 0x0000002c0000720c */ /* 0x000fe20003fc4070 */
[----:B------:R-:W-:Y:S01]  /*0fb0*/  IMAD.MOV R9, RZ, RZ, -R9 ;  /* 0x000000ffff097224 */ /* 0x000fe200078e0a09 */
[----:B------:R-:W-:Y:S01]  /*0fc0*/  LOP3.LUT R12, R2, 0x28, RZ, 0xfc, !PT ;  /* 0x00000028020c7812 */ /* 0x000fe200078efcff */
[----:B------:R-:W-:Y:S01]  /*0fd0*/  IMAD R46, R0, R5, R46 ;  /* 0x00000005002e7224 */ /* 0x000fe200078e022e */
[----:B------:R-:W-:Y:S01]  /*0fe0*/  LOP3.LUT R45, R2, 0x1e8, RZ, 0xfc, !PT ;  /* 0x000001e8022d7812 */ /* 0x000fe200078efcff */
[----:B------:R-:W-:Y:S01]  /*0ff0*/  IMAD R80, R0, R9, R80 ;  /* 0x0000000900507224 */ /* 0x000fe200078e0250 */
[----:B------:R-:W-:Y:S01]  /*1000*/  IABS R128, R12 ;  /* 0x0000000c00807213 */ /* 0x000fe20000000000 */
[--C-:B------:R-:W-:Y:S01]  /*1010*/  @!P1 IMAD.IADD R82, R82, 0x1, -R0.reuse ;  /* 0x0000000152529824 */ /* 0x100fe200078e0a00 */
[----:B------:R-:W-:Y:S01]  /*1020*/  ISETP.GE.AND P1, PT, R11, RZ, PT ;  /* 0x000000ff0b00720c */ /* 0x000fe20003f26270 */
[----:B------:R-:W-:Y:S01]  /*1030*/  @!P3 IMAD.IADD R126, R126, 0x1, -R0 ;  /* 0x000000017e7eb824 */ /* 0x000fe200078e0a00 */
[----:B------:R-:W-:Y:S01]  /*1040*/  ISETP.GT.U32.AND P3, PT, R0, R46, PT ;  /* 0x0000002e0000720c */ /* 0x000fe20003f64070 */
[----:B------:R-:W-:Y:S01]  /*1050*/  IMAD.HI.U32 R5, R3, R128, RZ ;  /* 0x0000008003057227 */ /* 0x000fe200078e00ff */
[----:B------:R-:W-:-:S02]  /*1060*/  LOP3.LUT R47, R2, 0x1ec, RZ, 0xfc, !PT ;  /* 0x000001ec022f7812 */ /* 0x000fc400078efcff */
[----:B------:R-:W-:Y:S01]  /*1070*/  LOP3.LUT R49, R2, 0x1f0, RZ, 0xfc, !PT ;  /* 0x000001f002317812 */ /* 0x000fe200078efcff */
[----:B------:R-:W-:Y:S01]  /*1080*/  @!P6 IMAD.IADD R44, R44, 0x1, -R0 ;  /* 0x000000012c2ce824 */ /* 0x000fe200078e0a00 */
[C---:B------:R-:W-:Y:S01]  /*1090*/  ISETP.GT.U32.AND P6, PT, R0.reuse, R80, PT ;  /* 0x000000500000720c */ /* 0x040fe20003fc4070 */
[----:B------:R-:W-:Y:S01]  /*10a0*/  IMAD.MOV R11, RZ, RZ, -R5 ;  /* 0x000000ffff0b7224 */ /* 0x000fe200078e0a05 */
[----:B------:R-:W-:Y:S01]  /*10b0*/  IABS R148, R45 ;  /* 0x0000002d00947213 */ /* 0x000fe20000000000 */
[----:B------:R-:W-:Y:S01]  /*10c0*/  IMAD.HI.U32 R5, R3, R50, RZ ;  /* 0x0000003203057227 */ /* 0x000fe200078e00ff */
[----:B------:R-:W-:Y:S02]  /*10d0*/  IABS R28, R47 ;  /* 0x0000002f001c7213 */ /* 0x000fe40000000000 */
[----:B------:R-:W-:Y:S01]  /*10e0*/  IABS R84, R49 ;  /* 0x0000003100547213 */ /* 0x000fe20000000000 */
[----:B------:R-:W-:Y:S01]  /*10f0*/  IMAD R128, R0, R11, R128 ;  /* 0x0000000b00807224 */ /* 0x000fe200078e0280 */
[----:B------:R-:W-:Y:S01]  /*1100*/  LOP3.LUT R51, R2, 0x1f4, RZ, 0xfc, !PT ;  /* 0x000001f402337812 */ /* 0x000fe200078efcff */
[----:B------:R-:W-:-:S02]  /*1110*/  IMAD.MOV R11, RZ, RZ, -R5 ;  /* 0x000000ffff0b7224 */ /* 0x000fc400078e0a05 */
[----:B------:R-:W-:Y:S01]  /*1120*/  @!P3 IMAD.IADD R46, R46, 0x1, -R0 ;  /* 0x000000012e2eb824 */ /* 0x000fe200078e0a00 */
[C---:B------:R-:W-:Y:S01]  /*1130*/  ISETP.GT.U32.AND P3, PT, R0.reuse, R128, PT ;  /* 0x000000800000720c */ /* 0x040fe20003f64070 */
[----:B------:R-:W-:Y:S01]  /*1140*/  IMAD R50, R0, R11, R50 ;  /* 0x0000000b00327224 */ /* 0x000fe200078e0232 */
[----:B------:R-:W-:Y:S01]  /*1150*/  IABS R144, R51 ;  /* 0x0000003300907213 */ /* 0x000fe20000000000 */
[----:B------:R-:W-:Y:S02]  /*1160*/  @!P6 IMAD.IADD R80, R80, 0x1, -R0 ;  /* 0x000000015050e824 */ /* 0x000fe400078e0a00 */
[----:B------:R-:W-:Y:S01]  /*1170*/  IMAD.HI.U32 R9, R3, R48, RZ ;  /* 0x0000003003097227 */ /* 0x000fe200078e00ff */
[----:B------:R-:W-:-:S03]  /*1180*/  ISETP.GT.U32.AND P6, PT, R0, R50, PT ;  /* 0x000000320000720c */ /* 0x000fc60003fc4070 */
[----:B------:R-:W-:Y:S02]  /*1190*/  IMAD.MOV R9, RZ, RZ, -R9 ;  /* 0x000000ffff097224 */ /* 0x000fe400078e0a09 */
[----:B------:R-:W-:Y:S01]  /*11a0*/  @!P4 IMAD.MOV R42, RZ, RZ, -R42 ;  /* 0x000000ffff2ac224 */ /* 0x000fe200078e0a2a */
[----:B------:R-:W-:Y:S01]  /*11b0*/  ISETP.GE.AND P4, PT, R10, RZ, PT ;  /* 0x000000ff0a00720c */ /* 0x000fe20003f86270 */
[----:B------:R-:W-:Y:S01]  /*11c0*/  @!P3 IMAD.IADD R128, R128, 0x1, -R0 ;  /* 0x000000018080b824 */ /* 0x000fe200078e0a00 */
[C---:B------:R-:W-:Y:S01]  /*11d0*/  ISETP.GT.U32.AND P3, PT, R0.reuse, R46, PT ;  /* 0x0000002e0000720c */ /* 0x040fe20003f64070 */
[----:B------:R-:W-:Y:S02]  /*11e0*/  IMAD R48, R0, R9, R48 ;  /* 0x0000000900307224 */ /* 0x000fe400078e0230 */
[----:B------:R-:W-:-:S04]  /*11f0*/  IMAD.HI.U32 R10, R3, R78, RZ ;  /* 0x0000004e030a7227 */ /* 0x000fc800078e00ff */
[----:B------:R-:W-:Y:S01]  /*1200*/  @!P6 IMAD.IADD R50, R50, 0x1, -R0 ;  /* 0x000000013232e824 */ /* 0x000fe200078e0a00 */
[----:B------:R-:W-:Y:S01]  /*1210*/  ISETP.GT.U32.AND P6, PT, R0, R128, PT ;  /* 0x000000800000720c */ /* 0x000fe20003fc4070 */
[----:B------:R-:W-:-:S04]  /*1220*/  IMAD.HI.U32 R5, R3, R130, RZ ;  /* 0x0000008203057227 */ /* 0x000fc800078e00ff */
[----:B------:R-:W-:Y:S01]  /*1230*/  @!P0 IMAD.MOV R44, RZ, RZ, -R44 ;  /* 0x000000ffff2c8224 */ /* 0x000fe200078e0a2c */
[----:B------:R-:W-:Y:S01]  /*1240*/  ISETP.GT.U32.AND P0, PT, R0, R48, PT ;  /* 0x000000300000720c */ /* 0x000fe20003f04070 */
[----:B------:R-:W-:Y:S01]  /*1250*/  IMAD.MOV R11, RZ, RZ, -R10 ;  /* 0x000000ffff0b7224 */ /* 0x000fe200078e0a0a */
[----:B------:R-:W-:Y:S01]  /*1260*/  LOP3.LUT R10, R2, 0x3c, RZ, 0xfc, !PT ;  /* 0x0000003c020a7812 */ /* 0x000fe200078efcff */
[----:B------:R-:W-:Y:S02]  /*1270*/  IMAD.MOV R5, RZ, RZ, -R5 ;  /* 0x000000ffff057224 */ /* 0x000fe400078e0a05 */
[----:B------:R-:W-:Y:S01]  /*1280*/  @!P2 IMAD.MOV R82, RZ, RZ, -R82 ;  /* 0x000000ffff52a224 */ /* 0x000fe200078e0a52 */
[C---:B------:R-:W-:Y:S01]  /*1290*/  ISETP.GT.U32.AND P2, PT, R0.reuse, R80, PT ;  /* 0x000000500000720c */ /* 0x040fe20003f44070 */
[----:B------:R-:W-:Y:S01]  /*12a0*/  @!P5 IMAD.MOV R126, RZ, RZ, -R126 ;  /* 0x000000ffff7ed224 */ /* 0x000fe200078e0a7e */
[C---:B------:R-:W-:Y:S01]  /*12b0*/  ISETP.GT.U32.AND P5, PT, R0.reuse, R50, PT ;  /* 0x000000320000720c */ /* 0x040fe20003fa4070 */
[----:B------:R-:W-:Y:S01]  /*12c0*/  IMAD R78, R0, R11, R78 ;  /* 0x0000000b004e7224 */ /* 0x000fe200078e024e */
[----:B------:R-:W-:Y:S01]  /*12d0*/  LOP3.LUT R11, R2, 0x40, RZ, 0xfc, !PT ;  /* 0x00000040020b7812 */ /* 0x000fe200078efcff */
[----:B------:R-:W-:Y:S01]  /*12e0*/  IMAD R130, R0, R5, R130 ;  /* 0x0000000500827224 */ /* 0x000fe200078e0282 */
[----:B------:R-:W-:Y:S01]  /*12f0*/  IABS R54, R10 ;  /* 0x0000000a00367213 */ /* 0x000fe20000000000 */
[--C-:B------:R-:W-:Y:S01]  /*1300*/  @!P6 IMAD.IADD R128, R128, 0x1, -R0.reuse ;  /* 0x000000018080e824 */ /* 0x100fe200078e0a00 */
[----:B------:R-:W-:Y:S01]  /*1310*/  IABS R52, R11 ;  /* 0x0000000b00347213 */ /* 0x000fe20000000000 */
[--C-:B------:R-:W-:Y:S01]  /*1320*/  @!P3 IMAD.IADD R46, R46, 0x1, -R0.reuse ;  /* 0x000000012e2eb824 */ /* 0x100fe200078e0a00 */
[----:B------:R-:W-:Y:S01]  /*1330*/  ISETP.GT.U32.AND P6, PT, R0, R130, PT ;  /* 0x000000820000720c */ /* 0x000fe20003fc4070 */
[----:B------:R-:W-:Y:S01]  /*1340*/  @!P0 IMAD.IADD R48, R48, 0x1, -R0 ;  /* 0x0000000130308824 */ /* 0x000fe200078e0a00 */
[----:B------:R-:W-:Y:S01]  /*1350*/  ISETP.GT.U32.AND P3, PT, R0, R78, PT ;  /* 0x0000004e0000720c */ /* 0x000fe20003f64070 */
[----:B------:R-:W-:Y:S01]  /*1360*/  IMAD.HI.U32 R9, R3, R52, RZ ;  /* 0x0000003403097227 */ /* 0x000fe200078e00ff */
[----:B------:R-:W-:-:S02]  /*1370*/  ISETP.GE.AND P0, PT, R14, RZ, PT ;  /* 0x000000ff0e00720c */ /* 0x000fc40003f06270 */
[----:B------:R-:W-:Y:S01]  /*1380*/  LOP3.LUT R14, R2, 0x8c, RZ, 0xfc, !PT ;  /* 0x0000008c020e7812 */ /* 0x000fe200078efcff */
[--C-:B------:R-:W-:Y:S01]  /*1390*/  @!P2 IMAD.IADD R80, R80, 0x1, -R0.reuse ;  /* 0x000000015050a824 */ /* 0x100fe200078e0a00 */
[----:B------:R-:W-:Y:S01]  /*13a0*/  ISETP.GE.AND P2, PT, R12, RZ, PT ;  /* 0x000000ff0c00720c */ /* 0x000fe20003f46270 */
[----:B------:R-:W-:Y:S01]  /*13b0*/  @!P5 IMAD.IADD R50, R50, 0x1, -R0 ;  /* 0x000000013232d824 */ /* 0x000fe200078e0a00 */
[----:B------:R-:W-:Y:S01]  /*13c0*/  ISETP.GE.AND P5, PT, R13, RZ, PT ;  /* 0x000000ff0d00720c */ /* 0x000fe20003fa6270 */
[----:B------:R-:W-:Y:S01]  /*13d0*/  @!P4 IMAD.MOV R46, RZ, RZ, -R46 ;  /* 0x000000ffff2ec224 */ /* 0x000fe200078e0a2e */
[----:B------:R-:W-:Y:S01]  /*13e0*/  ISETP.GT.U32.AND P4, PT, R0, R48, PT ;  /* 0x000000300000720c */ /* 0x000fe20003f84070 */
        /* <DEDUP_REMOVED lines=8> */
[----:B------:R-:W-:Y:S01]  /*1470*/  LOP3.LUT R9, R2, 0x44, RZ, 0xfc, !PT ;  /* 0x0000004402097812 */ /* 0x000fe200078efcff */
[----:B------:R-:W-:Y:S01]  /*1480*/  @!P6 IMAD.IADD R130, R130, 0x1, -R0 ;  /* 0x000000018282e824 */ /* 0x000fe200078e0a00 */
[----:B------:R-:W-:Y:S01]  /*1490*/  IABS R100, R14 ;  /* 0x0000000e00647213 */ /* 0x000fe20000000000 */
[C---:B------:R-:W-:Y:S01]  /*14a0*/  IMAD R54, R0.reuse, R5, R54 ;  /* 0x0000000500367224 */ /* 0x040fe200078e0236 */
[----:B------:R-:W-:Y:S01]  /*14b0*/  IABS R76, R9 ;  /* 0x00000009004c7213 */ /* 0x000fe20000000000 */
[----:B------:R-:W-:Y:S01]  /*14c0*/  @!P2 IMAD.MOV R128, RZ, RZ, -R128 ;  /* 0x000000ffff80a224 */ /* 0x000fe200078e0a80 */
[C---:B------:R-:W-:Y:S01]  /*14d0*/  ISETP.GT.U32.AND P6, PT, R0.reuse, R130, PT ;  /* 0x000000820000720c */ /* 0x040fe20003fc4070 */
[----:B------:R-:W-:Y:S01]  /*14e0*/  @!P5 IMAD.MOV R50, RZ, RZ, -R50 ;  /* 0x000000ffff32d224 */ /* 0x000fe200078e0a32 */
[----:B------:R-:W-:Y:S01]  /*14f0*/  ISETP.GT.U32.AND P2, PT, R0, R54, PT ;  /* 0x000000360000720c */ /* 0x000fe20003f44070 */
[----:B------:R-:W-:Y:S01]  /*1500*/  @!P4 IMAD.IADD R48, R48, 0x1, -R0 ;  /* 0x000000013030c824 */ /* 0x000fe200078e0a00 */
[----:B------:R-:W-:Y:S01]  /*1510*/  ISETP.GE.AND P5, PT, R16, RZ, PT ;  /* 0x000000ff1000720c */ /* 0x000fe20003fa6270 */
[----:B------:R-:W-:Y:S01]  /*1520*/  IMAD.HI.U32 R5, R3, R76, RZ ;  /* 0x0000004c03057227 */ /* 0x000fe200078e00ff */
[----:B------:R-:W-:-:S02]  /*1530*/  ISETP.GT.U32.AND P4, PT, R0, R52, PT ;  /* 0x000000340000720c */ /* 0x000fc40003f84070 */
[----:B------:R-:W-:Y:S01]  /*1540*/  LOP3.LUT R16, R2, 0x11c, RZ, 0xfc, !PT ;  /* 0x0000011c02107812 */ /* 0x000fe200078efcff */
[----:B------:R-:W-:Y:S02]  /*1550*/  IMAD.MOV R5, RZ, RZ, -R5 ;  /* 0x000000ffff057224 */ /* 0x000fe400078e0a05 */
[--C-:B------:R-:W-:Y:S01]  /*1560*/  @!P3 IMAD.IADD R78, R78, 0x1, -R0.reuse ;  /* 0x000000014e4eb824 */ /* 0x100fe200078e0a00 */
[----:B------:R-:W-:Y:S01]  /*1570*/  ISETP.GE.AND P3, PT, R15, RZ, PT ;  /* 0x000000ff0f00720c */ /* 0x000fe20003f66270 */
[----:B------:R-:W-:Y:S01]  /*1580*/  @!P6 IMAD.IADD R130, R130, 0x1, -R0 ;  /* 0x000000018282e824 */ /* 0x000fe200078e0a00 */
[----:B------:R-:W-:Y:S01]  /*1590*/  ISETP.GE.AND P6, PT, R11, RZ, PT ;  /* 0x000000ff0b00720c */ /* 0x000fe20003fc6270 */
[----:B------:R-:W-:Y:S01]  /*15a0*/  IMAD R76, R0, R5, R76 ;  /* 0x00000005004c7224 */ /* 0x000fe200078e024c */
[----:B------:R-:W-:Y:S01]  /*15b0*/  LOP3.LUT R5, R2, 0x4c, RZ, 0xfc, !PT ;  /* 0x0000004c02057812 */ /* 0x000fe200078efcff */
[----:B------:R-:W-:Y:S01]  /*15c0*/  @!P1 IMAD.MOV R80, RZ, RZ, -R80 ;  /* 0x000000ffff509224 */ /* 0x000fe200078e0a50 */
[----:B------:R-:W-:Y:S01]  /*15d0*/  ISETP.GT.U32.AND P1, PT, R0, R78, PT ;  /* 0x0000004e0000720c */ /* 0x000fe20003f24070 */
[--C-:B------:R-:W-:Y:S01]  /*15e0*/  @!P2 IMAD.IADD R54, R54, 0x1, -R0.reuse ;  /* 0x000000013636a824 */ /* 0x100fe200078e0a00 */
[----:B------:R-:W-:Y:S01]  /*15f0*/  ISETP.GE.AND P2, PT, R9, RZ, PT ;  /* 0x000000ff0900720c */ /* 0x000fe20003f46270 */
[----:B------:R-:W-:Y:S01]  /*1600*/  @!P4 IMAD.IADD R52, R52, 0x1, -R0 ;  /* 0x000000013434c824 */ /* 0x000fe200078e0a00 */
[----:B------:R-:W-:Y:S01]  /*1610*/  IABS R56, R5 ;  /* 0x0000000500387213 */ /* 0x000fe20000000000 */
[----:B------:R-:W-:Y:S01]  /*1620*/  @!P5 IMAD.MOV R130, RZ, RZ, -R130 ;  /* 0x000000ffff82d224 */ /* 0x000fe200078e0a82 */
[C---:B------:R-:W-:Y:S01]  /*1630*/  ISETP.GT.U32.AND P5, PT, R0.reuse, R76, PT ;  /* 0x0000004c0000720c */ /* 0x040fe20003fa4070 */
[----:B------:R-:W-:Y:S01]  /*1640*/  @!P0 IMAD.MOV R48, RZ, RZ, -R48 ;  /* 0x000000ffff308224 */ /* 0x000fe200078e0a30 */
[C---:B------:R-:W-:Y:S01]  /*1650*/  ISETP.GT.U32.AND P0, PT, R0.reuse, R54, PT ;  /* 0x000000360000720c */ /* 0x040fe20003f04070 */
[----:B------:R-:W-:Y:S01]  /*1660*/  IMAD.HI.U32 R9, R3, R132, RZ ;  /* 0x0000008403097227 */ /* 0x000fe200078e00ff */
[----:B------:R-:W-:-:S02]  /*1670*/  ISETP.GT.U32.AND P4, PT, R0, R52, PT ;  /* 0x000000340000720c */ /* 0x000fc40003f84070 */
[C---:B------:R-:W-:Y:S01]  /*1680*/  LOP3.LUT R11, R2.reuse, 0x54, RZ, 0xfc, !PT ;  /* 0x00000054020b7812 */ /* 0x040fe200078efcff */
[----:B------:R-:W-:Y:S01]  /*1690*/  IMAD.MOV R9, RZ, RZ, -R9 ;  /* 0x000000ffff097224 */ /* 0x000fe200078e0a09 */
[----:B------:R-:W-:Y:S01]  /*16a0*/  LOP3.LUT R15, R2, 0x118, RZ, 0xfc, !PT ;  /* 0x00000118020f7812 */ /* 0x000fe200078efcff */
[----:B------:R-:W-:Y:S01]  /*16b0*/  @!P1 IMAD.IADD R78, R78, 0x1, -R0 ;  /* 0x000000014e4e9824 */ /* 0x000fe200078e0a00 */
[----:B------:R-:W-:Y:S01]  /*16c0*/  ISETP.GE.AND P1, PT, R10, RZ, PT ;  /* 0x000000ff0a00720c */ /* 0x000fe20003f26270 */
[----:B------:R-:W-:Y:S01]  /*16d0*/  IMAD R132, R0, R9, R132 ;  /* 0x0000000900847224 */ /* 0x000fe200078e0284 */
[----:B------:R-:W-:Y:S01]  /*16e0*/  LOP3.LUT R9, R2, 0x50, RZ, 0xfc, !PT ;  /* 0x0000005002097812 */ /* 0x000fe200078efcff */
[--C-:B------:R-:W-:Y:S01]  /*16f0*/  @!P5 IMAD.IADD R76, R76, 0x1, -R0.reuse ;  /* 0x000000014c4cd824 */ /* 0x100fe200078e0a00 */
[----:B------:R-:W-:Y:S01]  /*1700*/  IABS R74, R11 ;  /* 0x0000000b004a7213 */ /* 0x000fe20000000000 */
[--C-:B------:R-:W-:Y:S01]  /*1710*/  @!P0 IMAD.IADD R54, R54, 0x1, -R0.reuse ;  /* 0x0000000136368824 */ /* 0x100fe200078e0a00 */
[----:B------:R-:W-:Y:S01]  /*1720*/  ISETP.GE.AND P0, PT, R5, RZ, PT ;  /* 0x000000ff0500720c */ /* 0x000fe20003f06270 */
[----:B------:R-:W-:Y:S01]  /*1730*/  @!P4 IMAD.IADD R52, R52, 0x1, -R0 ;  /* 0x000000013434c824 */ /* 0x000fe200078e0a00 */
[C---:B------:R-:W-:Y:S01]  /*1740*/  ISETP.GT.U32.AND P4, PT, R0.reuse, R132, PT ;  /* 0x000000840000720c */ /* 0x040fe20003f84070 */
[----:B------:R-:W-:Y:S01]  /*1750*/  IMAD.HI.U32 R5, R3, R56, RZ ;  /* 0x0000003803057227 */ /* 0x000fe200078e00ff */
[----:B------:R-:W-:-:S02]  /*1760*/  ISETP.GT.U32.AND P5, PT, R0, R76, PT ;  /* 0x0000004c0000720c */ /* 0x000fc40003fa4070 */
[----:B------:R-:W-:Y:S01]  /*1770*/  IABS R58, R9 ;  /* 0x00000009003a7213 */ /* 0x000fe20000000000 */
[----:B------:R-:W-:Y:S01]  /*1780*/  IMAD.MOV R5, RZ, RZ, -R5 ;  /* 0x000000ffff057224 */ /* 0x000fe200078e0a05 */
[----:B------:R-:W-:Y:S01]  /*1790*/  IABS R216, R15 ;  /* 0x0000000f00d87213 */ /* 0x000fe20000000000 */
[----:B------:R-:W-:Y:S01]  /*17a0*/  IMAD.HI.U32 R10, R3, R74, RZ ;  /* 0x0000004a030a7227 */ /* 0x000fe200078e00ff */
[----:B------:R-:W-:-:S03]  /*17b0*/  IABS R218, R16 ;  /* 0x0000001000da7213 */ /* 0x000fc60000000000 */
[----:B------:R-:W-:Y:S01]  /*17c0*/  @!P1 IMAD.MOV R54, RZ, RZ, -R54 ;  /* 0x000000ffff369224 */ /* 0x000fe200078e0a36 */
[----:B------:R-:W-:Y:S01]  /*17d0*/  ISETP.GE.AND P1, PT, R9, RZ, PT ;  /* 0x000000ff0900720c */ /* 0x000fe20003f26270 */
[----:B------:R-:W-:Y:S02]  /*17e0*/  IMAD R56, R0, R5, R56 ;  /* 0x0000000500387224 */ /* 0x000fe400078e0238 */
[----:B------:R-:W-:-:S04]  /*17f0*/  IMAD.HI.U32 R9, R3, R58, RZ ;  /* 0x0000003a03097227 */ /* 0x000fc800078e00ff */
[----:B------:R-:W-:Y:S02]  /*1800*/  IMAD.MOV R5, RZ, RZ, -R10 ;  /* 0x000000ffff057224 */ /* 0x000fe400078e0a0a */
[--C-:B------:R-:W-:Y:S02]  /*1810*/  @!P4 IMAD.IADD R132, R132, 0x1, -R0.reuse ;  /* 0x000000018484c824 */ /* 0x100fe400078e0a00 */
[----:B------:R-:W-:Y:S02]  /*1820*/  IMAD.MOV R9, RZ, RZ, -R9 ;  /* 0x000000ffff097224 */ /* 0x000fe400078e0a09 */
[----:B------:R-:W-:Y:S01]  /*1830*/  @!P5 IMAD.IADD R76, R76, 0x1, -R0 ;  /* 0x000000014c4cd824 */ /* 0x000fe200078e0a00 */
[C---:B------:R-:W-:Y:S01]  /*1840*/  ISETP.GT.U32.AND P4, PT, R0.reuse, R132, PT ;  /* 0x000000840000720c */ /* 0x040fe20003f84070 */
[C---:B------:R-:W-:Y:S01]  /*1850*/  IMAD R74, R0.reuse, R5, R74 ;  /* 0x00000005004a7224 */ /* 0x040fe200078e024a */
[C---:B------:R-:W-:Y:S01]  /*1860*/  ISETP.GT.U32.AND P5, PT, R0.reuse, R56, PT ;  /* 0x000000380000720c */ /* 0x040fe20003fa4070 */
[----:B------:R-:W-:Y:S01]  /*1870*/  IMAD R58, R0, R9, R58 ;  /* 0x00000009003a7224 */ /* 0x000fe200078e023a */
[----:B------:R-:W-:Y:S01]  /*1880*/  LOP3.LUT R9, R2, 0x58, RZ, 0xfc, !PT ;  /* 0x0000005802097812 */ /* 0x000fe200078efcff */
[----:B------:R-:W-:Y:S01]  /*1890*/  @!P2 IMAD.MOV R76, RZ, RZ, -R76 ;  /* 0x000000ffff4ca224 */ /* 0x000fe200078e0a4c */
[----:B------:R-:W-:Y:S01]  /*18a0*/  ISETP.GT.U32.AND P2, PT, R0, R74, PT ;  /* 0x0000004a0000720c */ /* 0x000fe20003f44070 */
[----:B------:R-:W-:Y:S01]  /*18b0*/  @!P3 IMAD.MOV R78, RZ, RZ, -R78 ;  /* 0x000000ffff4eb224 */ /* 0x000fe200078e0a4e */
[----:B------:R-:W-:Y:S01]  /*18c0*/  ISETP.GE.AND P3, PT, R12, RZ, PT ;  /* 0x000000ff0c00720c */ /* 0x000fe20003f66270 */
[----:B------:R-:W-:Y:S01]  /*18d0*/  @!P6 IMAD.MOV R52, RZ, RZ, -R52 ;  /* 0x000000ffff34e224 */ /* 0x000fe200078e0a34 */
[----:B------:R-:W-:Y:S01]  /*18e0*/  IABS R134, R9 ;  /* 0x0000000900867213 */ /* 0x000fe20000000000 */
[----:B------:R-:W-:Y:S01]  /*18f0*/  IMAD.HI.U32 R10, R3, R72, RZ ;  /* 0x00000048030a7227 */ /* 0x000fe200078e00ff */
[----:B------:R-:W-:-:S02]  /*1900*/  ISETP.GE.AND P6, PT, R11, RZ, PT ;  /* 0x000000ff0b00720c */ /* 0x000fc40003fc6270 */
[C---:B------:R-:W-:Y:S01]  /*1910*/  LOP3.LUT R11, R2.reuse, 0x5c, RZ, 0xfc, !PT ;  /* 0x0000005c020b7812 */ /* 0x040fe200078efcff */
[----:B------:R-:W-:Y:S01]  /*1920*/  IMAD.HI.U32 R5, R3, R134, RZ ;  /* 0x0000008603057227 */ /* 0x000fe200078e00ff */
[----:B------:R-:W-:Y:S02]  /*1930*/  LOP3.LUT R12, R2, 0x60, RZ, 0xfc, !PT ;  /* 0x00000060020c7812 */ /* 0x000fe400078efcff */
[----:B------:R-:W-:Y:S01]  /*1940*/  IABS R60, R11 ;  /* 0x0000000b003c7213 */ /* 0x000fe20000000000 */
[--C-:B------:R-:W-:Y:S01]  /*1950*/  @!P4 IMAD.IADD R132, R132, 0x1, -R0.reuse ;  /* 0x000000018484c824 */ /* 0x100fe200078e0a00 */
[----:B------:R-:W-:Y:S01]  /*1960*/  IABS R62, R12 ;  /* 0x0000000c003e7213 */ /* 0x000fe20000000000 */
[--C-:B------:R-:W-:Y:S01]  /*1970*/  @!P5 IMAD.IADD R56, R56, 0x1, -R0.reuse ;  /* 0x000000013838d824 */ /* 0x100fe200078e0a00 */
[----:B------:R-:W-:Y:S01]  /*1980*/  ISETP.GT.U32.AND P4, PT, R0, R58, PT ;  /* 0x0000003a0000720c */ /* 0x000fe20003f84070 */
[----:B------:R-:W-:Y:S02]  /*1990*/  IMAD.MOV R5, RZ, RZ, -R5 ;  /* 0x000000ffff057224 */ /* 0x000fe400078e0a05 */
[----:B------:R-:W-:Y:S01]  /*19a0*/  @!P2 IMAD.IADD R74, R74, 0x1, -R0 ;  /* 0x000000014a4aa824 */ /* 0x000fe200078e0a00 */
[C---:B------:R-:W-:Y:S01]  /*19b0*/  ISETP.GT.U32.AND P5, PT, R0.reuse, R56, PT ;  /* 0x000000380000720c */ /* 0x040fe20003fa4070 */
[----:B------:R-:W-:Y:S01]  /*19c0*/  @!P3 IMAD.MOV R132, RZ, RZ, -R132 ;  /* 0x000000ffff84b224 */ /* 0x000fe200078e0a84 */
[----:B------:R-:W-:Y:S01]  /*19d0*/  ISETP.GE.AND P3, PT, R9, RZ, PT ;  /* 0x000000ff0900720c */ /* 0x000fe20003f66270 */
[C---:B------:R-:W-:Y:S01]  /*19e0*/  IMAD R134, R0.reuse, R5, R134 ;  /* 0x0000000500867224 */ /* 0x040fe200078e0286 */
[----:B------:R-:W-:Y:S01]  /*19f0*/  ISETP.GT.U32.AND P2, PT, R0, R74, PT ;  /* 0x0000004a0000720c */ /* 0x000fe20003f44070 */
[----:B------:R-:W-:-:S04]  /*1a00*/  IMAD.HI.U32 R5, R3, R60, RZ ;  /* 0x0000003c03057227 */ /* 0x000fc800078e00ff */
[----:B------:R-:W-:-:S04]  /*1a10*/  IMAD.HI.U32 R9, R3, R62, RZ ;  /* 0x0000003e03097227 */ /* 0x000fc800078e00ff */
[----:B------:R-:W-:Y:S02]  /*1a20*/  IMAD.MOV R5, RZ, RZ, -R5 ;  /* 0x000000ffff057224 */ /* 0x000fe400078e0a05 */
[----:B------:R-:W-:Y:S02]  /*1a30*/  IMAD.MOV R9, RZ, RZ, -R9 ;  /* 0x000000ffff097224 */ /* 0x000fe400078e0a09 */
[----:B------:R-:W-:Y:S02]  /*1a40*/  IMAD R60, R0, R5, R60 ;  /* 0x00000005003c7224 */ /* 0x000fe400078e023c */
[----:B------:R-:W-:Y:S01]  /*1a50*/  IMAD.MOV R5, RZ, RZ, -R10 ;  /* 0x000000ffff057224 */ /* 0x000fe200078e0a0a */
[----:B------:R-:W-:Y:S01]  /*1a60*/  LOP3.LUT R10, R2, 0x6c, RZ, 0xfc, !PT ;  /* 0x0000006c020a7812 */ /* 0x000fe200078efcff */
[----:B------:R-:W-:Y:S01]  /*1a70*/  IMAD R62, R0, R9, R62 ;  /* 0x00000009003e7224 */ /* 0x000fe200078e023e */
[----:B------:R-:W-:Y:S01]  /*1a80*/  LOP3.LUT R9, R2, 0x68, RZ, 0xfc, !PT ;  /* 0x0000006802097812 */ /* 0x000fe200078efcff */
[----:B------:R-:W-:Y:S01]  /*1a90*/  @!P5 IMAD.IADD R56, R56, 0x1, -R0 ;  /* 0x000000013838d824 */ /* 0x000fe200078e0a00 */
[C---:B------:R-:W-:Y:S01]  /*1aa0*/  ISETP.GT.U32.AND P5, PT, R0.reuse, R134, PT ;  /* 0x000000860000720c */ /* 0x040fe20003fa4070 */
[----:B------:R-:W-:Y:S01]  /*1ab0*/  IMAD R72, R0, R5, R72 ;  /* 0x0000000500487224 */ /* 0x000fe200078e0248 */
[----:B------:R-:W-:Y:S01]  /*1ac0*/  IABS R136, R9 ;  /* 0x0000000900887213 */ /* 0x000fe20000000000 */
[--C-:B------:R-:W-:Y:S01]  /*1ad0*/  @!P2 IMAD.IADD R74, R74, 0x1, -R0.reuse ;  /* 0x000000014a4aa824 */ /* 0x100fe200078e0a00 */
[----:B------:R-:W-:Y:S01]  /*1ae0*/  ISETP.GT.U32.AND P2, PT, R0, R62, PT ;  /* 0x0000003e0000720c */ /* 0x000fe20003f44070 */
[----:B------:R-:W-:Y:S01]  /*1af0*/  @!P4 IMAD.IADD R58, R58, 0x1, -R0 ;  /* 0x000000013a3ac824 */ /* 0x000fe200078e0a00 */
[----:B------:R-:W-:Y:S01]  /*1b00*/  IABS R64, R10 ;  /* 0x0000000a00407213 */ /* 0x000fe20000000000 */
[----:B------:R-:W-:Y:S01]  /*1b10*/  @!P6 IMAD.MOV R74, RZ, RZ, -R74 ;  /* 0x000000ffff4ae224 */ /* 0x000fe200078e0a4a */
[C---:B------:R-:W-:Y:S01]  /*1b20*/  ISETP.GT.U32.AND P6, PT, R0.reuse, R72, PT ;  /* 0x000000480000720c */ /* 0x040fe20003fc4070 */
[----:B------:R-:W-:Y:S01]  /*1b30*/  IMAD.HI.U32 R5, R3, R136, RZ ;  /* 0x0000008803057227 */ /* 0x000fe200078e00ff */
[----:B------:R-:W-:-:S03]  /*1b40*/  ISETP.GT.U32.AND P4, PT, R0, R58, PT ;  /* 0x0000003a0000720c */ /* 0x000fc60003f84070 */
[--C-:B------:R-:W-:Y:S02]  /*1b50*/  @!P5 IMAD.IADD R134, R134, 0x1, -R0.reuse ;  /* 0x000000018686d824 */ /* 0x100fe400078e0a00 */
[----:B------:R-:W-:Y:S02]  /*1b60*/  IMAD.MOV R5, RZ, RZ, -R5 ;  /* 0x000000ffff057224 */ /* 0x000fe400078e0a05 */
[----:B------:R-:W-:Y:S01]  /*1b70*/  @!P2 IMAD.IADD R62, R62, 0x1, -R0 ;  /* 0x000000013e3ea824 */ /* 0x000fe200078e0a00 */
[C---:B------:R-:W-:Y:S01]  /*1b80*/  ISETP.GT.U32.AND P5, PT, R0.reuse, R134, PT ;  /* 0x000000860000720c */ /* 0x040fe20003fa4070 */
[----:B------:R-:W-:Y:S02]  /*1b90*/  IMAD R136, R0, R5, R136 ;  /* 0x0000000500887224 */ /* 0x000fe400078e0288 */
[----:B------:R-:W-:Y:S01]  /*1ba0*/  @!P6 IMAD.IADD R72, R72, 0x1, -R0 ;  /* 0x000000014848e824 */ /* 0x000fe200078e0a00 */
[----:B------:R-:W-:Y:S01]  /*1bb0*/  ISETP.GT.U32.AND P6, PT, R0, R62, PT ;  /* 0x0000003e0000720c */ /* 0x000fe20003fc4070 */
[----:B------:R-:W-:-:S04]  /*1bc0*/  IMAD.HI.U32 R5, R3, R64, RZ ;  /* 0x0000004003057227 */ /* 0x000fc800078e00ff */
[----:B------:R-:W-:Y:S01]  /*1bd0*/  @!P0 IMAD.MOV R56, RZ, RZ, -R56 ;  /* 0x000000ffff388224 */ /* 0x000fe200078e0a38 */
[----:B------:R-:W-:Y:S01]  /*1be0*/  ISETP.GT.U32.AND P0, PT, R0, R60, PT ;  /* 0x0000003c0000720c */ /* 0x000fe20003f04070 */
[----:B------:R-:W-:Y:S02]  /*1bf0*/  IMAD.MOV R5, RZ, RZ, -R5 ;  /* 0x000000ffff057224 */ /* 0x000fe400078e0a05 */
[----:B------:R-:W-:Y:S01]  /*1c00*/  @!P5 IMAD.IADD R134, R134, 0x1, -R0 ;  /* 0x000000018686d824 */ /* 0x000fe200078e0a00 */
[----:B------:R-:W-:Y:S01]  /*1c10*/  ISETP.GE.AND P5, PT, R13, RZ, PT ;  /* 0x000000ff0d00720c */ /* 0x000fe20003fa6270 */
[----:B------:R-:W-:Y:S01]  /*1c20*/  IMAD R64, R0, R5, R64 ;  /* 0x0000000500407224 */ /* 0x000fe200078e0240 */
[----:B------:R-:W-:Y:S01]  /*1c30*/  LOP3.LUT R13, R2, 0x78, RZ, 0xfc, !PT ;  /* 0x00000078020d7812 */ /* 0x000fe200078efcff */
[--C-:B------:R-:W-:Y:S02]  /*1c40*/  @!P6 IMAD.IADD R62, R62, 0x1, -R0.reuse ;  /* 0x000000013e3ee824 */ /* 0x100fe400078e0a00 */
[----:B------:R-:W-:Y:S01]  /*1c50*/  @!P4 IMAD.IADD R58, R58, 0x1, -R0 ;  /* 0x000000013a3ac824 */ /* 0x000fe200078e0a00 */
[----:B------:R-:W-:Y:S01]  /*1c60*/  ISETP.GT.U32.AND P6, PT, R0, R64, PT ;  /* 0x000000400000720c */ /* 0x000fe20003fc4070 */
[----:B------:R-:W-:Y:S01]  /*1c70*/  @!P3 IMAD.MOV R134, RZ, RZ, -R134 ;  /* 0x000000ffff86b224 */ /* 0x000fe200078e0a86 */
[----:B------:R-:W-:Y:S01]  /*1c80*/  ISETP.GE.AND P4, PT, R11, RZ, PT ;  /* 0x000000ff0b00720c */ /* 0x000fe20003f86270 */
[----:B------:R-:W-:Y:S01]  /*1c90*/  @!P1 IMAD.MOV R58, RZ, RZ, -R58 ;  /* 0x000000ffff3a9224 */ /* 0x000fe200078e0a3a */
[----:B------:R-:W-:Y:S01]  /*1ca0*/  LOP3.LUT R11, R2, 0x70, RZ, 0xfc, !PT ;  /* 0x00000070020b7812 */ /* 0x000fe200078efcff */
[----:B------:R-:W-:Y:S01]  /*1cb0*/  @!P0 IMAD.IADD R60, R60, 0x1, -R0 ;  /* 0x000000013c3c8824 */ /* 0x000fe200078e0a00 */
[----:B------:R-:W-:-:S02]  /*1cc0*/  ISETP.GT.U32.AND P3, PT, R0, R72, PT ;  /* 0x000000480000720c */ /* 0x000fc40003f64070 */
[----:B------:R-:W-:Y:S02]  /*1cd0*/  ISETP.GE.AND P1, PT, R12, RZ, PT ;  /* 0x000000ff0c00720c */ /* 0x000fe40003f26270 */
[----:B------:R-:W-:Y:S02]  /*1ce0*/  LOP3.LUT R12, R2, 0x74, RZ, 0xfc, !PT ;  /* 0x00000074020c7812 */ /* 0x000fe400078efcff */
[----:B------:R-:W-:Y:S01]  /*1cf0*/  IABS R66, R11 ;  /* 0x0000000b00427213 */ /* 0x000fe20000000000 */
[----:B------:R-:W-:Y:S01]  /*1d00*/  @!P6 IMAD.IADD R64, R64, 0x1, -R0 ;  /* 0x000000014040e824 */ /* 0x000fe200078e0a00 */
[----:B------:R-:W-:Y:S02]  /*1d10*/  ISETP.GT.U32.AND P2, PT, R0, R60, PT ;  /* 0x0000003c0000720c */ /* 0x000fe40003f44070 */
[----:B------:R-:W-:Y:S01]  /*1d20*/  IABS R70, R12 ;  /* 0x0000000c00467213 */ /* 0x000fe20000000000 */
[----:B------:R-:W-:Y:S01]  /*1d30*/  IMAD.HI.U32 R5, R3, R66, RZ ;  /* 0x0000004203057227 */ /* 0x000fe200078e00ff */
[----:B------:R-:W-:-:S02]  /*1d40*/  ISETP.GE.AND P0, PT, R9, RZ, PT ;  /* 0x000000ff0900720c */ /* 0x000fc40003f06270 */
[----:B------:R-:W-:Y:S01]  /*1d50*/  IABS R138, R13 ;  /* 0x0000000d008a7213 */ /* 0x000fe20000000000 */
[----:B------:R-:W-:Y:S01]  /*1d60*/  IMAD.HI.U32 R9, R3, R70, RZ ;  /* 0x0000004603097227 */ /* 0x000fe200078e00ff */
[----:B------:R-:W-:-:S03]  /*1d70*/  ISETP.GT.U32.AND P6, PT, R0, R64, PT ;  /* 0x000000400000720c */ /* 0x000fc60003fc4070 */
[----:B------:R-:W-:Y:S02]  /*1d80*/  IMAD.MOV R5, RZ, RZ, -R5 ;  /* 0x000000ffff057224 */ /* 0x000fe400078e0a05 */
[----:B------:R-:W-:Y:S01]  /*1d90*/  @!P3 IMAD.IADD R72, R72, 0x1, -R0 ;  /* 0x000000014848b824 */ /* 0x000fe200078e0a00 */
[----:B------:R-:W-:Y:S01]  /*1da0*/  ISETP.GE.AND P3, PT, R10, RZ, PT ;  /* 0x000000ff0a00720c */ /* 0x000fe20003f66270 */
[----:B------:R-:W-:-:S04]  /*1db0*/  IMAD.HI.U32 R10, R3, R138, RZ ;  /* 0x0000008a030a7227 */ /* 0x000fc800078e00ff */
[----:B------:R-:W-:Y:S02]  /*1dc0*/  IMAD.MOV R9, RZ, RZ, -R9 ;  /* 0x000000ffff097224 */ /* 0x000fe400078e0a09 */
[----:B------:R-:W-:Y:S02]  /*1dd0*/  IMAD R66, R0, R5, R66 ;  /* 0x0000000500427224 */ /* 0x000fe400078e0242 */
[----:B------:R-:W-:Y:S01]  /*1de0*/  @!P2 IMAD.IADD R60, R60, 0x1, -R0 ;  /* 0x000000013c3ca824 */ /* 0x000fe200078e0a00 */
[----:B------:R-:W-:Y:S01]  /*1df0*/  ISETP.GT.U32.AND P2, PT, R0, R136, PT ;  /* 0x000000880000720c */ /* 0x000fe20003f44070 */
[----:B------:R-:W-:Y:S01]  /*1e00*/  IMAD.MOV R5, RZ, RZ, -R10 ;  /* 0x000000ffff057224 */ /* 0x000fe200078e0a0a */
[----:B------:R-:W-:Y:S01]  /*1e10*/  LOP3.LUT R10, R2, 0x7c, RZ, 0xfc, !PT ;  /* 0x0000007c020a7812 */ /* 0x000fe200078efcff */
[C---:B------:R-:W-:Y:S02]  /*1e20*/  IMAD R70, R0.reuse, R9, R70 ;  /* 0x0000000900467224 */ /* 0x040fe400078e0246 */
[----:B------:R-:W-:Y:S01]  /*1e30*/  @!P1 IMAD.MOV R62, RZ, RZ, -R62 ;  /* 0x000000ffff3e9224 */ /* 0x000fe200078e0a3e */
[C---:B------:R-:W-:Y:S01]  /*1e40*/  ISETP.GT.U32.AND P1, PT, R0.reuse, R66, PT ;  /* 0x000000420000720c */ /* 0x040fe20003f24070 */
[C---:B------:R-:W-:Y:S01]  /*1e50*/  IMAD R138, R0.reuse, R5, R138 ;  /* 0x00000005008a7224 */ /* 0x040fe200078e028a */
[----:B------:R-:W-:Y:S01]  /*1e60*/  IABS R68, R10 ;  /* 0x0000000a00447213 */ /* 0x000fe20000000000 */
[----:B------:R-:W-:Y:S01]  /*1e70*/  @!P5 IMAD.MOV R72, RZ, RZ, -R72 ;  /* 0x000000ffff48d224 */ /* 0x000fe200078e0a48 */
[----:B------:R-:W-:Y:S01]  /*1e80*/  ISETP.GT.U32.AND P5, PT, R0, R70, PT ;  /* 0x000000460000720c */ /* 0x000fe20003fa4070 */
[--C-:B------:R-:W-:Y:S01]  /*1e90*/  @!P6 IMAD.IADD R64, R64, 0x1, -R0.reuse ;  /* 0x000000014040e824 */ /* 0x100fe200078e0a00 */
[----:B------:R-:W-:Y:S01]  /*1ea0*/  ISETP.GT.U32.AND P6, PT, R0, R138, PT ;  /* 0x0000008a0000720c */ /* 0x000fe20003fc4070 */
[----:B------:R-:W-:Y:S01]  /*1eb0*/  @!P2 IMAD.IADD R136, R136, 0x1, -R0 ;  /* 0x000000018888a824 */ /* 0x000fe200078e0a00 */
[----:B------:R-:W-:Y:S01]  /*1ec0*/  ISETP.GE.AND P2, PT, R11, RZ, PT ;  /* 0x000000ff0b00720c */ /* 0x000fe20003f46270 */
[----:B------:R-:W-:Y:S01]  /*1ed0*/  IMAD.HI.U32 R5, R3, R68, RZ ;  /* 0x0000004403057227 */ /* 0x000fe200078e00ff */
[----:B------:R-:W-:-:S03]  /*1ee0*/  LOP3.LUT R11, R2, 0x80, RZ, 0xfc, !PT ;  /* 0x00000080020b7812 */ /* 0x000fc600078efcff */
[----:B------:R-:W-:Y:S01]  /*1ef0*/  @!P1 IMAD.IADD R66, R66, 0x1, -R0 ;  /* 0x0000000142429824 */ /* 0x000fe200078e0a00 */
[----:B------:R-:W-:Y:S01]  /*1f00*/  IABS R96, R11 ;  /* 0x0000000b00607213 */ /* 0x000fe20000000000 */
[----:B------:R-:W-:Y:S01]  /*1f10*/  @!P4 IMAD.MOV R60, RZ, RZ, -R60 ;  /* 0x000000ffff3cc224 */ /* 0x000fe200078e0a3c */
[----:B------:R-:W-:Y:S01]  /*1f20*/  ISETP.GT.U32.AND P4, PT, R0, R136, PT ;  /* 0x000000880000720c */ /* 0x000fe20003f84070 */
[--C-:B------:R-:W-:Y:S01]  /*1f30*/  @!P5 IMAD.IADD R70, R70, 0x1, -R0.reuse ;  /* 0x000000014646d824 */ /* 0x100fe200078e0a00 */
[----:B------:R-:W-:Y:S01]  /*1f40*/  ISETP.GT.U32.AND P5, PT, R0, R66, PT ;  /* 0x000000420000720c */ /* 0x000fe20003fa4070 */
[----:B------:R-:W-:Y:S01]  /*1f50*/  @!P6 IMAD.IADD R138, R138, 0x1, -R0 ;  /* 0x000000018a8ae824 */ /* 0x000fe200078e0a00 */
[----:B------:R-:W-:Y:S01]  /*1f60*/  ISETP.GE.AND P1, PT, R13, RZ, PT ;  /* 0x000000ff0d00720c */ /* 0x000fe20003f26270 */
[----:B------:R-:W-:Y:S01]  /*1f70*/  IMAD.MOV R9, RZ, RZ, -R5 ;  /* 0x000000ffff097224 */ /* 0x000fe200078e0a05 */
[----:B------:R-:W-:Y:S01]  /*1f80*/  ISETP.GT.U32.AND P6, PT, R0, R70, PT ;  /* 0x000000460000720c */ /* 0x000fe20003fc4070 */
[----:B------:R-:W-:Y:S01]  /*1f90*/  IMAD.HI.U32 R5, R3, R96, RZ ;  /* 0x0000006003057227 */ /* 0x000fe200078e00ff */
[----:B------:R-:W-:-:S03]  /*1fa0*/  LOP3.LUT R13, R2, 0x88, RZ, 0xfc, !PT ;  /* 0x00000088020d7812 */ /* 0x000fc600078efcff */
[----:B------:R-:W-:Y:S01]  /*1fb0*/  IMAD R68, R0, R9, R68 ;  /* 0x0000000900447224 */ /* 0x000fe200078e0244 */
[----:B------:R-:W-:Y:S01]  /*1fc0*/  IABS R140, R13 ;  /* 0x0000000d008c7213 */ /* 0x000fe20000000000 */
[----:B------:R-:W-:Y:S02]  /*1fd0*/  IMAD.MOV R5, RZ, RZ, -R5 ;  /* 0x000000ffff057224 */ /* 0x000fe400078e0a05 */
[----:B------:R-:W-:Y:S01]  /*1fe0*/  @!P5 IMAD.IADD R66, R66, 0x1, -R0 ;  /* 0x000000014242d824 */ /* 0x000fe200078e0a00 */
[C---:B------:R-:W-:Y:S01]  /*1ff0*/  ISETP.GT.U32.AND P5, PT, R0.reuse, R68, PT ;  /* 0x000000440000720c */ /* 0x040fe20003fa4070 */
[----:B------:R-:W-:Y:S02]  /*2000*/  IMAD R96, R0, R5, R96 ;  /* 0x0000000500607224 */ /* 0x000fe400078e0260 */
[--C-:B------:R-:W-:Y:S01]  /*2010*/  @!P4 IMAD.IADD R136, R136, 0x1, -R0.reuse ;  /* 0x000000018888c824 */ /* 0x100fe200078e0a00 */
[----:B------:R-:W-:Y:S01]  /*2020*/  ISETP.GE.AND P4, PT, R12, RZ, PT ;  /* 0x000000ff0c00720c */ /* 0x000fe20003f86270 */
[----:B------:R-:W-:Y:S01]  /*2030*/  @!P6 IMAD.IADD R70, R70, 0x1, -R0 ;  /* 0x000000014646e824 */ /* 0x000fe200078e0a00 */
[----:B------:R-:W-:Y:S01]  /*2040*/  ISETP.GT.U32.AND P6, PT, R0, R96, PT ;  /* 0x000000600000720c */ /* 0x000fe20003fc4070 */
[----:B------:R-:W-:Y:S01]  /*2050*/  @!P3 IMAD.MOV R64, RZ, RZ, -R64 ;  /* 0x000000ffff40b224 */ /* 0x000fe200078e0a40 */
[----:B------:R-:W-:Y:S01]  /*2060*/  LOP3.LUT R12, R2, 0x84, RZ, 0xfc, !PT ;  /* 0x00000084020c7812 */ /* 0x000fe200078efcff */
[----:B------:R-:W-:-:S02]  /*2070*/  @!P2 IMAD.MOV R66, RZ, RZ, -R66 ;  /* 0x000000ffff42a224 */ /* 0x000fc400078e0a42 */
[----:B------:R-:W-:Y:S01]  /*2080*/  @!P0 IMAD.MOV R136, RZ, RZ, -R136 ;  /* 0x000000ffff888224 */ /* 0x000fe200078e0a88 */
[----:B------:R-:W-:Y:S01]  /*2090*/  IABS R98, R12 ;  /* 0x0000000c00627213 */ /* 0x000fe20000000000 */
[----:B------:R-:W-:Y:S01]  /*20a0*/  @!P5 IMAD.IADD R68, R68, 0x1, -R0 ;  /* 0x000000014444d824 */ /* 0x000fe200078e0a00 */
[----:B------:R-:W-:Y:S02]  /*20b0*/  ISETP.GE.AND P5, PT, R11, RZ, PT ;  /* 0x000000ff0b00720c */ /* 0x000fe40003fa6270 */
[----:B------:R-:W-:Y:S01]  /*20c0*/  ISETP.GT.U32.AND P0, PT, R0, R138, PT ;  /* 0x0000008a0000720c */ /* 0x000fe20003f04070 */
[----:B------:R-:W-:-:S04]  /*20d0*/  IMAD.HI.U32 R5, R3, R98, RZ ;  /* 0x0000006203057227 */ /* 0x000fc800078e00ff */
[----:B------:R-:W-:Y:S01]  /*20e0*/  @!P6 IMAD.IADD R96, R96, 0x1, -R0 ;  /* 0x000000016060e824 */ /* 0x000fe200078e0a00 */
[C---:B------:R-:W-:Y:S01]  /*20f0*/  ISETP.GT.U32.AND P6, PT, R0.reuse, R68, PT ;  /* 0x000000440000720c */ /* 0x040fe20003fc4070 */
[----:B------:R-:W-:Y:S02]  /*2100*/  IMAD.MOV R9, RZ, RZ, -R5 ;  /* 0x000000ffff097224 */ /* 0x000fe400078e0a05 */
[----:B------:R-:W-:Y:S01]  /*2110*/  IMAD.HI.U32 R5, R3, R140, RZ ;  /* 0x0000008c03057227 */ /* 0x000fe200078e00ff */
[----:B------:R-:W-:-:S03]  /*2120*/  ISETP.GT.U32.AND P2, PT, R0, R96, PT ;  /* 0x000000600000720c */ /* 0x000fc60003f44070 */
[C---:B------:R-:W-:Y:S02]  /*2130*/  IMAD R98, R0.reuse, R9, R98 ;  /* 0x0000000900627224 */ /* 0x040fe400078e0262 */
[----:B------:R-:W-:Y:S02]  /*2140*/  IMAD.MOV R9, RZ, RZ, -R5 ;  /* 0x000000ffff097224 */ /* 0x000fe400078e0a05 */
[----:B------:R-:W-:Y:S01]  /*2150*/  IMAD.HI.U32 R5, R3, R100, RZ ;  /* 0x0000006403057227 */ /* 0x000fe200078e00ff */
[----:B------:R-:W-:-:S03]  /*2160*/  ISETP.GT.U32.AND P3, PT, R0, R98, PT ;  /* 0x000000620000720c */ /* 0x000fc60003f64070 */
[----:B------:R-:W-:Y:S01]  /*2170*/  IMAD R140, R0, R9, R140 ;  /* 0x00000009008c7224 */ /* 0x000fe200078e028c */
[----:B------:R-:W-:Y:S01]  /*2180*/  LOP3.LUT R9, R2, 0x90, RZ, 0xfc, !PT ;  /* 0x0000009002097812 */ /* 0x000fe200078efcff */
[--C-:B------:R-:W-:Y:S02]  /*2190*/  @!P6 IMAD.IADD R68, R68, 0x1, -R0.reuse ;  /* 0x000000014444e824 */ /* 0x100fe400078e0a00 */
[----:B------:R-:W-:Y:S01]  /*21a0*/  IMAD.MOV R5, RZ, RZ, -R5 ;  /* 0x000000ffff057224 */ /* 0x000fe200078e0a05 */
[----:B------:R-:W-:Y:S01]  /*21b0*/  ISETP.GT.U32.AND P6, PT, R0, R140, PT ;  /* 0x0000008c0000720c */ /* 0x000fe20003fc4070 */
[----:B------:R-:W-:Y:S01]  /*21c0*/  @!P2 IMAD.IADD R96, R96, 0x1, -R0 ;  /* 0x000000016060a824 */ /* 0x000fe200078e0a00 */
[----:B------:R-:W-:Y:S01]  /*21d0*/  IABS R102, R9 ;  /* 0x0000000900667213 */ /* 0x000fe20000000000 */
[----:B------:R-:W-:Y:S01]  /*21e0*/  IMAD R100, R0, R5, R100 ;  /* 0x0000000500647224 */ /* 0x000fe200078e0264 */
[----:B------:R-:W-:Y:S01]  /*21f0*/  ISETP.GE.AND P2, PT, R14, RZ, PT ;  /* 0x000000ff0e00720c */ /* 0x000fe20003f46270 */
[----:B------:R-:W-:Y:S01]  /*2200*/  @!P3 IMAD.IADD R98, R98, 0x1, -R0 ;  /* 0x000000016262b824 */ /* 0x000fe200078e0a00 */
[----:B------:R-:W-:Y:S01]  /*2210*/  ISETP.GE.AND P3, PT, R9, RZ, PT ;  /* 0x000000ff0900720c */ /* 0x000fe20003f66270 */
[----:B------:R-:W-:Y:S01]  /*2220*/  IMAD.HI.U32 R5, R3, R102, RZ ;  /* 0x0000006603057227 */ /* 0x000fe200078e00ff */
[----:B------:R-:W-:-:S03]  /*2230*/  LOP3.LUT R14, R2, 0xac, RZ, 0xfc, !PT ;  /* 0x000000ac020e7812 */ /* 0x000fc600078efcff */
[----:B------:R-:W-:Y:S01]  /*2240*/  IMAD.MOV R5, RZ, RZ, -R5 ;  /* 0x000000ffff057224 */ /* 0x000fe200078e0a05 */
[----:B------:R-:W-:Y:S01]  /*2250*/  IABS R112, R14 ;  /* 0x0000000e00707213 */ /* 0x000fe20000000000 */
[----:B------:R-:W-:Y:S01]  /*2260*/  @!P6 IMAD.IADD R140, R140, 0x1, -R0 ;  /* 0x000000018c8ce824 */ /* 0x000fe200078e0a00 */
[C---:B------:R-:W-:Y:S01]  /*2270*/  ISETP.GT.U32.AND P6, PT, R0.reuse, R98, PT ;  /* 0x000000620000720c */ /* 0x040fe20003fc4070 */
[----:B------:R-:W-:Y:S01]  /*2280*/  @!P5 IMAD.MOV R96, RZ, RZ, -R96 ;  /* 0x000000ffff60d224 */ /* 0x000fe200078e0a60 */
[C---:B------:R-:W-:Y:S01]  /*2290*/  ISETP.GT.U32.AND P5, PT, R0.reuse, R100, PT ;  /* 0x000000640000720c */ /* 0x040fe20003fa4070 */
[----:B------:R-:W-:Y:S02]  /*22a0*/  IMAD R102, R0, R5, R102 ;  /* 0x0000000500667224 */ /* 0x000fe400078e0266 */
[----:B------:R-:W-:Y:S01]  /*22b0*/  @!P0 IMAD.IADD R138, R138, 0x1, -R0 ;  /* 0x000000018a8a8824 */ /* 0x000fe200078e0a00 */
[----:B------:R-:W-:Y:S01]  /*22c0*/  ISETP.GE.AND P0, PT, R10, RZ, PT ;  /* 0x000000ff0a00720c */ /* 0x000fe20003f06270 */
[----:B------:R-:W-:Y:S01]  /*22d0*/  @!P4 IMAD.MOV R70, RZ, RZ, -R70 ;  /* 0x000000ffff46c224 */ /* 0x000fe200078e0a46 */
[----:B------:R-:W-:Y:S01]  /*22e0*/  ISETP.GE.AND P4, PT, R12, RZ, PT ;  /* 0x000000ff0c00720c */ /* 0x000fe20003f86270 */
[----:B------:R-:W-:Y:S01]  /*22f0*/  @!P1 IMAD.MOV R138, RZ, RZ, -R138 ;  /* 0x000000ffff8a9224 */ /* 0x000fe200078e0a8a */
[----:B------:R-:W-:-:S02]  /*2300*/  LOP3.LUT R10, R2, 0x94, RZ, 0xfc, !PT ;  /* 0x00000094020a7812 */ /* 0x000fc400078efcff */
[----:B------:R-:W-:Y:S01]  /*2310*/  LOP3.LUT R12, R2, 0x98, RZ, 0xfc, !PT ;  /* 0x00000098020c7812 */ /* 0x000fe200078efcff */
[--C-:B------:R-:W-:Y:S01]  /*2320*/  @!P6 IMAD.IADD R98, R98, 0x1, -R0.reuse ;  /* 0x000000016262e824 */ /* 0x100fe200078e0a00 */
[----:B------:R-:W-:Y:S01]  /*2330*/  ISETP.GT.U32.AND P6, PT, R0, R102, PT ;  /* 0x000000660000720c */ /* 0x000fe20003fc4070 */
[----:B------:R-:W-:Y:S01]  /*2340*/  @!P5 IMAD.IADD R100, R100, 0x1, -R0 ;  /* 0x000000016464d824 */ /* 0x000fe200078e0a00 */
[----:B------:R-:W-:Y:S02]  /*2350*/  ISETP.GE.AND P1, PT, R13, RZ, PT ;  /* 0x000000ff0d00720c */ /* 0x000fe40003f26270 */
[----:B------:R-:W-:Y:S01]  /*2360*/  IABS R104, R10 ;  /* 0x0000000a00687213 */ /* 0x000fe20000000000 */
[----:B------:R-:W-:Y:S01]  /*2370*/  @!P0 IMAD.MOV R68, RZ, RZ, -R68 ;  /* 0x000000ffff448224 */ /* 0x000fe200078e0a44 */
[----:B------:R-:W-:Y:S01]  /*2380*/  LOP3.LUT R13, R2, 0x9c, RZ, 0xfc, !PT ;  /* 0x0000009c020d7812 */ /* 0x000fe200078efcff */
[----:B------:R-:W-:Y:S01]  /*2390*/  @!P4 IMAD.MOV R98, RZ, RZ, -R98 ;  /* 0x000000ffff62c224 */ /* 0x000fe200078e0a62 */
[----:B------:R-:W-:Y:S01]  /*23a0*/  IABS R142, R12 ;  /* 0x0000000c008e7213 */ /* 0x000fe20000000000 */
[----:B------:R-:W-:Y:S01]  /*23b0*/  IMAD.HI.U32 R5, R3, R104, RZ ;  /* 0x0000006803057227 */ /* 0x000fe200078e00ff */
[----:B------:R-:W-:-:S02]  /*23c0*/  IABS R106, R13 ;  /* 0x0000000d006a7213 */ /* 0x000fc40000000000 */
[----:B------:R-:W-:Y:S01]  /*23d0*/  ISETP.GT.U32.AND P0, PT, R0, R140, PT ;  /* 0x0000008c0000720c */ /* 0x000fe20003f04070 */
[----:B------:R-:W-:Y:S01]  /*23e0*/  @!P6 IMAD.IADD R102, R102, 0x1, -R0 ;  /* 0x000000016666e824 */ /* 0x000fe200078e0a00 */
[----:B------:R-:W-:Y:S01]  /*23f0*/  ISETP.GT.U32.AND P6, PT, R0, R100, PT ;  /* 0x000000640000720c */ /* 0x000fe20003fc4070 */
[C---:B------:R-:W-:Y:S01]  /*2400*/  IMAD.HI.U32 R9, R3.reuse, R142, RZ ;  /* 0x0000008e03097227 */ /* 0x040fe200078e00ff */
[----:B------:R-:W-:Y:S02]  /*2410*/  ISETP.GE.AND P5, PT, R12, RZ, PT ;  /* 0x000000ff0c00720c */ /* 0x000fe40003fa6270 */
[----:B------:R-:W-:Y:S01]  /*2420*/  ISETP.GT.U32.AND P4, PT, R0, R102, PT ;  /* 0x000000660000720c */ /* 0x000fe20003f84070 */
[----:B------:R-:W-:Y:S01]  /*2430*/  IMAD.MOV R11, RZ, RZ, -R5 ;  /* 0x000000ffff0b7224 */ /* 0x000fe200078e0a05 */
[----:B------:R-:W-:Y:S01]  /*2440*/  LOP3.LUT R12, R2, 0xa8, RZ, 0xfc, !PT ;  /* 0x000000a8020c7812 */ /* 0x000fe200078efcff */
[----:B------:R-:W-:-:S03]  /*2450*/  IMAD.HI.U32 R5, R3, R106, RZ ;  /* 0x0000006a03057227 */ /* 0x000fc600078e00ff */
[----:B------:R-:W-:Y:S01]  /*2460*/  IABS R110, R12 ;  /* 0x0000000c006e7213 */ /* 0x000fe20000000000 */
[----:B------:R-:W-:Y:S02]  /*2470*/  IMAD.MOV R9, RZ, RZ, -R9 ;  /* 0x000000ffff097224 */ /* 0x000fe400078e0a09 */
[----:B------:R-:W-:Y:S02]  /*2480*/  IMAD.MOV R5, RZ, RZ, -R5 ;  /* 0x000000ffff057224 */ /* 0x000fe400078e0a05 */
[C---:B------:R-:W-:Y:S02]  /*2490*/  IMAD R142, R0.reuse, R9, R142 ;  /* 0x00000009008e7224 */ /* 0x040fe400078e028e */
[----:B------:R-:W-:Y:S02]  /*24a0*/  IMAD R106, R0, R5, R106 ;  /* 0x00000005006a7224 */ /* 0x000fe400078e026a */
[--C-:B------:R-:W-:Y:S01]  /*24b0*/  @!P6 IMAD.IADD R100, R100, 0x1, -R0.reuse ;  /* 0x000000016464e824 */ /* 0x100fe200078e0a00 */
[----:B------:R-:W-:Y:S01]  /*24c0*/  ISETP.GT.U32.AND P6, PT, R0, R142, PT ;  /* 0x0000008e0000720c */ /* 0x000fe20003fc4070 */
[----:B------:R-:W-:Y:S01]  /*24d0*/  @!P0 IMAD.IADD R140, R140, 0x1, -R0 ;  /* 0x000000018c8c8824 */ /* 0x000fe200078e0a00 */
[----:B------:R-:W-:Y:S01]  /*24e0*/  ISETP.GE.AND P0, PT, R10, RZ, PT ;  /* 0x000000ff0a00720c */ /* 0x000fe20003f06270 */
[----:B------:R-:W-:Y:S01]  /*24f0*/  IMAD R104, R0, R11, R104 ;  /* 0x0000000b00687224 */ /* 0x000fe200078e0268 */
[----:B------:R-:W-:Y:S01]  /*2500*/  LOP3.LUT R11, R2, 0xa4, RZ, 0xfc, !PT ;  /* 0x000000a4020b7812 */ /* 0x000fe200078efcff */
[----:B------:R-:W-:Y:S01]  /*2510*/  @!P4 IMAD.IADD R102, R102, 0x1, -R0 ;  /* 0x000000016666c824 */ /* 0x000fe200078e0a00 */
[C---:B------:R-:W-:Y:S01]  /*2520*/  ISETP.GT.U32.AND P4, PT, R0.reuse, R106, PT ;  /* 0x0000006a0000720c */ /* 0x040fe20003f84070 */
[----:B------:R-:W-:Y:S01]  /*2530*/  @!P1 IMAD.MOV R140, RZ, RZ, -R140 ;  /* 0x000000ffff8c9224 */ /* 0x000fe200078e0a8c */
[----:B------:R-:W-:Y:S01]  /*2540*/  ISETP.GT.U32.AND P1, PT, R0, R104, PT ;  /* 0x000000680000720c */ /* 0x000fe20003f24070 */
[----:B------:R-:W-:Y:S01]  /*2550*/  @!P3 IMAD.MOV R102, RZ, RZ, -R102 ;  /* 0x000000ffff66b224 */ /* 0x000fe200078e0a66 */
[----:B------:R-:W-:Y:S01]  /*2560*/  IABS R108, R11 ;  /* 0x0000000b006c7213 */ /* 0x000fe20000000000 */
[----:B------:R-:W-:Y:S01]  /*2570*/  @!P2 IMAD.MOV R100, RZ, RZ, -R100 ;  /* 0x000000ffff64a224 */ /* 0x000fe200078e0a64 */
[----:B------:R-:W-:Y:S01]  /*2580*/  LOP3.LUT R10, R2, 0xa0, RZ, 0xfc, !PT ;  /* 0x000000a0020a7812 */ /* 0x000fe200078efcff */
[----:B------:R-:W-:-:S02]  /*2590*/  @!P6 IMAD.IADD R142, R142, 0x1, -R0 ;  /* 0x000000018e8ee824 */ /* 0x000fc400078e0a00 */
[C---:B------:R-:W-:Y:S01]  /*25a0*/  IMAD.HI.U32 R9, R3.reuse, R108, RZ ;  /* 0x0000006c03097227 */ /* 0x040fe200078e00ff */
[----:B------:R-:W-:Y:S02]  /*25b0*/  IABS R124, R10 ;  /* 0x0000000a007c7213 */ /* 0x000fe40000000000 */
[----:B------:R-:W-:Y:S01]  /*25c0*/  ISETP.GE.AND P3, PT, R10, RZ, PT ;  /* 0x000000ff0a00720c */ /* 0x000fe20003f66270 */
[--C-:B------:R-:W-:Y:S01]  /*25d0*/  @!P4 IMAD.IADD R106, R106, 0x1, -R0.reuse ;  /* 0x000000016a6ac824 */ /* 0x100fe200078e0a00 */
[----:B------:R-:W-:Y:S01]  /*25e0*/  ISETP.GT.U32.AND P4, PT, R0, R142, PT ;  /* 0x0000008e0000720c */ /* 0x000fe20003f84070 */
[----:B------:R-:W-:Y:S01]  /*25f0*/  @!P1 IMAD.IADD R104, R104, 0x1, -R0 ;  /* 0x0000000168689824 */ /* 0x000fe200078e0a00 */
[----:B------:R-:W-:Y:S01]  /*2600*/  LOP3.LUT R10, R2, 0xb0, RZ, 0xfc, !PT ;  /* 0x000000b0020a7812 */ /* 0x000fe200078efcff */
[----:B------:R-:W-:Y:S01]  /*2610*/  IMAD.MOV R9, RZ, RZ, -R9 ;  /* 0x000000ffff097224 */ /* 0x000fe200078e0a09 */
[C---:B------:R-:W-:Y:S01]  /*2620*/  ISETP.GT.U32.AND P2, PT, R0.reuse, R106, PT ;  /* 0x0000006a0000720c */ /* 0x040fe20003f44070 */
[----:B------:R-:W-:Y:S01]  /*2630*/  IMAD.HI.U32 R5, R3, R124, RZ ;  /* 0x0000007c03057227 */ /* 0x000fe200078e00ff */
[----:B------:R-:W-:-:S02]  /*2640*/  ISETP.GT.U32.AND P6, PT, R0, R104, PT ;  /* 0x000000680000720c */ /* 0x000fc40003fc4070 */
[----:B------:R-:W-:Y:S01]  /*2650*/  IABS R122, R10 ;  /* 0x0000000a007a7213 */ /* 0x000fe20000000000 */
[----:B------:R-:W-:Y:S01]  /*2660*/  IMAD R108, R0, R9, R108 ;  /* 0x00000009006c7224 */ /* 0x000fe200078e026c */
[----:B------:R-:W-:Y:S01]  /*2670*/  ISETP.GE.AND P1, PT, R13, RZ, PT ;  /* 0x000000ff0d00720c */ /* 0x000fe20003f26270 */
[----:B------:R-:W-:Y:S01]  /*2680*/  IMAD.MOV R5, RZ, RZ, -R5 ;  /* 0x000000ffff057224 */ /* 0x000fe200078e0a05 */
[----:B------:R-:W-:Y:S01]  /*2690*/  LOP3.LUT R13, R2, 0xd4, RZ, 0xfc, !PT ;  /* 0x000000d4020d7812 */ /* 0x000fe200078efcff */
[----:B------:R-:W-:Y:S01]  /*26a0*/  @!P4 IMAD.IADD R142, R142, 0x1, -R0 ;  /* 0x000000018e8ec824 */ /* 0x000fe200078e0a00 */
[C---:B------:R-:W-:Y:S01]  /*26b0*/  ISETP.GT.U32.AND P4, PT, R0.reuse, R108, PT ;  /* 0x0000006c0000720c */ /* 0x040fe20003f84070 */
[----:B------:R-:W-:Y:S01]  /*26c0*/  IMAD R124, R0, R5, R124 ;  /* 0x00000005007c7224 */ /* 0x000fe200078e027c */
[----:B------:R-:W-:Y:S01]  /*26d0*/  IABS R182, R13 ;  /* 0x0000000d00b67213 */ /* 0x000fe20000000000 */
[----:B------:R-:W-:-:S04]  /*26e0*/  IMAD.HI.U32 R5, R3, R110, RZ ;  /* 0x0000006e03057227 */ /* 0x000fc800078e00ff */
[----:B------:R-:W-:Y:S01]  /*26f0*/  @!P6 IMAD.IADD R104, R104, 0x1, -R0 ;  /* 0x000000016868e824 */ /* 0x000fe200078e0a00 */
[----:B------:R-:W-:Y:S01]  /*2700*/  ISETP.GT.U32.AND P6, PT, R0, R124, PT ;  /* 0x0000007c0000720c */ /* 0x000fe20003fc4070 */
[----:B------:R-:W-:-:S04]  /*2710*/  IMAD.HI.U32 R9, R3, R112, RZ ;  /* 0x0000007003097227 */ /* 0x000fc800078e00ff */
[----:B------:R-:W-:Y:S02]  /*2720*/  @!P4 IMAD.IADD R108, R108, 0x1, -R0 ;  /* 0x000000016c6cc824 */ /* 0x000fe400078e0a00 */
[----:B------:R-:W-:Y:S02]  /*2730*/  IMAD.MOV R5, RZ, RZ, -R5 ;  /* 0x000000ffff057224 */ /* 0x000fe400078e0a05 */
[----:B------:R-:W-:Y:S01]  /*2740*/  IMAD.MOV R9, RZ, RZ, -R9 ;  /* 0x000000ffff097224 */ /* 0x000fe200078e0a09 */
[C---:B------:R-:W-:Y:S01]  /*2750*/  ISETP.GT.U32.AND P4, PT, R0.reuse, R108, PT ;  /* 0x0000006c0000720c */ /* 0x040fe20003f84070 */
[C---:B------:R-:W-:Y:S02]  /*2760*/  IMAD R110, R0.reuse, R5, R110 ;  /* 0x00000005006e7224 */ /* 0x040fe400078e026e */
[----:B------:R-:W-:Y:S01]  /*2770*/  IMAD R112, R0, R9, R112 ;  /* 0x0000000900707224 */ /* 0x000fe200078e0270 */
[----:B------:R-:W-:Y:S01]  /*2780*/  LOP3.LUT R9, R2, 0xb4, RZ, 0xfc, !PT ;  /* 0x000000b402097812 */ /* 0x000fe200078efcff */
[----:B------:R-:W-:Y:S01]  /*2790*/  @!P6 IMAD.IADD R124, R124, 0x1, -R0 ;  /* 0x000000017c7ce824 */ /* 0x000fe200078e0a00 */
[----:B------:R-:W-:Y:S01]  /*27a0*/  ISETP.GT.U32.AND P6, PT, R0, R110, PT ;  /* 0x0000006e0000720c */ /* 0x000fe20003fc4070 */
[----:B------:R-:W-:Y:S01]  /*27b0*/  IMAD.HI.U32 R5, R3, R122, RZ ;  /* 0x0000007a03057227 */ /* 0x000fe200078e00ff */
[----:B------:R-:W-:-:S03]  /*27c0*/  IABS R114, R9 ;  /* 0x0000000900727213 */ /* 0x000fc60000000000 */
[----:B------:R-:W-:Y:S01]  /*27d0*/  @!P0 IMAD.MOV R104, RZ, RZ, -R104 ;  /* 0x000000ffff688224 */ /* 0x000fe200078e0a68 */
[C---:B------:R-:W-:Y:S01]  /*27e0*/  ISETP.GT.U32.AND P0, PT, R0.reuse, R124, PT ;  /* 0x0000007c0000720c */ /* 0x040fe20003f04070 */
[----:B------:R-:W-:Y:S01]  /*27f0*/  @!P5 IMAD.MOV R142, RZ, RZ, -R142 ;  /* 0x000000ffff8ed224 */ /* 0x000fe200078e0a8e */
[----:B------:R-:W-:Y:S01]  /*2800*/  ISETP.GT.U32.AND P5, PT, R0, R112, PT ;  /* 0x000000700000720c */ /* 0x000fe20003fa4070 */
[----:B------:R-:W-:Y:S02]  /*2810*/  IMAD.MOV R5, RZ, RZ, -R5 ;  /* 0x000000ffff057224 */ /* 0x000fe400078e0a05 */
[----:B------:R-:W-:Y:S02]  /*2820*/  @!P4 IMAD.IADD R108, R108, 0x1, -R0 ;  /* 0x000000016c6cc824 */ /* 0x000fe400078e0a00 */
[----:B------:R-:W-:Y:S02]  /*2830*/  IMAD R122, R0, R5, R122 ;  /* 0x00000005007a7224 */ /* 0x000fe400078e027a */
[----:B------:R-:W-:-:S03]  /*2840*/  IMAD.HI.U32 R5, R3, R114, RZ ;  /* 0x0000007203057227 */ /* 0x000fc600078e00ff */
[----:B------:R-:W-:Y:S01]  /*2850*/  ISETP.GT.U32.AND P4, PT, R0, R122, PT ;  /* 0x0000007a0000720c */ /* 0x000fe20003f84070 */
[--C-:B------:R-:W-:Y:S01]  /*2860*/  @!P0 IMAD.IADD R124, R124, 0x1, -R0.reuse ;  /* 0x000000017c7c8824 */ /* 0x100fe200078e0a00 */
[----:B------:R-:W-:Y:S01]  /*2870*/  ISETP.GE.AND P0, PT, R14, RZ, PT ;  /* 0x000000ff0e00720c */ /* 0x000fe20003f06270 */
[----:B------:R-:W-:Y:S01]  /*2880*/  @!P5 IMAD.IADD R112, R112, 0x1, -R0 ;  /* 0x000000017070d824 */ /* 0x000fe200078e0a00 */
[----:B------:R-:W-:Y:S01]  /*2890*/  ISETP.GE.AND P5, PT, R10, RZ, PT ;  /* 0x000000ff0a00720c */ /* 0x000fe20003fa6270 */
[----:B------:R-:W-:Y:S01]  /*28a0*/  @!P3 IMAD.MOV R124, RZ, RZ, -R124 ;  /* 0x000000ffff7cb224 */ /* 0x000fe200078e0a7c */
[----:B------:R-:W-:Y:S01]  /*28b0*/  LOP3.LUT R10, R2, 0xc0, RZ, 0xfc, !PT ;  /* 0x000000c0020a7812 */ /* 0x000fe200078efcff */
[--C-:B------:R-:W-:Y:S01]  /*28c0*/  @!P2 IMAD.IADD R106, R106, 0x1, -R0.reuse ;  /* 0x000000016a6aa824 */ /* 0x100fe200078e0a00 */
[----:B------:R-:W-:Y:S01]  /*28d0*/  ISETP.GT.U32.AND P3, PT, R0, R112, PT ;  /* 0x000000700000720c */ /* 0x000fe20003f64070 */
[----:B------:R-:W-:Y:S01]  /*28e0*/  IMAD.MOV R5, RZ, RZ, -R5 ;  /* 0x000000ffff057224 */ /* 0x000fe200078e0a05 */
[----:B------:R-:W-:Y:S01]  /*28f0*/  ISETP.GE.AND P2, PT, R11, RZ, PT ;  /* 0x000000ff0b00720c */ /* 0x000fe20003f46270 */
[--C-:B------:R-:W-:Y:S01]  /*2900*/  @!P6 IMAD.IADD R110, R110, 0x1, -R0.reuse ;  /* 0x000000016e6ee824 */ /* 0x100fe200078e0a00 */
[----:B------:R-:W-:Y:S01]  /*2910*/  LOP3.LUT R11, R2, 0xc4, RZ, 0xfc, !PT ;  /* 0x000000c4020b7812 */ /* 0x000fe200078efcff */
[----:B------:R-:W-:Y:S01]  /*2920*/  @!P4 IMAD.IADD R122, R122, 0x1, -R0 ;  /* 0x000000017a7ac824 */ /* 0x000fe200078e0a00 */
[----:B------:R-:W-:Y:S01]  /*2930*/  IABS R120, R10 ;  /* 0x0000000a00787213 */ /* 0x000fe20000000000 */
[----:B------:R-:W-:Y:S01]  /*2940*/  IMAD R114, R0, R5, R114 ;  /* 0x0000000500727224 */ /* 0x000fe200078e0272 */
[----:B------:R-:W-:Y:S01]  /*2950*/  LOP3.LUT R5, R2, 0xb8, RZ, 0xfc, !PT ;  /* 0x000000b802057812 */ /* 0x000fe200078efcff */
[----:B------:R-:W-:Y:S01]  /*2960*/  @!P1 IMAD.MOV R106, RZ, RZ, -R106 ;  /* 0x000000ffff6a9224 */ /* 0x000fe200078e0a6a */
[----:B------:R-:W-:-:S02]  /*2970*/  ISETP.GT.U32.AND P4, PT, R0, R122, PT ;  /* 0x0000007a0000720c */ /* 0x000fc40003f84070 */
[----:B------:R-:W-:Y:S01]  /*2980*/  IABS R116, R5 ;  /* 0x0000000500747213 */ /* 0x000fe20000000000 */
[----:B------:R-:W-:Y:S01]  /*2990*/  @!P3 IMAD.IADD R112, R112, 0x1, -R0 ;  /* 0x000000017070b824 */ /* 0x000fe200078e0a00 */
[C---:B------:R-:W-:Y:S01]  /*29a0*/  ISETP.GT.U32.AND P3, PT, R0.reuse, R114, PT ;  /* 0x000000720000720c */ /* 0x040fe20003f64070 */
[----:B------:R-:W-:Y:S01]  /*29b0*/  @!P2 IMAD.MOV R108, RZ, RZ, -R108 ;  /* 0x000000ffff6ca224 */ /* 0x000fe200078e0a6c */
[----:B------:R-:W-:Y:S01]  /*29c0*/  ISETP.GT.U32.AND P6, PT, R0, R110, PT ;  /* 0x0000006e0000720c */ /* 0x000fe20003fc4070 */
[----:B------:R-:W-:Y:S01]  /*29d0*/  @!P0 IMAD.MOV R112, RZ, RZ, -R112 ;  /* 0x000000ffff708224 */ /* 0x000fe200078e0a70 */
[----:B------:R-:W-:Y:S01]  /*29e0*/  ISETP.GE.AND P2, PT, R5, RZ, PT ;  /* 0x000000ff0500720c */ /* 0x000fe20003f46270 */
[----:B------:R-:W-:Y:S01]  /*29f0*/  IMAD.HI.U32 R5, R3, R116, RZ ;  /* 0x0000007403057227 */ /* 0x000fe200078e00ff */
[----:B------:R-:W-:Y:S02]  /*2a00*/  ISETP.GE.AND P1, PT, R12, RZ, PT ;  /* 0x000000ff0c00720c */ /* 0x000fe40003f26270 */
[----:B------:R-:W-:Y:S01]  /*2a10*/  IABS R176, R11 ;  /* 0x0000000b00b07213 */ /* 0x000fe20000000000 */
[--C-:B------:R-:W-:Y:S01]  /*2a20*/  @!P4 IMAD.IADD R122, R122, 0x1, -R0.reuse ;  /* 0x000000017a7ac824 */ /* 0x100fe200078e0a00 */
[----:B------:R-:W-:Y:S01]  /*2a30*/  ISETP.GE.AND P4, PT, R11, RZ, PT ;  /* 0x000000ff0b00720c */ /* 0x000fe20003f86270 */
[----:B------:R-:W-:Y:S01]  /*2a40*/  IMAD.MOV R11, RZ, RZ, -R5 ;  /* 0x000000ffff0b7224 */ /* 0x000fe200078e0a05 */
[----:B------:R-:W-:Y:S01]  /*2a50*/  ISETP.GE.AND P0, PT, R10, RZ, PT ;  /* 0x000000ff0a00720c */ /* 0x000fe20003f06270 */
[----:B------:R-:W-:Y:S01]  /*2a60*/  @!P3 IMAD.IADD R114, R114, 0x1, -R0 ;  /* 0x000000017272b824 */ /* 0x000fe200078e0a00 */
[----:B------:R-:W-:Y:S01]  /*2a70*/  LOP3.LUT R10, R2, 0xc8, RZ, 0xfc, !PT ;  /* 0x000000c8020a7812 */ /* 0x000fe200078efcff */
[----:B------:R-:W-:Y:S01]  /*2a80*/  IMAD R116, R0, R11, R116 ;  /* 0x0000000b00747224 */ /* 0x000fe200078e0274 */
[----:B------:R-:W-:Y:S01]  /*2a90*/  LOP3.LUT R12, R2, 0xd0, RZ, 0xfc, !PT ;  /* 0x000000d0020c7812 */ /* 0x000fe200078efcff */
[----:B------:R-:W-:Y:S01]  /*2aa0*/  @!P6 IMAD.IADD R110, R110, 0x1, -R0 ;  /* 0x000000016e6ee824 */ /* 0x000fe200078e0a00 */
[----:B------:R-:W-:Y:S01]  /*2ab0*/  ISETP.GE.AND P6, PT, R9, RZ, PT ;  /* 0x000000ff0900720c */ /* 0x000fe20003fc6270 */
[----:B------:R-:W-:Y:S01]  /*2ac0*/  @!P5 IMAD.MOV R122, RZ, RZ, -R122 ;  /* 0x000000ffff7ad224 */ /* 0x000fe200078e0a7a */
[----:B------:R-:W-:Y:S01]  /*2ad0*/  LOP3.LUT R9, R2, 0xbc, RZ, 0xfc, !PT ;  /* 0x000000bc02097812 */ /* 0x000fe200078efcff */
[----:B------:R-:W-:Y:S01]  /*2ae0*/  @!P1 IMAD.MOV R110, RZ, RZ, -R110 ;  /* 0x000000ffff6e9224 */ /* 0x000fe200078e0a6e */
[----:B------:R-:W-:-:S02]  /*2af0*/  ISETP.GT.U32.AND P3, PT, R0, R114, PT ;  /* 0x000000720000720c */ /* 0x000fc40003f64070 */
[----:B------:R-:W-:Y:S02]  /*2b00*/  ISETP.GT.U32.AND P5, PT, R0, R116, PT ;  /* 0x000000740000720c */ /* 0x000fe40003fa4070 */
[----:B------:R-:W-:Y:S02]  /*2b10*/  ISETP.GE.AND P1, PT, R9, RZ, PT ;  /* 0x000000ff0900720c */ /* 0x000fe40003f26270 */
[----:B------:R-:W-:Y:S01]  /*2b20*/  IABS R118, R9 ;  /* 0x0000000900767213 */ /* 0x000fe20000000000 */
[----:B------:R-:W-:Y:S01]  /*2b30*/  IMAD.HI.U32 R9, R3, R120, RZ ;  /* 0x0000007803097227 */ /* 0x000fe200078e00ff */
[----:B------:R-:W-:Y:S02]  /*2b40*/  IABS R174, R10 ;  /* 0x0000000a00ae7213 */ /* 0x000fe40000000000 */
[----:B------:R-:W-:Y:S01]  /*2b50*/  IABS R178, R12 ;  /* 0x0000000c00b27213 */ /* 0x000fe20000000000 */
[----:B------:R-:W-:Y:S01]  /*2b60*/  IMAD.MOV R9, RZ, RZ, -R9 ;  /* 0x000000ffff097224 */ /* 0x000fe200078e0a09 */
[----:B------:R-:W-:Y:S01]  /*2b70*/  LOP3.LUT R14, R2, 0xd8, RZ, 0xfc, !PT ;  /* 0x000000d8020e7812 */ /* 0x000fe200078efcff */
[----:B------:R-:W-:-:S02]  /*2b80*/  @!P3 IMAD.IADD R114, R114, 0x1, -R0 ;  /* 0x000000017272b824 */ /* 0x000fc400078e0a00 */
[----:B------:R-:W-:Y:S01]  /*2b90*/  IMAD R120, R0, R9, R120 ;  /* 0x0000000900787224 */ /* 0x000fe200078e0278 */
[----:B------:R-:W-:Y:S01]  /*2ba0*/  IABS R180, R14 ;  /* 0x0000000e00b47213 */ /* 0x000fe20000000000 */
[----:B------:R-:W-:Y:S02]  /*2bb0*/  @!P5 IMAD.IADD R116, R116, 0x1, -R0 ;  /* 0x000000017474d824 */ /* 0x000fe400078e0a00 */
[----:B------:R-:W-:-:S03]  /*2bc0*/  IMAD.HI.U32 R5, R3, R118, RZ ;  /* 0x0000007603057227 */ /* 0x000fc600078e00ff */
[C---:B------:R-:W-:Y:S01]  /*2bd0*/  ISETP.GT.U32.AND P5, PT, R0.reuse, R116, PT ;  /* 0x000000740000720c */ /* 0x040fe20003fa4070 */
[----:B------:R-:W-:Y:S01]  /*2be0*/  @!P6 IMAD.MOV R114, RZ, RZ, -R114 ;  /* 0x000000ffff72e224 */ /* 0x000fe200078e0a72 */
[----:B------:R-:W-:Y:S01]  /*2bf0*/  ISETP.GT.U32.AND P6, PT, R0, R120, PT ;  /* 0x000000780000720c */ /* 0x000fe20003fc4070 */
[----:B------:R-:W-:Y:S02]  /*2c00*/  IMAD.MOV R11, RZ, RZ, -R5 ;  /* 0x000000ffff0b7224 */ /* 0x000fe400078e0a05 */
[----:B------:R-:W-:-:S04]  /*2c10*/  IMAD.HI.U32 R5, R3, R176, RZ ;  /* 0x000000b003057227 */ /* 0x000fc800078e00ff */
[----:B------:R-:W-:Y:S02]  /*2c20*/  IMAD.MOV R5, RZ, RZ, -R5 ;  /* 0x000000ffff057224 */ /* 0x000fe400078e0a05 */
[----:B------:R-:W-:Y:S01]  /*2c30*/  IMAD R118, R0, R11, R118 ;  /* 0x0000000b00767224 */ /* 0x000fe200078e0276 */
[----:B------:R-:W-:Y:S01]  /*2c40*/  LOP3.LUT R11, R2, 0xcc, RZ, 0xfc, !PT ;  /* 0x000000cc020b7812 */ /* 0x000fe200078efcff */
[----:B------:R-:W-:Y:S02]  /*2c50*/  IMAD R176, R0, R5, R176 ;  /* 0x0000000500b07224 */ /* 0x000fe400078e02b0 */
[--C-:B------:R-:W-:Y:S01]  /*2c60*/  @!P6 IMAD.IADD R120, R120, 0x1, -R0.reuse ;  /* 0x000000017878e824 */ /* 0x100fe200078e0a00 */
[----:B------:R-:W-:Y:S01]  /*2c70*/  IABS R184, R11 ;  /* 0x0000000b00b87213 */ /* 0x000fe20000000000 */
[----:B------:R-:W-:Y:S01]  /*2c80*/  @!P5 IMAD.IADD R116, R116, 0x1, -R0 ;  /* 0x000000017474d824 */ /* 0x000fe200078e0a00 */
[C---:B------:R-:W-:Y:S01]  /*2c90*/  ISETP.GT.U32.AND P5, PT, R0.reuse, R176, PT ;  /* 0x000000b00000720c */ /* 0x040fe20003fa4070 */
[----:B------:R-:W-:Y:S01]  /*2ca0*/  IMAD.HI.U32 R5, R3, R174, RZ ;  /* 0x000000ae03057227 */ /* 0x000fe200078e00ff */
[----:B------:R-:W-:-:S02]  /*2cb0*/  ISETP.GT.U32.AND P6, PT, R0, R120, PT ;  /* 0x000000780000720c */ /* 0x000fc40003fc4070 */
[----:B------:R-:W-:Y:S01]  /*2cc0*/  ISETP.GT.U32.AND P3, PT, R0, R118, PT ;  /* 0x000000760000720c */ /* 0x000fe20003f64070 */
[----:B------:R-:W-:-:S04]  /*2cd0*/  IMAD.HI.U32 R9, R3, R184, RZ ;  /* 0x000000b803097227 */ /* 0x000fc800078e00ff */
[----:B------:R-:W-:Y:S02]  /*2ce0*/  IMAD.MOV R9, RZ, RZ, -R9 ;  /* 0x000000ffff097224 */ /* 0x000fe400078e0a09 */
[----:B------:R-:W-:Y:S02]  /*2cf0*/  IMAD.MOV R5, RZ, RZ, -R5 ;  /* 0x000000ffff057224 */ /* 0x000fe400078e0a05 */
[----:B------:R-:W-:Y:S02]  /*2d00*/  IMAD R184, R0, R9, R184 ;  /* 0x0000000900b87224 */ /* 0x000fe400078e02b8 */
[--C-:B------:R-:W-:Y:S01]  /*2d10*/  @!P5 IMAD.IADD R176, R176, 0x1, -R0.reuse ;  /* 0x00000001b0b0d824 */ /* 0x100fe200078e0a00 */
[----:B------:R-:W-:Y:S01]  /*2d20*/  ISETP.GE.AND P5, PT, R10, RZ, PT ;  /* 0x000000ff0a00720c */ /* 0x000fe20003fa6270 */
[----:B------:R-:W-:Y:S01]  /*2d30*/  @!P6 IMAD.IADD R120, R120, 0x1, -R0 ;  /* 0x000000017878e824 */ /* 0x000fe200078e0a00 */
[C---:B------:R-:W-:Y:S01]  /*2d40*/  ISETP.GT.U32.AND P6, PT, R0.reuse, R184, PT ;  /* 0x000000b80000720c */ /* 0x040fe20003fc4070 */
[----:B------:R-:W-:Y:S01]  /*2d50*/  @!P2 IMAD.MOV R116, RZ, RZ, -R116 ;  /* 0x000000ffff74a224 */ /* 0x000fe200078e0a74 */
[----:B------:R-:W-:Y:S01]  /*2d60*/  ISETP.GT.U32.AND P2, PT, R0, R176, PT ;  /* 0x000000b00000720c */ /* 0x000fe20003f44070 */
[----:B------:R-:W-:Y:S01]  /*2d70*/  @!P3 IMAD.IADD R118, R118, 0x1, -R0 ;  /* 0x000000017676b824 */ /* 0x000fe200078e0a00 */
[----:B------:R-:W-:Y:S01]  /*2d80*/  LOP3.LUT R10, R2, 0xdc, RZ, 0xfc, !PT ;  /* 0x000000dc020a7812 */ /* 0x000fe200078efcff */
[----:B------:R-:W-:-:S02]  /*2d90*/  IMAD R174, R0, R5, R174 ;  /* 0x0000000500ae7224 */ /* 0x000fc400078e02ae */
[C---:B------:R-:W-:Y:S01]  /*2da0*/  IMAD.HI.U32 R5, R3.reuse, R178, RZ ;  /* 0x000000b203057227 */ /* 0x040fe200078e00ff */
[----:B------:R-:W-:Y:S02]  /*2db0*/  ISETP.GT.U32.AND P3, PT, R0, R118, PT ;  /* 0x000000760000720c */ /* 0x000fe40003f64070 */
[----:B------:R-:W-:Y:S01]  /*2dc0*/  IABS R188, R10 ;  /* 0x0000000a00bc7213 */ /* 0x000fe20000000000 */
[----:B------:R-:W-:-:S04]  /*2dd0*/  IMAD.HI.U32 R9, R3, R182, RZ ;  /* 0x000000b603097227 */ /* 0x000fc800078e00ff */
[----:B------:R-:W-:Y:S02]  /*2de0*/  IMAD.MOV R5, RZ, RZ, -R5 ;  /* 0x000000ffff057224 */ /* 0x000fe400078e0a05 */
[----:B------:R-:W-:Y:S02]  /*2df0*/  IMAD.MOV R9, RZ, RZ, -R9 ;  /* 0x000000ffff097224 */ /* 0x000fe400078e0a09 */
[----:B------:R-:W-:Y:S02]  /*2e00*/  IMAD R178, R0, R5, R178 ;  /* 0x0000000500b27224 */ /* 0x000fe400078e02b2 */
[----:B------:R-:W-:Y:S02]  /*2e10*/  @!P6 IMAD.IADD R184, R184, 0x1, -R0 ;  /* 0x00000001b8b8e824 */ /* 0x000fe400078e0a00 */
[----:B------:R-:W-:Y:S02]  /*2e20*/  IMAD R182, R0, R9, R182 ;  /* 0x0000000900b67224 */ /* 0x000fe400078e02b6 */
[--C-:B------:R-:W-:Y:S01]  /*2e30*/  @!P2 IMAD.IADD R176, R176, 0x1, -R0.reuse ;  /* 0x00000001b0b0a824 */ /* 0x100fe200078e0a00 */
[----:B------:R-:W-:Y:S01]  /*2e40*/  ISETP.GT.U32.AND P2, PT, R0, R178, PT ;  /* 0x000000b20000720c */ /* 0x000fe20003f44070 */
[----:B------:R-:W-:Y:S01]  /*2e50*/  @!P3 IMAD.IADD R118, R118, 0x1, -R0 ;  /* 0x000000017676b824 */ /* 0x000fe200078e0a00 */
[C---:B------:R-:W-:Y:S01]  /*2e60*/  ISETP.GT.U32.AND P6, PT, R0.reuse, R184, PT ;  /* 0x000000b80000720c */ /* 0x040fe20003fc4070 */
[----:B------:R-:W-:Y:S01]  /*2e70*/  @!P4 IMAD.MOV R176, RZ, RZ, -R176 ;  /* 0x000000ffffb0c224 */ /* 0x000fe200078e0ab0 */
[C---:B------:R-:W-:Y:S01]  /*2e80*/  ISETP.GT.U32.AND P4, PT, R0.reuse, R182, PT ;  /* 0x000000b60000720c */ /* 0x040fe20003f84070 */
[----:B------:R-:W-:Y:S01]  /*2e90*/  IMAD.HI.U32 R5, R3, R180, RZ ;  /* 0x000000b403057227 */ /* 0x000fe200078e00ff */
[----:B------:R-:W-:-:S03]  /*2ea0*/  ISETP.GT.U32.AND P3, PT, R0, R174, PT ;  /* 0x000000ae0000720c */ /* 0x000fc60003f64070 */
[----:B------:R-:W-:Y:S02]  /*2eb0*/  IMAD.MOV R5, RZ, RZ, -R5 ;  /* 0x000000ffff057224 */ /* 0x000fe400078e0a05 */
[----:B------:R-:W-:Y:S02]  /*2ec0*/  @!P1 IMAD.MOV R118, RZ, RZ, -R118 ;  /* 0x000000ffff769224 */ /* 0x000fe400078e0a76 */
[----:B------:R-:W-:Y:S02]  /*2ed0*/  IMAD R180, R0, R5, R180 ;  /* 0x0000000500b47224 */ /* 0x000fe400078e02b4 */
[--C-:B------:R-:W-:Y:S01]  /*2ee0*/  @!P2 IMAD.IADD R178, R178, 0x1, -R0.reuse ;  /* 0x00000001b2b2a824 */ /* 0x100fe200078e0a00 */
[----:B------:R-:W-:Y:S01]  /*2ef0*/  ISETP.GE.AND P2, PT, R14, RZ, PT ;  /* 0x000000ff0e00720c */ /* 0x000fe20003f46270 */
[--C-:B------:R-:W-:Y:S01]  /*2f00*/  @!P6 IMAD.IADD R184, R184, 0x1, -R0.reuse ;  /* 0x00000001b8b8e824 */ /* 0x100fe200078e0a00 */
[----:B------:R-:W-:Y:S01]  /*2f10*/  ISETP.GT.U32.AND P6, PT, R0, R180, PT ;  /* 0x000000b40000720c */ /* 0x000fe20003fc4070 */
[--C-:B------:R-:W-:Y:S01]  /*2f20*/  @!P4 IMAD.IADD R182, R182, 0x1, -R0.reuse ;  /* 0x00000001b6b6c824 */ /* 0x100fe200078e0a00 */
[----:B------:R-:W-:Y:S01]  /*2f30*/  ISETP.GT.U32.AND P4, PT, R0, R178, PT ;  /* 0x000000b20000720c */ /* 0x000fe20003f84070 */
[----:B------:R-:W-:Y:S01]  /*2f40*/  @!P3 IMAD.IADD R174, R174, 0x1, -R0 ;  /* 0x00000001aeaeb824 */ /* 0x000fe200078e0a00 */
[----:B------:R-:W-:Y:S01]  /*2f50*/  ISETP.GE.AND P3, PT, R11, RZ, PT ;  /* 0x000000ff0b00720c */ /* 0x000fe20003f66270 */
[----:B------:R-:W-:Y:S01]  /*2f60*/  IMAD.HI.U32 R5, R3, R188, RZ ;  /* 0x000000bc03057227 */ /* 0x000fe200078e00ff */
[----:B------:R-:W-:-:S02]  /*2f70*/  LOP3.LUT R11, R2, 0xe0, RZ, 0xfc, !PT ;  /* 0x000000e0020b7812 */ /* 0x000fc400078efcff */
[----:B------:R-:W-:Y:S01]  /*2f80*/  ISETP.GT.U32.AND P1, PT, R0, R174, PT ;  /* 0x000000ae0000720c */ /* 0x000fe20003f24070 */
[----:B------:R-:W-:Y:S01]  /*2f90*/  IMAD.MOV R9, RZ, RZ, -R5 ;  /* 0x000000ffff097224 */ /* 0x000fe200078e0a05 */
[----:B------:R-:W-:Y:S01]  /*2fa0*/  IABS R186, R11 ;  /* 0x0000000b00ba7213 */ /* 0x000fe20000000000 */
[----:B------:R-:W-:Y:S01]  /*2fb0*/  @!P0 IMAD.MOV R120, RZ, RZ, -R120 ;  /* 0x000000ffff788224 */ /* 0x000fe200078e0a78 */
[----:B------:R-:W-:Y:S01]  /*2fc0*/  ISETP.GE.AND P0, PT, R12, RZ, PT ;  /* 0x000000ff0c00720c */ /* 0x000fe20003f06270 */
        /* <DEDUP_REMOVED lines=8> */
[----:B------:R-:W-:Y:S01]  /*3050*/  LOP3.LUT R14, R2, 0x10c, RZ, 0xfc, !PT ;  /* 0x0000010c020e7812 */ /* 0x000fe200078efcff */
[----:B------:R-:W-:Y:S01]  /*3060*/  @!P1 IMAD.IADD R174, R174, 0x1, -R0 ;  /* 0x00000001aeae9824 */ /* 0x000fe200078e0a00 */
[----:B------:R-:W-:Y:S01]  /*3070*/  ISETP.GE.AND P1, PT, R13, RZ, PT ;  /* 0x000000ff0d00720c */ /* 0x000fe20003f26270 */
[----:B------:R-:W-:Y:S01]  /*3080*/  IMAD.MOV R5, RZ, RZ, -R5 ;  /* 0x000000ffff057224 */ /* 0x000fe200078e0a05 */
[----:B------:R-:W-:Y:S01]  /*3090*/  LOP3.LUT R13, R2, 0xe8, RZ, 0xfc, !PT ;  /* 0x000000e8020d7812 */ /* 0x000fe200078efcff */
[----:B------:R-:W-:Y:S01]  /*30a0*/  @!P5 IMAD.MOV R174, RZ, RZ, -R174 ;  /* 0x000000ffffaed224 */ /* 0x000fe200078e0aae */
[----:B------:R-:W-:Y:S01]  /*30b0*/  ISETP.GT.U32.AND P5, PT, R0, R180, PT ;  /* 0x000000b40000720c */ /* 0x000fe20003fa4070 */
[----:B------:R-:W-:Y:S01]  /*30c0*/  @!P6 IMAD.IADD R182, R182, 0x1, -R0 ;  /* 0x00000001b6b6e824 */ /* 0x000fe200078e0a00 */
[----:B------:R-:W-:Y:S01]  /*30d0*/  ISETP.GE.AND P6, PT, R10, RZ, PT ;  /* 0x000000ff0a00720c */ /* 0x000fe20003fc6270 */
[----:B------:R-:W-:Y:S01]  /*30e0*/  IMAD R186, R0, R5, R186 ;  /* 0x0000000500ba7224 */ /* 0x000fe200078e02ba */
[----:B------:R-:W-:Y:S01]  /*30f0*/  LOP3.LUT R10, R2, 0xec, RZ, 0xfc, !PT ;  /* 0x000000ec020a7812 */ /* 0x000fe200078efcff */
[----:B------:R-:W-:Y:S01]  /*3100*/  @!P4 IMAD.IADD R188, R188, 0x1, -R0 ;  /* 0x00000001bcbcc824 */ /* 0x000fe200078e0a00 */
[----:B------:R-:W-:Y:S01]  /*3110*/  IABS R192, R13 ;  /* 0x0000000d00c07213 */ /* 0x000fe20000000000 */
[----:B------:R-:W-:Y:S01]  /*3120*/  IMAD.HI.U32 R5, R3, R190, RZ ;  /* 0x000000be03057227 */ /* 0x000fe200078e00ff */
[----:B------:R-:W-:-:S02]  /*3130*/  IABS R194, R10 ;  /* 0x0000000a00c27213 */ /* 0x000fc40000000000 */
[----:B------:R-:W-:Y:S01]  /*3140*/  ISETP.GE.AND P4, PT, R11, RZ, PT ;  /* 0x000000ff0b00720c */ /* 0x000fe20003f86270 */
[----:B------:R-:W-:Y:S01]  /*3150*/  @!P3 IMAD.MOV R184, RZ, RZ, -R184 ;  /* 0x000000ffffb8b224 */ /* 0x000fe200078e0ab8 */
[----:B------:R-:W-:Y:S01]  /*3160*/  ISETP.GT.U32.AND P3, PT, R0, R188, PT ;  /* 0x000000bc0000720c */ /* 0x000fe20003f64070 */
[----:B------:R-:W-:Y:S01]  /*3170*/  IMAD.MOV R5, RZ, RZ, -R5 ;  /* 0x000000ffff057224 */ /* 0x000fe200078e0a05 */
[----:B------:R-:W-:Y:S01]  /*3180*/  LOP3.LUT R11, R2, 0xf0, RZ, 0xfc, !PT ;  /* 0x000000f0020b7812 */ /* 0x000fe200078efcff */
[----:B------:R-:W-:Y:S01]  /*3190*/  @!P5 IMAD.IADD R180, R180, 0x1, -R0 ;  /* 0x00000001b4b4d824 */ /* 0x000fe200078e0a00 */
[C---:B------:R-:W-:Y:S01]  /*31a0*/  ISETP.GT.U32.AND P5, PT, R0.reuse, R186, PT ;  /* 0x000000ba0000720c */ /* 0x040fe20003fa4070 */
[----:B------:R-:W-:Y:S01]  /*31b0*/  IMAD R190, R0, R5, R190 ;  /* 0x0000000500be7224 */ /* 0x000fe200078e02be */
[----:B------:R-:W-:Y:S01]  /*31c0*/  IABS R196, R11 ;  /* 0x0000000b00c47213 */ /* 0x000fe20000000000 */
[----:B------:R-:W-:Y:S01]  /*31d0*/  IMAD.HI.U32 R5, R3, R194, RZ ;  /* 0x000000c203057227 */ /* 0x000fe200078e00ff */
[----:B------:R-:W-:-:S03]  /*31e0*/  IABS R210, R14 ;  /* 0x0000000e00d27213 */ /* 0x000fc60000000000 */
[----:B------:R-:W-:Y:S02]  /*31f0*/  IMAD.MOV R5, RZ, RZ, -R5 ;  /* 0x000000ffff057224 */ /* 0x000fe400078e0a05 */
[----:B------:R-:W-:-:S04]  /*3200*/  IMAD.HI.U32 R9, R3, R192, RZ ;  /* 0x000000c003097227 */ /* 0x000fc800078e00ff */
[----:B------:R-:W-:Y:S01]  /*3210*/  @!P3 IMAD.IADD R188, R188, 0x1, -R0 ;  /* 0x00000001bcbcb824 */ /* 0x000fe200078e0a00 */
[----:B------:R-:W-:Y:S01]  /*3220*/  ISETP.GE.AND P3, PT, R13, RZ, PT ;  /* 0x000000ff0d00720c */ /* 0x000fe20003f66270 */
[----:B------:R-:W-:Y:S01]  /*3230*/  IMAD R194, R0, R5, R194 ;  /* 0x0000000500c27224 */ /* 0x000fe200078e02c2 */
[----:B------:R-:W-:Y:S01]  /*3240*/  LOP3.LUT R13, R2, 0x108, RZ, 0xfc, !PT ;  /* 0x00000108020d7812 */ /* 0x000fe200078efcff */
[----:B------:R-:W-:Y:S02]  /*3250*/  IMAD.MOV R9, RZ, RZ, -R9 ;  /* 0x000000ffff097224 */ /* 0x000fe400078e0a09 */
[----:B------:R-:W-:Y:S01]  /*3260*/  @!P0 IMAD.MOV R178, RZ, RZ, -R178 ;  /* 0x000000ffffb28224 */ /* 0x000fe200078e0ab2 */
[C---:B------:R-:W-:Y:S01]  /*3270*/  ISETP.GT.U32.AND P0, PT, R0.reuse, R190, PT ;  /* 0x000000be0000720c */ /* 0x040fe20003f04070 */
[----:B------:R-:W-:Y:S01]  /*3280*/  @!P6 IMAD.MOV R188, RZ, RZ, -R188 ;  /* 0x000000ffffbce224 */ /* 0x000fe200078e0abc */
[C---:B------:R-:W-:Y:S01]  /*3290*/  ISETP.GT.U32.AND P6, PT, R0.reuse, R194, PT ;  /* 0x000000c20000720c */ /* 0x040fe20003fc4070 */
[----:B------:R-:W-:Y:S01]  /*32a0*/  IMAD R192, R0, R9, R192 ;  /* 0x0000000900c07224 */ /* 0x000fe200078e02c0 */
[----:B------:R-:W-:Y:S01]  /*32b0*/  IABS R208, R13 ;  /* 0x0000000d00d07213 */ /* 0x000fe20000000000 */
[----:B------:R-:W-:-:S02]  /*32c0*/  @!P5 IMAD.IADD R186, R186, 0x1, -R0 ;  /* 0x00000001babad824 */ /* 0x000fc400078e0a00 */
[----:B------:R-:W-:-:S03]  /*32d0*/  IMAD.HI.U32 R9, R3, R196, RZ ;  /* 0x000000c403097227 */ /* 0x000fc600078e00ff */
[C---:B------:R-:W-:Y:S01]  /*32e0*/  ISETP.GT.U32.AND P5, PT, R0.reuse, R186, PT ;  /* 0x000000ba0000720c */ /* 0x040fe20003fa4070 */
[----:B------:R-:W-:Y:S02]  /*32f0*/  IMAD.MOV R9, RZ, RZ, -R9 ;  /* 0x000000ffff097224 */ /* 0x000fe400078e0a09 */
[----:B------:R-:W-:Y:S01]  /*3300*/  @!P1 IMAD.MOV R182, RZ, RZ, -R182 ;  /* 0x000000ffffb69224 */ /* 0x000fe200078e0ab6 */
[C---:B------:R-:W-:Y:S01]  /*3310*/  ISETP.GT.U32.AND P1, PT, R0.reuse, R192, PT ;  /* 0x000000c00000720c */ /* 0x040fe20003f24070 */
[----:B------:R-:W-:Y:S01]  /*3320*/  IMAD R196, R0, R9, R196 ;  /* 0x0000000900c47224 */ /* 0x000fe200078e02c4 */
[----:B------:R-:W-:Y:S01]  /*3330*/  LOP3.LUT R9, R2, 0xf4, RZ, 0xfc, !PT ;  /* 0x000000f402097812 */ /* 0x000fe200078efcff */
[--C-:B------:R-:W-:Y:S02]  /*3340*/  @!P0 IMAD.IADD R190, R190, 0x1, -R0.reuse ;  /* 0x00000001bebe8824 */ /* 0x100fe400078e0a00 */
[----:B------:R-:W-:Y:S01]  /*3350*/  @!P6 IMAD.IADD R194, R194, 0x1, -R0 ;  /* 0x00000001c2c2e824 */ /* 0x000fe200078e0a00 */
[----:B------:R-:W-:Y:S01]  /*3360*/  IABS R198, R9 ;  /* 0x0000000900c67213 */ /* 0x000fe20000000000 */
[----:B------:R-:W-:Y:S01]  /*3370*/  @!P2 IMAD.MOV R180, RZ, RZ, -R180 ;  /* 0x000000ffffb4a224 */ /* 0x000fe200078e0ab4 */
[----:B------:R-:W-:Y:S01]  /*3380*/  ISETP.GT.U32.AND P0, PT, R0, R190, PT ;  /* 0x000000be0000720c */ /* 0x000fe20003f04070 */
[----:B------:R-:W-:Y:S01]  /*3390*/  @!P5 IMAD.IADD R186, R186, 0x1, -R0 ;  /* 0x00000001babad824 */ /* 0x000fe200078e0a00 */
[----:B------:R-:W-:Y:S01]  /*33a0*/  ISETP.GT.U32.AND P6, PT, R0, R194, PT ;  /* 0x000000c20000720c */ /* 0x000fe20003fc4070 */
[----:B------:R-:W-:Y:S01]  /*33b0*/  IMAD.HI.U32 R5, R3, R198, RZ ;  /* 0x000000c603057227 */ /* 0x000fe200078e00ff */
[----:B------:R-:W-:-:S02]  /*33c0*/  ISETP.GE.AND P2, PT, R12, RZ, PT ;  /* 0x000000ff0c00720c */ /* 0x000fc40003f46270 */
[----:B------:R-:W-:Y:S01]  /*33d0*/  ISETP.GE.AND P5, PT, R10, RZ, PT ;  /* 0x000000ff0a00720c */ /* 0x000fe20003fa6270 */
[----:B------:R-:W-:Y:S01]  /*33e0*/  @!P1 IMAD.IADD R192, R192, 0x1, -R0 ;  /* 0x00000001c0c09824 */ /* 0x000fe200078e0a00 */
[----:B------:R-:W-:Y:S01]  /*33f0*/  LOP3.LUT R10, R2, 0xf8, RZ, 0xfc, !PT ;  /* 0x000000f8020a7812 */ /* 0x000fe200078efcff */
[----:B------:R-:W-:Y:S01]  /*3400*/  @!P4 IMAD.MOV R186, RZ, RZ, -R186 ;  /* 0x000000ffffbac224 */ /* 0x000fe200078e0aba */
[C---:B------:R-:W-:Y:S01]  /*3410*/  ISETP.GT.U32.AND P4, PT, R0.reuse, R196, PT ;  /* 0x000000c40000720c */ /* 0x040fe20003f84070 */
[----:B------:R-:W-:Y:S01]  /*3420*/  IMAD.MOV R5, RZ, RZ, -R5 ;  /* 0x000000ffff057224 */ /* 0x000fe200078e0a05 */
[----:B------:R-:W-:Y:S01]  /*3430*/  ISETP.GT.U32.AND P1, PT, R0, R192, PT ;  /* 0x000000c00000720c */ /* 0x000fe20003f24070 */
[----:B------:R-:W-:Y:S01]  /*3440*/  @!P0 IMAD.IADD R190, R190, 0x1, -R0 ;  /* 0x00000001bebe8824 */ /* 0x000fe200078e0a00 */
[----:B------:R-:W-:Y:S01]  /*3450*/  ISETP.GE.AND P0, PT, R11, RZ, PT ;  /* 0x000000ff0b00720c */ /* 0x000fe20003f06270 */
[----:B------:R-:W-:Y:S01]  /*3460*/  IMAD R198, R0, R5, R198 ;  /* 0x0000000500c67224 */ /* 0x000fe200078e02c6 */
[----:B------:R-:W-:Y:S01]  /*3470*/  LOP3.LUT R11, R2, 0xfc, RZ, 0xfc, !PT ;  /* 0x000000fc020b7812 */ /* 0x000fe200078efcff */
[----:B------:R-:W-:Y:S01]  /*3480*/  @!P6 IMAD.IADD R194, R194, 0x1, -R0 ;  /* 0x00000001c2c2e824 */ /* 0x000fe200078e0a00 */
[----:B------:R-:W-:Y:S01]  /*3490*/  IABS R200, R10 ;  /* 0x0000000a00c87213 */ /* 0x000fe20000000000 */
[----:B------:R-:W-:Y:S01]  /*34a0*/  @!P2 IMAD.MOV R190, RZ, RZ, -R190 ;  /* 0x000000ffffbea224 */ /* 0x000fe200078e0abe */
[----:B------:R-:W-:Y:S01]  /*34b0*/  ISETP.GT.U32.AND P6, PT, R0, R198, PT ;  /* 0x000000c60000720c */ /* 0x000fe20003fc4070 */
[----:B------:R-:W-:Y:S01]  /*34c0*/  @!P5 IMAD.MOV R194, RZ, RZ, -R194 ;  /* 0x000000ffffc2d224 */ /* 0x000fe200078e0ac2 */
[----:B------:R-:W-:Y:S01]  /*34d0*/  IABS R202, R11 ;  /* 0x0000000b00ca7213 */ /* 0x000fe20000000000 */
[--C-:B------:R-:W-:Y:S01]  /*34e0*/  @!P4 IMAD.IADD R196, R196, 0x1, -R0.reuse ;  /* 0x00000001c4c4c824 */ /* 0x100fe200078e0a00 */
[----:B------:R-:W-:Y:S01]  /*34f0*/  ISETP.GE.AND P2, PT, R10, RZ, PT ;  /* 0x000000ff0a00720c */ /* 0x000fe20003f46270 */
[----:B------:R-:W-:Y:S01]  /*3500*/  @!P1 IMAD.IADD R192, R192, 0x1, -R0 ;  /* 0x00000001c0c09824 */ /* 0x000fe200078e0a00 */
[----:B------:R-:W-:Y:S01]  /*3510*/  ISETP.GE.AND P1, PT, R9, RZ, PT ;  /* 0x000000ff0900720c */ /* 0x000fe20003f26270 */
[----:B------:R-:W-:Y:S01]  /*3520*/  IMAD.HI.U32 R9, R3, R200, RZ ;  /* 0x000000c803097227 */ /* 0x000fe200078e00ff */
[----:B------:R-:W-:-:S02]  /*3530*/  ISETP.GT.U32.AND P4, PT, R0, R196, PT ;  /* 0x000000c40000720c */ /* 0x000fc40003f84070 */
[C---:B------:R-:W-:Y:S01]  /*3540*/  LOP3.LUT R10, R2.reuse, 0x100, RZ, 0xfc, !PT ;  /* 0x00000100020a7812 */ /* 0x040fe200078efcff */
[----:B------:R-:W-:Y:S01]  /*3550*/  IMAD.HI.U32 R5, R3, R202, RZ ;  /* 0x000000ca03057227 */ /* 0x000fe200078e00ff */
[----:B------:R-:W-:Y:S02]  /*3560*/  LOP3.LUT R12, R2, 0x104, RZ, 0xfc, !PT ;  /* 0x00000104020c7812 */ /* 0x000fe400078efcff */
[----:B------:R-:W-:Y:S01]  /*3570*/  IABS R204, R10 ;  /* 0x0000000a00cc7213 */ /* 0x000fe20000000000 */
[----:B------:R-:W-:Y:S01]  /*3580*/  @!P6 IMAD.IADD R198, R198, 0x1, -R0 ;  /* 0x00000001c6c6e824 */ /* 0x000fe200078e0a00 */
[----:B------:R-:W-:Y:S01]  /*3590*/  IABS R206, R12 ;  /* 0x0000000c00ce7213 */ /* 0x000fe20000000000 */
[----:B------:R-:W-:Y:S02]  /*35a0*/  IMAD.MOV R9, RZ, RZ, -R9 ;  /* 0x000000ffff097224 */ /* 0x000fe400078e0a09 */
[----:B------:R-:W-:Y:S02]  /*35b0*/  IMAD.MOV R5, RZ, RZ, -R5 ;  /* 0x000000ffff057224 */ /* 0x000fe400078e0a05 */
[----:B------:R-:W-:Y:S01]  /*35c0*/  @!P3 IMAD.MOV R192, RZ, RZ, -R192 ;  /* 0x000000ffffc0b224 */ /* 0x000fe200078e0ac0 */
[C---:B------:R-:W-:Y:S01]  /*35d0*/  ISETP.GT.U32.AND P3, PT, R0.reuse, R198, PT ;  /* 0x000000c60000720c */ /* 0x040fe20003f64070 */
[----:B------:R-:W-:-:S02]  /*35e0*/  IMAD R200, R0, R9, R200 ;  /* 0x0000000900c87224 */ /* 0x000fc400078e02c8 */
[----:B------:R-:W-:Y:S02]  /*35f0*/  IMAD R202, R0, R5, R202 ;  /* 0x0000000500ca7224 */ /* 0x000fe400078e02ca */
[----:B------:R-:W-:-:S03]  /*3600*/  IMAD.HI.U32 R5, R3, R204, RZ ;  /* 0x000000cc03057227 */ /* 0x000fc600078e00ff */
[----:B------:R-:W-:Y:S01]  /*3610*/  ISETP.GT.U32.AND P6, PT, R0, R202, PT ;  /* 0x000000ca0000720c */ /* 0x000fe20003fc4070 */
[--C-:B------:R-:W-:Y:S01]  /*3620*/  @!P4 IMAD.IADD R196, R196, 0x1, -R0.reuse ;  /* 0x00000001c4c4c824 */ /* 0x100fe200078e0a00 */
[----:B------:R-:W-:Y:S01]  /*3630*/  ISETP.GT.U32.AND P4, PT, R0, R200, PT ;  /* 0x000000c80000720c */ /* 0x000fe20003f84070 */
[----:B------:R-:W-:Y:S02]  /*3640*/  IMAD.MOV R5, RZ, RZ, -R5 ;  /* 0x000000ffff057224 */ /* 0x000fe400078e0a05 */
[----:B------:R-:W-:Y:S02]  /*3650*/  @!P3 IMAD.IADD R198, R198, 0x1, -R0 ;  /* 0x00000001c6c6b824 */ /* 0x000fe400078e0a00 */
[----:B------:R-:W-:Y:S02]  /*3660*/  IMAD R204, R0, R5, R204 ;  /* 0x0000000500cc7224 */ /* 0x000fe400078e02cc */
[----:B------:R-:W-:-:S03]  /*3670*/  IMAD.HI.U32 R5, R3, R208, RZ ;  /* 0x000000d003057227 */ /* 0x000fc600078e00ff */
[----:B------:R-:W-:Y:S01]  /*3680*/  ISETP.GT.U32.AND P3, PT, R0, R204, PT ;  /* 0x000000cc0000720c */ /* 0x000fe20003f64070 */
[----:B------:R-:W-:Y:S02]  /*3690*/  IMAD.MOV R5, RZ, RZ, -R5 ;  /* 0x000000ffff057224 */ /* 0x000fe400078e0a05 */
[--C-:B------:R-:W-:Y:S01]  /*36a0*/  @!P4 IMAD.IADD R200, R200, 0x1, -R0.reuse ;  /* 0x00000001c8c8c824 */ /* 0x100fe200078e0a00 */
[----:B------:R-:W-:Y:S01]  /*36b0*/  ISETP.GE.AND P4, PT, R11, RZ, PT ;  /* 0x000000ff0b00720c */ /* 0x000fe20003f86270 */
[----:B------:R-:W-:Y:S02]  /*36c0*/  @!P6 IMAD.IADD R202, R202, 0x1, -R0 ;  /* 0x00000001cacae824 */ /* 0x000fe400078e0a00 */
[C---:B------:R-:W-:Y:S01]  /*36d0*/  IMAD R208, R0.reuse, R5, R208 ;  /* 0x0000000500d07224 */ /* 0x040fe200078e02d0 */
[C---:B------:R-:W-:Y:S01]  /*36e0*/  ISETP.GT.U32.AND P6, PT, R0.reuse, R200, PT ;  /* 0x000000c80000720c */ /* 0x040fe20003fc4070 */
[----:B------:R-:W-:Y:S01]  /*36f0*/  IMAD.HI.U32 R9, R3, R206, RZ ;  /* 0x000000ce03097227 */ /* 0x000fe200078e00ff */
[----:B------:R-:W-:-:S03]  /*3700*/  ISETP.GT.U32.AND P5, PT, R0, R202, PT ;  /* 0x000000ca0000720c */ /* 0x000fc60003fa4070 */
[----:B------:R-:W-:Y:S01]  /*3710*/  @!P3 IMAD.IADD R204, R204, 0x1, -R0 ;  /* 0x00000001ccccb824 */ /* 0x000fe200078e0a00 */
[C---:B------:R-:W-:Y:S01]  /*3720*/  ISETP.GT.U32.AND P3, PT, R0.reuse, R208, PT ;  /* 0x000000d00000720c */ /* 0x040fe20003f64070 */
[----:B------:R-:W-:Y:S02]  /*3730*/  IMAD.MOV R9, RZ, RZ, -R9 ;  /* 0x000000ffff097224 */ /* 0x000fe400078e0a09 */
[----:B------:R-:W-:Y:S02]  /*3740*/  @!P1 IMAD.MOV R198, RZ, RZ, -R198 ;  /* 0x000000ffffc69224 */ /* 0x000fe400078e0ac6 */
[----:B------:R-:W-:Y:S02]  /*3750*/  IMAD R206, R0, R9, R206 ;  /* 0x0000000900ce7224 */ /* 0x000fe400078e02ce */
[----:B------:R-:W-:Y:S01]  /*3760*/  @!P6 IMAD.IADD R200, R200, 0x1, -R0 ;  /* 0x00000001c8c8e824 */ /* 0x000fe200078e0a00 */
[----:B------:R-:W-:Y:S01]  /*3770*/  ISETP.GE.AND P6, PT, R12, RZ, PT ;  /* 0x000000ff0c00720c */ /* 0x000fe20003fc6270 */
[----:B------:R-:W-:Y:S01]  /*3780*/  IMAD.HI.U32 R9, R3, R210, RZ ;  /* 0x000000d203097227 */ /* 0x000fe200078e00ff */
[----:B------:R-:W-:-:S02]  /*3790*/  LOP3.LUT R12, R2, 0x110, RZ, 0xfc, !PT ;  /* 0x00000110020c7812 */ /* 0x000fc400078efcff */
[----:B------:R-:W-:Y:S01]  /*37a0*/  ISETP.GT.U32.AND P1, PT, R0, R206, PT ;  /* 0x000000ce0000720c */ /* 0x000fe20003f24070 */
[----:B------:R-:W-:Y:S01]  /*37b0*/  @!P2 IMAD.MOV R200, RZ, RZ, -R200 ;  /* 0x000000ffffc8a224 */ /* 0x000fe200078e0ac8 */
[----:B------:R-:W-:Y:S01]  /*37c0*/  IABS R212, R12 ;  /* 0x0000000c00d47213 */ /* 0x000fe20000000000 */
[----:B------:R-:W-:Y:S01]  /*37d0*/  @!P3 IMAD.IADD R208, R208, 0x1, -R0 ;  /* 0x00000001d0d0b824 */ /* 0x000fe200078e0a00 */
[C---:B------:R-:W-:Y:S01]  /*37e0*/  ISETP.GT.U32.AND P2, PT, R0.reuse, R204, PT ;  /* 0x000000cc0000720c */ /* 0x040fe20003f44070 */
[----:B------:R-:W-:Y:S02]  /*37f0*/  IMAD.MOV R9, RZ, RZ, -R9 ;  /* 0x000000ffff097224 */ /* 0x000fe400078e0a09 */
[----:B------:R-:W-:Y:S01]  /*3800*/  IMAD.HI.U32 R5, R3, R212, RZ ;  /* 0x000000d403057227 */ /* 0x000fe200078e00ff */
[----:B------:R-:W-:-:S03]  /*3810*/  ISETP.GT.U32.AND P3, PT, R0, R208, PT ;  /* 0x000000d00000720c */ /* 0x000fc60003f64070 */
[----:B------:R-:W-:Y:S02]  /*3820*/  IMAD R210, R0, R9, R210 ;  /* 0x0000000900d27224 */ /* 0x000fe400078e02d2 */
[----:B------:R-:W-:Y:S02]  /*3830*/  IMAD.MOV R5, RZ, RZ, -R5 ;  /* 0x000000ffff057224 */ /* 0x000fe400078e0a05 */
[--C-:B------:R-:W-:Y:S01]  /*3840*/  @!P5 IMAD.IADD R202, R202, 0x1, -R0.reuse ;  /* 0x00000001cacad824 */ /* 0x100fe200078e0a00 */
[----:B------:R-:W-:Y:S01]  /*3850*/  ISETP.GE.AND P5, PT, R13, RZ, PT ;  /* 0x000000ff0d00720c */ /* 0x000fe20003fa6270 */
[----:B------:R-:W-:Y:S01]  /*3860*/  @!P2 IMAD.IADD R204, R204, 0x1, -R0 ;  /* 0x00000001cccca824 */ /* 0x000fe200078e0a00 */
[C---:B------:R-:W-:Y:S01]  /*3870*/  ISETP.GT.U32.AND P2, PT, R0.reuse, R210, PT ;  /* 0x000000d20000720c */ /* 0x040fe20003f44070 */
[----:B------:R-:W-:Y:S01]  /*3880*/  IMAD R212, R0, R5, R212 ;  /* 0x0000000500d47224 */ /* 0x000fe200078e02d4 */
[----:B------:R-:W-:Y:S01]  /*3890*/  LOP3.LUT R13, R2, 0x114, RZ, 0xfc, !PT ;  /* 0x00000114020d7812 */ /* 0x000fe200078efcff */
[----:B------:R-:W-:-:S02]  /*38a0*/  @!P3 IMAD.IADD R208, R208, 0x1, -R0 ;  /* 0x00000001d0d0b824 */ /* 0x000fc400078e0a00 */
[----:B------:R-:W-:Y:S01]  /*38b0*/  @!P1 IMAD.IADD R206, R206, 0x1, -R0 ;  /* 0x00000001cece9824 */ /* 0x000fe200078e0a00 */
[----:B------:R-:W-:Y:S01]  /*38c0*/  ISETP.GT.U32.AND P3, PT, R0, R212, PT ;  /* 0x000000d40000720c */ /* 0x000fe20003f64070 */
[----:B------:R-:W-:Y:S01]  /*38d0*/  @!P0 IMAD.MOV R196, RZ, RZ, -R196 ;  /* 0x000000ffffc48224 */ /* 0x000fe200078e0ac4 */
[----:B------:R-:W-:Y:S01]  /*38e0*/  IABS R214, R13 ;  /* 0x0000000d00d67213 */ /* 0x000fe20000000000 */
[C---:B------:R-:W-:Y:S01]  /*38f0*/  IMAD.HI.U32 R9, R3.reuse, R216, RZ ;  /* 0x000000d803097227 */ /* 0x040fe200078e00ff */
[----:B------:R-:W-:Y:S02]  /*3900*/  ISETP.GE.AND P0, PT, R10, RZ, PT ;  /* 0x000000ff0a00720c */ /* 0x000fe40003f06270 */
[----:B------:R-:W-:Y:S01]  /*3910*/  ISETP.GT.U32.AND P1, PT, R0, R206, PT ;  /* 0x000000ce0000720c */ /* 0x000fe20003f24070 */
[----:B------:R-:W-:-:S04]  /*3920*/  IMAD.HI.U32 R5, R3, R214, RZ ;  /* 0x000000d603057227 */ /* 0x000fc800078e00ff */
[----:B------:R-:W-:Y:S01]  /*3930*/  @!P2 IMAD.IADD R210, R210, 0x1, -R0 ;  /* 0x00000001d2d2a824 */ /* 0x000fe200078e0a00 */
[----:B------:R-:W-:Y:S01]  /*3940*/  ISETP.GE.AND P2, PT, R12, RZ, PT ;  /* 0x000000ff0c00720c */ /* 0x000fe20003f46270 */
[----:B------:R-:W-:Y:S01]  /*3950*/  IMAD.HI.U32 R10, R3, R218, RZ ;  /* 0x000000da030a7227 */ /* 0x000fe200078e00ff */
[----:B------:R-:W-:-:S03]  /*3960*/  LOP3.LUT R12, R2, 0x128, RZ, 0xfc, !PT ;  /* 0x00000128020c7812 */ /* 0x000fc600078efcff */
[----:B------:R-:W-:Y:S01]  /*3970*/  IMAD.MOV R5, RZ, RZ, -R5 ;  /* 0x000000ffff057224 */ /* 0x000fe200078e0a05 */
[----:B------:R-:W-:Y:S01]  /*3980*/  IABS R224, R12 ;  /* 0x0000000c00e07213 */ /* 0x000fe20000000000 */
[----:B------:R-:W-:Y:S01]  /*3990*/  @!P3 IMAD.IADD R212, R212, 0x1, -R0 ;  /* 0x00000001d4d4b824 */ /* 0x000fe200078e0a00 */
[----:B------:R-:W-:Y:S01]  /*39a0*/  ISETP.GT.U32.AND P3, PT, R0, R210, PT ;  /* 0x000000d20000720c */ /* 0x000fe20003f64070 */
[----:B------:R-:W-:Y:S02]  /*39b0*/  IMAD.MOV R9, RZ, RZ, -R9 ;  /* 0x000000ffff097224 */ /* 0x000fe400078e0a09 */
[----:B------:R-:W-:Y:S01]  /*39c0*/  IMAD.MOV R11, RZ, RZ, -R10 ;  /* 0x000000ffff0b7224 */ /* 0x000fe200078e0a0a */
[----:B------:R-:W-:Y:S01]  /*39d0*/  LOP3.LUT R10, R2, 0x120, RZ, 0xfc, !PT ;  /* 0x00000120020a7812 */ /* 0x000fe200078efcff */
[----:B------:R-:W-:Y:S02]  /*39e0*/  IMAD R214, R0, R5, R214 ;  /* 0x0000000500d67224 */ /* 0x000fe400078e02d6 */
[----:B------:R-:W-:Y:S01]  /*39f0*/  @!P1 IMAD.IADD R206, R206, 0x1, -R0 ;  /* 0x00000001cece9824 */ /* 0x000fe200078e0a00 */
[----:B------:R-:W-:Y:S01]  /*3a00*/  IABS R220, R10 ;  /* 0x0000000a00dc7213 */ /* 0x000fe20000000000 */
[----:B------:R-:W-:Y:S01]  /*3a10*/  IMAD R216, R0, R9, R216 ;  /* 0x0000000900d87224 */ /* 0x000fe200078e02d8 */
[----:B------:R-:W-:Y:S01]  /*3a20*/  ISETP.GE.AND P1, PT, R14, RZ, PT ;  /* 0x000000ff0e00720c */ /* 0x000fe20003f26270 */
[----:B------:R-:W-:Y:S01]  /*3a30*/  @!P4 IMAD.MOV R202, RZ, RZ, -R202 ;  /* 0x000000ffffcac224 */ /* 0x000fe200078e0aca */
[C---:B------:R-:W-:Y:S01]  /*3a40*/  ISETP.GT.U32.AND P4, PT, R0.reuse, R212, PT ;  /* 0x000000d40000720c */ /* 0x040fe20003f84070 */
[----:B------:R-:W-:Y:S01]  /*3a50*/  @!P0 IMAD.MOV R204, RZ, RZ, -R204 ;  /* 0x000000ffffcc8224 */ /* 0x000fe200078e0acc */
[C---:B------:R-:W-:Y:S01]  /*3a60*/  ISETP.GT.U32.AND P0, PT, R0.reuse, R214, PT ;  /* 0x000000d60000720c */ /* 0x040fe20003f04070 */
[----:B------:R-:W-:Y:S01]  /*3a70*/  IMAD R218, R0, R11, R218 ;  /* 0x0000000b00da7224 */ /* 0x000fe200078e02da */
[----:B------:R-:W-:Y:S01]  /*3a80*/  LOP3.LUT R11, R2, 0x124, RZ, 0xfc, !PT ;  /* 0x00000124020b7812 */ /* 0x000fe200078efcff */
[----:B------:R-:W-:Y:S01]  /*3a90*/  @!P6 IMAD.MOV R206, RZ, RZ, -R206 ;  /* 0x000000ffffcee224 */ /* 0x000fe200078e0ace */
[----:B------:R-:W-:Y:S01]  /*3aa0*/  ISETP.GT.U32.AND P6, PT, R0, R216, PT ;  /* 0x000000d80000720c */ /* 0x000fe20003fc4070 */
[----:B------:R-:W-:Y:S01]  /*3ab0*/  IMAD.HI.U32 R5, R3, R220, RZ ;  /* 0x000000dc03057227 */ /* 0x000fe200078e00ff */
[----:B------:R-:W-:-:S02]  /*3ac0*/  IABS R222, R11 ;  /* 0x0000000b00de7213 */ /* 0x000fc40000000000 */
[----:B------:R-:W-:Y:S01]  /*3ad0*/  LOP3.LUT R14, R2, 0x14c, RZ, 0xfc, !PT ;  /* 0x0000014c020e7812 */ /* 0x000fe200078efcff */
[--C-:B------:R-:W-:Y:S01]  /*3ae0*/  @!P3 IMAD.IADD R210, R210, 0x1, -R0.reuse ;  /* 0x00000001d2d2b824 */ /* 0x100fe200078e0a00 */
[----:B------:R-:W-:Y:S01]  /*3af0*/  ISETP.GT.U32.AND P3, PT, R0, R218, PT ;  /* 0x000000da0000720c */ /* 0x000fe20003f64070 */
[----:B------:R-:W-:Y:S01]  /*3b00*/  IMAD.MOV R9, RZ, RZ, -R5 ;  /* 0x000000ffff097224 */ /* 0x000fe200078e0a05 */
[----:B------:R-:W-:Y:S01]  /*3b10*/  IABS R244, R14 ;  /* 0x0000000e00f47213 */ /* 0x000fe20000000000 */
[--C-:B------:R-:W-:Y:S01]  /*3b20*/  @!P4 IMAD.IADD R212, R212, 0x1, -R0.reuse ;  /* 0x00000001d4d4c824 */ /* 0x100fe200078e0a00 */
[----:B------:R-:W-:Y:S01]  /*3b30*/  ISETP.GE.AND P4, PT, R15, RZ, PT ;  /* 0x000000ff0f00720c */ /* 0x000fe20003f86270 */
        /* <DEDUP_REMOVED lines=9> */
[----:B------:R-:W-:Y:S01]  /*3bd0*/  ISETP.GE.AND P5, PT, R13, RZ, PT ;  /* 0x000000ff0d00720c */ /* 0x000fe20003fa6270 */
[----:B------:R-:W-:Y:S01]  /*3be0*/  @!P3 IMAD.IADD R218, R218, 0x1, -R0 ;  /* 0x00000001dadab824 */ /* 0x000fe200078e0a00 */
[----:B------:R-:W-:Y:S01]  /*3bf0*/  ISETP.GT.U32.AND P3, PT, R0, R216, PT ;  /* 0x000000d80000720c */ /* 0x000fe20003f64070 */
[----:B------:R-:W-:Y:S01]  /*3c00*/  IMAD.HI.U32 R5, R3, R222, RZ ;  /* 0x000000de03057227 */ /* 0x000fe200078e00ff */
[----:B------:R-:W-:-:S02]  /*3c10*/  LOP3.LUT R13, R2, 0x12c, RZ, 0xfc, !PT ;  /* 0x0000012c020d7812 */ /* 0x000fc400078efcff */
[----:B------:R-:W-:Y:S01]  /*3c20*/  IABS R242, R15 ;  /* 0x0000000f00f27213 */ /* 0x000fe20000000000 */
[----:B------:R-:W-:Y:S01]  /*3c30*/  IMAD.MOV R5, RZ, RZ, -R5 ;  /* 0x000000ffff057224 */ /* 0x000fe200078e0a05 */
[----:B------:R-:W-:Y:S01]  /*3c40*/  IABS R226, R13 ;  /* 0x0000000d00e27213 */ /* 0x000fe20000000000 */
[----:B------:R-:W-:Y:S01]  /*3c50*/  @!P6 IMAD.IADD R214, R214, 0x1, -R0 ;  /* 0x00000001d6d6e824 */ /* 0x000fe200078e0a00 */
[----:B------:R-:W-:Y:S01]  /*3c60*/  ISETP.GE.AND P6, PT, R10, RZ, PT ;  /* 0x000000ff0a00720c */ /* 0x000fe20003fc6270 */
[----:B------:R-:W-:Y:S01]  /*3c70*/  IMAD R222, R0, R5, R222 ;  /* 0x0000000500de7224 */ /* 0x000fe200078e02de */
[----:B------:R-:W-:Y:S01]  /*3c80*/  LOP3.LUT R10, R2, 0x130, RZ, 0xfc, !PT ;  /* 0x00000130020a7812 */ /* 0x000fe200078efcff */
[--C-:B------:R-:W-:Y:S01]  /*3c90*/  @!P2 IMAD.IADD R220, R220, 0x1, -R0.reuse ;  /* 0x00000001dcdca824 */ /* 0x100fe200078e0a00 */
[----:B------:R-:W-:Y:S01]  /*3ca0*/  ISETP.GE.AND P2, PT, R12, RZ, PT ;  /* 0x000000ff0c00720c */ /* 0x000fe20003f46270 */
[----:B------:R-:W-:Y:S01]  /*3cb0*/  @!P3 IMAD.IADD R216, R216, 0x1, -R0 ;  /* 0x00000001d8d8b824 */ /* 0x000fe200078e0a00 */
[C---:B------:R-:W-:Y:S01]  /*3cc0*/  ISETP.GT.U32.AND P3, PT, R0.reuse, R222, PT ;  /* 0x000000de0000720c */ /* 0x040fe20003f64070 */
[----:B------:R-:W-:Y:S01]  /*3cd0*/  @!P5 IMAD.MOV R214, RZ, RZ, -R214 ;  /* 0x000000ffffd6d224 */ /* 0x000fe200078e0ad6 */
[----:B------:R-:W-:Y:S01]  /*3ce0*/  ISETP.GT.U32.AND P5, PT, R0, R220, PT ;  /* 0x000000dc0000720c */ /* 0x000fe20003fa4070 */
[----:B------:R-:W-:Y:S01]  /*3cf0*/  IMAD.HI.U32 R9, R3, R226, RZ ;  /* 0x000000e203097227 */ /* 0x000fe200078e00ff */
[----:B------:R-:W-:-:S02]  /*3d00*/  IABS R228, R10 ;  /* 0x0000000a00e47213 */ /* 0x000fc40000000000 */
[C---:B------:R-:W-:Y:S01]  /*3d10*/  LOP3.LUT R12, R2.reuse, 0x13c, RZ, 0xfc, !PT ;  /* 0x0000013c020c7812 */ /* 0x040fe200078efcff */
[----:B------:R-:W-:Y:S01]  /*3d20*/  IMAD.MOV R9, RZ, RZ, -R9 ;  /* 0x000000ffff097224 */ /* 0x000fe200078e0a09 */
[----:B------:R-:W-:Y:S01]  /*3d30*/  LOP3.LUT R16, R2, 0x15c, RZ, 0xfc, !PT ;  /* 0x0000015c02107812 */ /* 0x000fe200078efcff */
[----:B------:R-:W-:Y:S01]  /*3d40*/  @!P1 IMAD.MOV R210, RZ, RZ, -R210 ;  /* 0x000000ffffd29224 */ /* 0x000fe200078e0ad2 */
[C---:B------:R-:W-:Y:S01]  /*3d50*/  ISETP.GT.U32.AND P1, PT, R0.reuse, R218, PT ;  /* 0x000000da0000720c */ /* 0x040fe20003f24070 */
[----:B------:R-:W-:Y:S01]  /*3d60*/  IMAD R226, R0, R9, R226 ;  /* 0x0000000900e27224 */ /* 0x000fe200078e02e2 */
[----:B------:R-:W-:Y:S01]  /*3d70*/  IABS R234, R12 ;  /* 0x0000000c00ea7213 */ /* 0x000fe20000000000 */
[----:B------:R-:W-:Y:S01]  /*3d80*/  IMAD.HI.U32 R5, R3, R224, RZ ;  /* 0x000000e003057227 */ /* 0x000fe200078e00ff */
[----:B------:R-:W-:-:S03]  /*3d90*/  IABS R250, R16 ;  /* 0x0000001000fa7213 */ /* 0x000fc60000000000 */
[--C-:B------:R-:W-:Y:S02]  /*3da0*/  @!P3 IMAD.IADD R222, R222, 0x1, -R0.reuse ;  /* 0x00000001dedeb824 */ /* 0x100fe400078e0a00 */
[--C-:B------:R-:W-:Y:S01]  /*3db0*/  @!P5 IMAD.IADD R220, R220, 0x1, -R0.reuse ;  /* 0x00000001dcdcd824 */ /* 0x100fe200078e0a00 */
[C---:B------:R-:W-:Y:S01]  /*3dc0*/  ISETP.GT.U32.AND P5, PT, R0.reuse, R226, PT ;  /* 0x000000e20000720c */ /* 0x040fe20003fa4070 */
[----:B------:R-:W-:Y:S01]  /*3dd0*/  IMAD.MOV R5, RZ, RZ, -R5 ;  /* 0x000000ffff057224 */ /* 0x000fe200078e0a05 */
[----:B------:R-:W-:Y:S01]  /*3de0*/  ISETP.GT.U32.AND P3, PT, R0, R222, PT ;  /* 0x000000de0000720c */ /* 0x000fe20003f64070 */
[----:B------:R-:W-:Y:S01]  /*3df0*/  @!P1 IMAD.IADD R218, R218, 0x1, -R0 ;  /* 0x00000001dada9824 */ /* 0x000fe200078e0a00 */
[----:B------:R-:W-:Y:S01]  /*3e00*/  ISETP.GE.AND P1, PT, R11, RZ, PT ;  /* 0x000000ff0b00720c */ /* 0x000fe20003f26270 */
[----:B------:R-:W-:Y:S01]  /*3e10*/  IMAD R224, R0, R5, R224 ;  /* 0x0000000500e07224 */ /* 0x000fe200078e02e0 */
[----:B------:R-:W-:Y:S01]  /*3e20*/  LOP3.LUT R11, R2, 0x138, RZ, 0xfc, !PT ;  /* 0x00000138020b7812 */ /* 0x000fe200078efcff */
[----:B------:R-:W-:-:S03]  /*3e30*/  IMAD.HI.U32 R5, R3, R228, RZ ;  /* 0x000000e403057227 */ /* 0x000fc600078e00ff */
[----:B------:R-:W-:Y:S01]  /*3e40*/  IABS R232, R11 ;  /* 0x0000000b00e87213 */ /* 0x000fe20000000000 */
[----:B------:R-:W-:Y:S02]  /*3e50*/  IMAD.MOV R5, RZ, RZ, -R5 ;  /* 0x000000ffff057224 */ /* 0x000fe400078e0a05 */
[----:B------:R-:W-:Y:S02]  /*3e60*/  @!P5 IMAD.IADD R226, R226, 0x1, -R0 ;  /* 0x00000001e2e2d824 */ /* 0x000fe400078e0a00 */
[----:B------:R-:W-:Y:S01]  /*3e70*/  IMAD R228, R0, R5, R228 ;  /* 0x0000000500e47224 */ /* 0x000fe200078e02e4 */
[----:B------:R-:W-:Y:S01]  /*3e80*/  LOP3.LUT R5, R2, 0x134, RZ, 0xfc, !PT ;  /* 0x0000013402057812 */ /* 0x000fe200078efcff */
[----:B------:R-:W-:Y:S01]  /*3e90*/  @!P4 IMAD.MOV R216, RZ, RZ, -R216 ;  /* 0x000000ffffd8c224 */ /* 0x000fe200078e0ad8 */
[----:B------:R-:W-:Y:S01]  /*3ea0*/  ISETP.GT.U32.AND P4, PT, R0, R224, PT ;  /* 0x000000e00000720c */ /* 0x000fe20003f84070 */
[----:B------:R-:W-:Y:S01]  /*3eb0*/  @!P3 IMAD.IADD R222, R222, 0x1, -R0 ;  /* 0x00000001dedeb824 */ /* 0x000fe200078e0a00 */
[----:B------:R-:W-:Y:S01]  /*3ec0*/  IABS R230, R5 ;  /* 0x0000000500e67213 */ /* 0x000fe20000000000 */
[----:B------:R-:W-:Y:S01]  /*3ed0*/  @!P0 IMAD.MOV R218, RZ, RZ, -R218 ;  /* 0x000000ffffda8224 */ /* 0x000fe200078e0ada */
[C---:B------:R-:W-:Y:S01]  /*3ee0*/  ISETP.GT.U32.AND P5, PT, R0.reuse, R226, PT ;  /* 0x000000e20000720c */ /* 0x040fe20003fa4070 */
[----:B------:R-:W-:Y:S01]  /*3ef0*/  @!P6 IMAD.MOV R220, RZ, RZ, -R220 ;  /* 0x000000ffffdce224 */ /* 0x000fe200078e0adc */
[----:B------:R-:W-:Y:S01]  /*3f00*/  ISETP.GE.AND P0, PT, R13, RZ, PT ;  /* 0x000000ff0d00720c */ /* 0x000fe20003f06270 */
[----:B------:R-:W-:Y:S01]  /*3f10*/  @!P1 IMAD.MOV R222, RZ, RZ, -R222 ;  /* 0x000000ffffde9224 */ /* 0x000fe200078e0ade */
[----:B------:R-:W-:Y:S01]  /*3f20*/  ISETP.GE.AND P6, PT, R5, RZ, PT ;  /* 0x000000ff0500720c */ /* 0x000fe20003fc6270 */
[----:B------:R-:W-:Y:S01]  /*3f30*/  IMAD.HI.U32 R5, R3, R230, RZ ;  /* 0x000000e603057227 */ /* 0x000fe200078e00ff */
[----:B------:R-:W-:-:S02]  /*3f40*/  ISETP.GT.U32.AND P1, PT, R0, R228, PT ;  /* 0x000000e40000720c */ /* 0x000fc40003f24070 */
[----:B------:R-:W-:Y:S01]  /*3f50*/  ISETP.GE.AND P3, PT, R10, RZ, PT ;  /* 0x000000ff0a00720c */ /* 0x000fe20003f66270 */
[----:B------:R-:W-:Y:S01]  /*3f60*/  IMAD.MOV R5, RZ, RZ, -R5 ;  /* 0x000000ffff057224 */ /* 0x000fe200078e0a05 */
[----:B------:R-:W-:Y:S01]  /*3f70*/  LOP3.LUT R13, R2, 0x148, RZ, 0xfc, !PT ;  /* 0x00000148020d7812 */ /* 0x000fe200078efcff */
[--C-:B------:R-:W-:Y:S02]  /*3f80*/  @!P4 IMAD.IADD R224, R224, 0x1, -R0.reuse ;  /* 0x00000001e0e0c824 */ /* 0x100fe400078e0a00 */
[----:B------:R-:W-:Y:S01]  /*3f90*/  @!P5 IMAD.IADD R226, R226, 0x1, -R0 ;  /* 0x00000001e2e2d824 */ /* 0x000fe200078e0a00 */
[----:B------:R-:W-:Y:S01]  /*3fa0*/  IABS R240, R13 ;  /* 0x0000000d00f07213 */ /* 0x000fe20000000000 */
[C---:B------:R-:W-:Y:S01]  /*3fb0*/  IMAD R230, R0.reuse, R5, R230 ;  /* 0x0000000500e67224 */ /* 0x040fe200078e02e6 */
[----:B------:R-:W-:Y:S01]  /*3fc0*/  ISETP.GT.U32.AND P4, PT, R0, R224, PT ;  /* 0x000000e00000720c */ /* 0x000fe20003f84070 */
[----:B------:R-:W-:Y:S01]  /*3fd0*/  @!P0 IMAD.MOV R226, RZ, RZ, -R226 ;  /* 0x000000ffffe28224 */ /* 0x000fe200078e0ae2 */
[----:B------:R-:W-:Y:S01]  /*3fe0*/  LOP3.LUT R5, R2, 0x140, RZ, 0xfc, !PT ;  /* 0x0000014002057812 */ /* 0x000fe200078efcff */
[----:B------:R-:W-:Y:S01]  /*3ff0*/  @!P1 IMAD.IADD R228, R228, 0x1, -R0 ;  /* 0x00000001e4e49824 */ /* 0x000fe200078e0a00 */
[----:B------:R-:W-:Y:S01]  /*4000*/  ISETP.GT.U32.AND P0, PT, R0, R230, PT ;  /* 0x000000e60000720c */ /* 0x000fe20003f04070 */
[----:B------:R-:W-:Y:S01]  /*4010*/  IMAD.HI.U32 R9, R3, R232, RZ ;  /* 0x000000e803097227 */ /* 0x000fe200078e00ff */
[----:B------:R-:W-:-:S02]  /*4020*/  IABS R236, R5 ;  /* 0x0000000500ec7213 */ /* 0x000fc40000000000 */
[----:B------:R-:W-:Y:S01]  /*4030*/  ISETP.GT.U32.AND P1, PT, R0, R228, PT ;  /* 0x000000e40000720c */ /* 0x000fe20003f24070 */
[----:B------:R-:W-:Y:S01]  /*4040*/  IMAD.MOV R9, RZ, RZ, -R9 ;  /* 0x000000ffff097224 */ /* 0x000fe200078e0a09 */
[----:B------:R-:W-:Y:S01]  /*4050*/  ISETP.GE.AND P5, PT, R12, RZ, PT ;  /* 0x000000ff0c00720c */ /* 0x000fe20003fa6270 */
[----:B------:R-:W-:Y:S01]  /*4060*/  IMAD.HI.U32 R10, R3, R234, RZ ;  /* 0x000000ea030a7227 */ /* 0x000fe200078e00ff */
[----:B------:R-:W-:-:S03]  /*4070*/  LOP3.LUT R12, R2, 0x144, RZ, 0xfc, !PT ;  /* 0x00000144020c7812 */ /* 0x000fc600078efcff */
[----:B------:R-:W-:Y:S01]  /*4080*/  @!P4 IMAD.IADD R224, R224, 0x1, -R0 ;  /* 0x00000001e0e0c824 */ /* 0x000fe200078e0a00 */
[----:B------:R-:W-:Y:S01]  /*4090*/  ISETP.GE.AND P4, PT, R11, RZ, PT ;  /* 0x000000ff0b00720c */ /* 0x000fe20003f86270 */
[----:B------:R-:W-:Y:S01]  /*40a0*/  IMAD R232, R0, R9, R232 ;  /* 0x0000000900e87224 */ /* 0x000fe200078e02e8 */
[----:B------:R-:W-:Y:S01]  /*40b0*/  IABS R238, R12 ;  /* 0x0000000c00ee7213 */ /* 0x000fe20000000000 */
[----:B------:R-:W-:Y:S02]  /*40c0*/  @!P0 IMAD.IADD R230, R230, 0x1, -R0 ;  /* 0x00000001e6e68824 */ /* 0x000fe400078e0a00 */
[----:B------:R-:W-:Y:S01]  /*40d0*/  @!P2 IMAD.MOV R224, RZ, RZ, -R224 ;  /* 0x000000ffffe0a224 */ /* 0x000fe200078e0ae0 */
[----:B------:R-:W-:Y:S01]  /*40e0*/  ISETP.GE.AND P2, PT, R5, RZ, PT ;  /* 0x000000ff0500720c */ /* 0x000fe20003f46270 */
[----:B------:R-:W-:Y:S01]  /*40f0*/  @!P1 IMAD.IADD R228, R228, 0x1, -R0 ;  /* 0x00000001e4e49824 */ /* 0x000fe200078e0a00 */
[C---:B------:R-:W-:Y:S01]  /*4100*/  ISETP.GT.U32.AND P1, PT, R0.reuse, R232, PT ;  /* 0x000000e80000720c */ /* 0x040fe20003f24070 */
[----:B------:R-:W-:Y:S01]  /*4110*/  IMAD.MOV R11, RZ, RZ, -R10 ;  /* 0x000000ffff0b7224 */ /* 0x000fe200078e0a0a */
[----:B------:R-:W-:Y:S01]  /*4120*/  ISETP.GT.U32.AND P0, PT, R0, R230, PT ;  /* 0x000000e60000720c */ /* 0x000fe20003f04070 */
[----:B------:R-:W-:-:S04]  /*4130*/  IMAD.HI.U32 R5, R3, R236, RZ ;  /* 0x000000ec03057227 */ /* 0x000fc800078e00ff */
[C---:B------:R-:W-:Y:S02]  /*4140*/  IMAD R234, R0.reuse, R11, R234 ;  /* 0x0000000b00ea7224 */ /* 0x040fe400078e02ea */
[----:B------:R-:W-:Y:S02]  /*4150*/  IMAD.MOV R5, RZ, RZ, -R5 ;  /* 0x000000ffff057224 */ /* 0x000fe400078e0a05 */
[----:B------:R-:W-:Y:S01]  /*4160*/  @!P3 IMAD.MOV R228, RZ, RZ, -R228 ;  /* 0x000000ffffe4b224 */ /* 0x000fe200078e0ae4 */
[C---:B------:R-:W-:Y:S01]  /*4170*/  ISETP.GT.U32.AND P3, PT, R0.reuse, R234, PT ;  /* 0x000000ea0000720c */ /* 0x040fe20003f64070 */
[----:B------:R-:W-:Y:S02]  /*4180*/  IMAD R236, R0, R5, R236 ;  /* 0x0000000500ec7224 */ /* 0x000fe400078e02ec */
[----:B------:R-:W-:-:S04]  /*4190*/  IMAD.HI.U32 R10, R3, R240, RZ ;  /* 0x000000f0030a7227 */ /* 0x000fc800078e00ff */
[--C-:B------:R-:W-:Y:S02]  /*41a0*/  @!P1 IMAD.IADD R232, R232, 0x1, -R0.reuse ;  /* 0x00000001e8e89824 */ /* 0x100fe400078e0a00 */
[----:B------:R-:W-:Y:S01]  /*41b0*/  @!P0 IMAD.IADD R230, R230, 0x1, -R0 ;  /* 0x00000001e6e68824 */ /* 0x000fe200078e0a00 */
[C---:B------:R-:W-:Y:S01]  /*41c0*/  ISETP.GT.U32.AND P0, PT, R0.reuse, R236, PT ;  /* 0x000000ec0000720c */ /* 0x040fe20003f04070 */
[----:B------:R-:W-:Y:S01]  /*41d0*/  IMAD.MOV R11, RZ, RZ, -R10 ;  /* 0x000000ffff0b7224 */ /* 0x000fe200078e0a0a */
[----:B------:R-:W-:Y:S01]  /*41e0*/  ISETP.GT.U32.AND P1, PT, R0, R232, PT ;  /* 0x000000e80000720c */ /* 0x000fe20003f24070 */
[----:B------:R-:W-:Y:S01]  /*41f0*/  IMAD.HI.U32 R9, R3, R238, RZ ;  /* 0x000000ee03097227 */ /* 0x000fe200078e00ff */
[----:B------:R-:W-:-:S03]  /*4200*/  LOP3.LUT R10, R2, 0x154, RZ, 0xfc, !PT ;  /* 0x00000154020a7812 */ /* 0x000fc600078efcff */
[----:B------:R-:W-:Y:S01]  /*4210*/  IMAD R240, R0, R11, R240 ;  /* 0x0000000b00f07224 */ /* 0x000fe200078e02f0 */
[----:B------:R-:W-:Y:S01]  /*4220*/  IABS R246, R10 ;  /* 0x0000000a00f67213 */ /* 0x000fe20000000000 */
[----:B------:R-:W-:Y:S01]  /*4230*/  IMAD.MOV R9, RZ, RZ, -R9 ;  /* 0x000000ffff097224 */ /* 0x000fe200078e0a09 */
[----:B------:R-:W-:Y:S01]  /*4240*/  LOP3.LUT R11, R2, 0x158, RZ, 0xfc, !PT ;  /* 0x00000158020b7812 */ /* 0x000fe200078efcff */
[----:B------:R-:W-:Y:S01]  /*4250*/  @!P3 IMAD.IADD R234, R234, 0x1, -R0 ;  /* 0x00000001eaeab824 */ /* 0x000fe200078e0a00 */
[C---:B------:R-:W-:Y:S01]  /*4260*/  ISETP.GT.U32.AND P3, PT, R0.reuse, R240, PT ;  /* 0x000000f00000720c */ /* 0x040fe20003f64070 */
[----:B------:R-:W-:Y:S01]  /*4270*/  IMAD R238, R0, R9, R238 ;  /* 0x0000000900ee7224 */ /* 0x000fe200078e02ee */
[----:B------:R-:W-:Y:S01]  /*4280*/  IABS R248, R11 ;  /* 0x0000000b00f87213 */ /* 0x000fe20000000000 */
[----:B------:R-:W-:Y:S01]  /*4290*/  @!P0 IMAD.IADD R236, R236, 0x1, -R0 ;  /* 0x00000001ecec8824 */ /* 0x000fe200078e0a00 */
[----:B------:R-:W-:Y:S01]  /*42a0*/  ISETP.GT.U32.AND P0, PT, R0, R234, PT ;  /* 0x000000ea0000720c */ /* 0x000fe20003f04070 */
[----:B------:R-:W-:-:S04]  /*42b0*/  IMAD.HI.U32 R5, R3, R244, RZ ;  /* 0x000000f403057227 */ /* 0x000fc800078e00ff */
[--C-:B------:R-:W-:Y:S01]  /*42c0*/  @!P1 IMAD.IADD R232, R232, 0x1, -R0.reuse ;  /* 0x00000001e8e89824 */ /* 0x100fe200078e0a00 */
[----:B------:R-:W-:Y:S01]  /*42d0*/  ISETP.GT.U32.AND P1, PT, R0, R238, PT ;  /* 0x000000ee0000720c */ /* 0x000fe20003f24070 */
[----:B------:R-:W-:Y:S02]  /*42e0*/  IMAD.MOV R5, RZ, RZ, -R5 ;  /* 0x000000ffff057224 */ /* 0x000fe400078e0a05 */
[----:B------:R-:W-:Y:S02]  /*42f0*/  @!P3 IMAD.IADD R240, R240, 0x1, -R0 ;  /* 0x00000001f0f0b824 */ /* 0x000fe400078e0a00 */
[----:B------:R-:W-:Y:S02]  /*4300*/  IMAD R244, R0, R5, R244 ;  /* 0x0000000500f47224 */ /* 0x000fe400078e02f4 */
[----:B------:R-:W-:Y:S01]  /*4310*/  @!P0 IMAD.IADD R234, R234, 0x1, -R0 ;  /* 0x00000001eaea8824 */ /* 0x000fe200078e0a00 */
[C---:B------:R-:W-:Y:S01]  /*4320*/  ISETP.GT.U32.AND P3, PT, R0.reuse, R240, PT ;  /* 0x000000f00000720c */ /* 0x040fe20003f64070 */
[----:B------:R-:W-:Y:S01]  /*4330*/  IMAD.HI.U32 R5, R3, R246, RZ ;  /* 0x000000f603057227 */ /* 0x000fe200078e00ff */
[----:B------:R-:W-:-:S03]  /*4340*/  ISETP.GT.U32.AND P0, PT, R0, R244, PT ;  /* 0x000000f40000720c */ /* 0x000fc60003f04070 */
[----:B------:R-:W-:Y:S01]  /*4350*/  @!P1 IMAD.IADD R238, R238, 0x1, -R0 ;  /* 0x00000001eeee9824 */ /* 0x000fe200078e0a00 */
[----:B------:R-:W-:Y:S01]  /*4360*/  ISETP.GT.U32.AND P1, PT, R0, R236, PT ;  /* 0x000000ec0000720c */ /* 0x000fe20003f24070 */
[----:B------:R-:W-:-:S04]  /*4370*/  IMAD.HI.U32 R9, R3, R242, RZ ;  /* 0x000000f203097227 */ /* 0x000fc800078e00ff */
        /* <DEDUP_REMOVED lines=8> */
[----:B------:R-:W-:-:S04]  /*4400*/  IMAD.HI.U32 R9, R3, R250, RZ ;  /* 0x000000fa03097227 */ /* 0x000fc800078e00ff */
[----:B------:R-:W-:Y:S01]  /*4410*/  @!P1 IMAD.IADD R236, R236, 0x1, -R0 ;  /* 0x00000001ecec9824 */ /* 0x000fe200078e0a00 */
[C---:B------:R-:W-:Y:S01]  /*4420*/  ISETP.GT.U32.AND P1, PT, R0.reuse, R242, PT ;  /* 0x000000f20000720c */ /* 0x040fe20003f24070 */
[----:B------:R-:W-:Y:S02]  /*4430*/  IMAD.MOV R9, RZ, RZ, -R9 ;  /* 0x000000ffff097224 */ /* 0x000fe400078e0a09 */
[----:B------:R-:W-:Y:S01]  /*4440*/  @!P6 IMAD.MOV R230, RZ, RZ, -R230 ;  /* 0x000000ffffe6e224 */ /* 0x000fe200078e0ae6 */
[C---:B------:R-:W-:Y:S01]  /*4450*/  ISETP.GT.U32.AND P6, PT, R0.reuse, R238, PT ;  /* 0x000000ee0000720c */ /* 0x040fe20003fc4070 */
[----:B------:R-:W-:Y:S01]  /*4460*/  IMAD R250, R0, R9, R250 ;  /* 0x0000000900fa7224 */ /* 0x000fe200078e02fa */
[----:B------:R-:W-:Y:S01]  /*4470*/  LOP3.LUT R9, R2, 0x168, RZ, 0xfc, !PT ;  /* 0x0000016802097812 */ /* 0x000fe200078efcff */
[----:B------:R-:W-:Y:S01]  /*4480*/  @!P3 IMAD.IADD R246, R246, 0x1, -R0 ;  /* 0x00000001f6f6b824 */ /* 0x000fe200078e0a00 */
[C---:B------:R-:W-:Y:S01]  /*4490*/  ISETP.GT.U32.AND P3, PT, R0.reuse, R244, PT ;  /* 0x000000f40000720c */ /* 0x040fe20003f64070 */
[----:B------:R-:W-:Y:S01]  /*44a0*/  @!P0 IMAD.MOV R240, RZ, RZ, -R240 ;  /* 0x000000fffff08224 */ /* 0x000fe200078e0af0 */
[----:B------:R-:W-:Y:S01]  /*44b0*/  ISETP.GT.U32.AND P0, PT, R0, R250, PT ;  /* 0x000000fa0000720c */ /* 0x000fe20003f04070 */
[----:B------:R-:W-:Y:S01]  /*44c0*/  IMAD.HI.U32 R5, R3, R248, RZ ;  /* 0x000000f803057227 */ /* 0x000fe200078e00ff */
[----:B------:R-:W-:-:S03]  /*44d0*/  IABS R99, R9 ;  /* 0x0000000900637213 */ /* 0x000fc60000000000 */
[--C-:B------:R-:W-:Y:S01]  /*44e0*/  @!P1 IMAD.IADD R242, R242, 0x1, -R0.reuse ;  /* 0x00000001f2f29824 */ /* 0x100fe200078e0a00 */
[----:B------:R-:W-:Y:S01]  /*44f0*/  ISETP.GE.AND P1, PT, R14, RZ, PT ;  /* 0x000000ff0e00720c */ /* 0x000fe20003f26270 */
[--C-:B------:R-:W-:Y:S01]  /*4500*/  @!P6 IMAD.IADD R238, R238, 0x1, -R0.reuse ;  /* 0x00000001eeeee824 */ /* 0x100fe200078e0a00 */
[----:B------:R-:W-:Y:S01]  /*4510*/  ISETP.GE.AND P6, PT, R12, RZ, PT ;  /* 0x000000ff0c00720c */ /* 0x000fe20003fc6270 */
[----:B------:R-:W-:Y:S01]  /*4520*/  IMAD.MOV R5, RZ, RZ, -R5 ;  /* 0x000000ffff057224 */ /* 0x000fe200078e0a05 */
[----:B------:R-:W-:Y:S01]  /*4530*/  LOP3.LUT R12, R2, 0x160, RZ, 0xfc, !PT ;  /* 0x00000160020c7812 */ /* 0x000fe200078efcff */
[----:B------:R-:W-:Y:S01]  /*4540*/  @!P3 IMAD.IADD R244, R244, 0x1, -R0 ;  /* 0x00000001f4f4b824 */ /* 0x000fe200078e0a00 */
[----:B------:R-:W-:Y:S01]  /*4550*/  ISETP.GE.AND P3, PT, R10, RZ, PT ;  /* 0x000000ff0a00720c */ /* 0x000fe20003f66270 */
[----:B------:R-:W-:Y:S01]  /*4560*/  IMAD R248, R0, R5, R248 ;  /* 0x0000000500f87224 */ /* 0x000fe200078e02f8 */
[----:B------:R-:W-:Y:S01]  /*4570*/  IABS R252, R12 ;  /* 0x0000000c00fc7213 */ /* 0x000fe20000000000 */
[----:B------:R-:W-:Y:S01]  /*4580*/  @!P0 IMAD.IADD R250, R250, 0x1, -R0 ;  /* 0x00000001fafa8824 */ /* 0x000fe200078e0a00 */
[----:B------:R-:W-:Y:S01]  /*4590*/  LOP3.LUT R10, R2, 0x16c, RZ, 0xfc, !PT ;  /* 0x0000016c020a7812 */ /* 0x000fe200078efcff */
[----:B------:R-:W-:Y:S01]  /*45a0*/  @!P2 IMAD.MOV R236, RZ, RZ, -R236 ;  /* 0x000000ffffeca224 */ /* 0x000fe200078e0aec */
[C---:B------:R-:W-:Y:S01]  /*45b0*/  ISETP.GT.U32.AND P2, PT, R0.reuse, R248, PT ;  /* 0x000000f80000720c */ /* 0x040fe20003f44070 */
[----:B------:R-:W-:Y:S01]  /*45c0*/  @!P1 IMAD.MOV R244, RZ, RZ, -R244 ;  /* 0x000000fffff49224 */ /* 0x000fe200078e0af4 */
[----:B------:R-:W-:Y:S01]  /*45d0*/  ISETP.GT.U32.AND P1, PT, R0, R250, PT ;  /* 0x000000fa0000720c */ /* 0x000fe20003f24070 */
[----:B------:R-:W-:Y:S01]  /*45e0*/  IMAD.HI.U32 R5, R3, R252, RZ ;  /* 0x000000fc03057227 */ /* 0x000fe200078e00ff */
[----:B------:R-:W-:-:S02]  /*45f0*/  IABS R37, R10 ;  /* 0x0000000a00257213 */ /* 0x000fc40000000000 */
[----:B------:R-:W-:Y:S01]  /*4600*/  LOP3.LUT R14, R2, 0x170, RZ, 0xfc, !PT ;  /* 0x00000170020e7812 */ /* 0x000fe200078efcff */
[----:B------:R-:W-:Y:S02]  /*4610*/  IMAD.MOV R5, RZ, RZ, -R5 ;  /* 0x000000ffff057224 */ /* 0x000fe400078e0a05 */
[----:B------:R-:W-:Y:S01]  /*4620*/  @!P5 IMAD.MOV R234, RZ, RZ, -R234 ;  /* 0x000000ffffead224 */ /* 0x000fe200078e0aea */
[C---:B------:R-:W-:Y:S01]  /*4630*/  ISETP.GT.U32.AND P5, PT, R0.reuse, R246, PT ;  /* 0x000000f60000720c */ /* 0x040fe20003fa4070 */
[----:B------:R-:W-:Y:S01]  /*4640*/  IMAD R252, R0, R5, R252 ;  /* 0x0000000500fc7224 */ /* 0x000fe200078e02fc */
[----:B------:R-:W-:Y:S01]  /*4650*/  LOP3.LUT R5, R2, 0x164, RZ, 0xfc, !PT ;  /* 0x0000016402057812 */ /* 0x000fe200078efcff */
[--C-:B------:R-:W-:Y:S01]  /*4660*/  @!P2 IMAD.IADD R248, R248, 0x1, -R0.reuse ;  /* 0x00000001f8f8a824 */ /* 0x100fe200078e0a00 */
[----:B------:R-:W-:Y:S01]  /*4670*/  ISETP.GE.AND P2, PT, R12, RZ, PT ;  /* 0x000000ff0c00720c */ /* 0x000fe20003f46270 */
[----:B------:R-:W-:Y:S01]  /*4680*/  @!P1 IMAD.IADD R250, R250, 0x1, -R0 ;  /* 0x00000001fafa9824 */ /* 0x000fe200078e0a00 */
[C---:B------:R-:W-:Y:S01]  /*4690*/  ISETP.GT.U32.AND P1, PT, R0.reuse, R252, PT ;  /* 0x000000fc0000720c */ /* 0x040fe20003f24070 */
[----:B------:R-:W-:Y:S01]  /*46a0*/  @!P4 IMAD.MOV R232, RZ, RZ, -R232 ;  /* 0x000000ffffe8c224 */ /* 0x000fe200078e0ae8 */
[C---:B------:R-:W-:Y:S01]  /*46b0*/  ISETP.GT.U32.AND P0, PT, R0.reuse, R248, PT ;  /* 0x000000f80000720c */ /* 0x040fe20003f04070 */
[----:B------:R-:W-:Y:S01]  /*46c0*/  @!P6 IMAD.MOV R238, RZ, RZ, -R238 ;  /* 0x000000ffffeee224 */ /* 0x000fe200078e0aee */
[----:B------:R-:W-:-:S02]  /*46d0*/  ISETP.GT.U32.AND P4, PT, R0, R242, PT ;  /* 0x000000f20000720c */ /* 0x000fc40003f84070 */
[----:B------:R-:W-:Y:S01]  /*46e0*/  ISETP.GE.AND P6, PT, R15, RZ, PT ;  /* 0x000000ff0f00720c */ /* 0x000fe20003fc6270 */
[----:B------:R-:W-:Y:S01]  /*46f0*/  @!P5 IMAD.IADD R246, R246, 0x1, -R0 ;  /* 0x00000001f6f6d824 */ /* 0x000fe200078e0a00 */
[----:B------:R-:W-:Y:S02]  /*4700*/  ISETP.GE.AND P5, PT, R16, RZ, PT ;  /* 0x000000ff1000720c */ /* 0x000fe40003fa6270 */
[----:B------:R-:W-:Y:S01]  /*4710*/  LOP3.LUT R15, R2, 0x174, RZ, 0xfc, !PT ;  /* 0x00000174020f7812 */ /* 0x000fe200078efcff */
[----:B------:R-:W-:Y:S01]  /*4720*/  @!P3 IMAD.MOV R246, RZ, RZ, -R246 ;  /* 0x000000fffff6b224 */ /* 0x000fe200078e0af6 */
[----:B------:R-:W-:Y:S01]  /*4730*/  ISETP.GE.AND P3, PT, R9, RZ, PT ;  /* 0x000000ff0900720c */ /* 0x000fe20003f66270 */
[----:B------:R-:W-:Y:S01]  /*4740*/  @!P1 IMAD.IADD R252, R252, 0x1, -R0 ;  /* 0x00000001fcfc9824 */ /* 0x000fe200078e0a00 */
[----:B------:R-:W-:Y:S01]  /*4750*/  IABS R12, R14 ;  /* 0x0000000e000c7213 */ /* 0x000fe20000000000 */
[----:B------:R-:W-:Y:S01]  /*4760*/  IMAD.HI.U32 R9, R3, R99, RZ ;  /* 0x0000006303097227 */ /* 0x000fe200078e00ff */
[----:B------:R-:W-:-:S02]  /*4770*/  IABS R13, R15 ;  /* 0x0000000f000d7213 */ /* 0x000fc40000000000 */
[----:B------:R-:W-:Y:S01]  /*4780*/  ISETP.GT.U32.AND P1, PT, R0, R252, PT ;  /* 0x000000fc0000720c */ /* 0x000fe20003f24070 */
[----:B------:R-:W-:Y:S01]  /*4790*/  @!P0 IMAD.IADD R248, R248, 0x1, -R0 ;  /* 0x00000001f8f88824 */ /* 0x000fe200078e0a00 */
[----:B------:R-:W-:Y:S01]  /*47a0*/  ISETP.GE.AND P0, PT, R10, RZ, PT ;  /* 0x000000ff0a00720c */ /* 0x000fe20003f06270 */
[----:B------:R-:W-:Y:S01]  /*47b0*/  IMAD.HI.U32 R10, R3, R37, RZ ;  /* 0x00000025030a7227 */ /* 0x000fe200078e00ff */
[----:B------:R-:W-:-:S03]  /*47c0*/  LOP3.LUT R16, R2, 0x17c, RZ, 0xfc, !PT ;  /* 0x0000017c02107812 */ /* 0x000fc600078efcff */
[----:B------:R-:W-:Y:S01]  /*47d0*/  IMAD.MOV R9, RZ, RZ, -R9 ;  /* 0x000000ffff097224 */ /* 0x000fe200078e0a09 */
[----:B------:R-:W-:Y:S01]  /*47e0*/  IABS R35, R16 ;  /* 0x0000001000237213 */ /* 0x000fe20000000000 */
[----:B------:R-:W-:Y:S01]  /*47f0*/  @!P4 IMAD.IADD R242, R242, 0x1, -R0 ;  /* 0x00000001f2f2c824 */ /* 0x000fe200078e0a00 */
[----:B------:R-:W-:Y:S01]  /*4800*/  ISETP.GE.AND P4, PT, R11, RZ, PT ;  /* 0x000000ff0b00720c */ /* 0x000fe20003f86270 */
[----:B------:R-:W-:Y:S01]  /*4810*/  IMAD.MOV R10, RZ, RZ, -R10 ;  /* 0x000000ffff0a7224 */ /* 0x000fe200078e0a0a */
[----:B------:R-:W-:Y:S01]  /*4820*/  IABS R11, R5 ;  /* 0x00000005000b7213 */ /* 0x000fe20000000000 */
[C---:B------:R-:W-:Y:S02]  /*4830*/  IMAD R99, R0.reuse, R9, R99 ;  /* 0x0000000900637224 */ /* 0x040fe400078e0263 */
[----:B------:R-:W-:Y:S01]  /*4840*/  @!P6 IMAD.MOV R242, RZ, RZ, -R242 ;  /* 0x000000fffff2e224 */ /* 0x000fe200078e0af2 */
[----:B------:R-:W-:Y:S01]  /*4850*/  ISETP.GE.AND P6, PT, R5, RZ, PT ;  /* 0x000000ff0500720c */ /* 0x000fe20003fc6270 */
[----:B------:R-:W-:-:S02]  /*4860*/  IMAD R37, R0, R10, R37 ;  /* 0x0000000a00257224 */ /* 0x000fc400078e0225 */
[----:B------:R-:W-:Y:S01]  /*4870*/  @!P5 IMAD.MOV R250, RZ, RZ, -R250 ;  /* 0x000000fffffad224 */ /* 0x000fe200078e0afa */
[----:B------:R-:W-:Y:S01]  /*4880*/  ISETP.GT.U32.AND P5, PT, R0, R99, PT ;  /* 0x000000630000720c */ /* 0x000fe20003fa4070 */
[----:B------:R-:W-:-:S04]  /*4890*/  IMAD.HI.U32 R5, R3, R11, RZ ;  /* 0x0000000b03057227 */ /* 0x000fc800078e00ff */
[----:B------:R-:W-:Y:S01]  /*48a0*/  @!P1 IMAD.IADD R252, R252, 0x1, -R0 ;  /* 0x00000001fcfc9824 */ /* 0x000fe200078e0a00 */
[----:B------:R-:W-:Y:S01]  /*48b0*/  ISETP.GT.U32.AND P1, PT, R0, R37, PT ;  /* 0x000000250000720c */ /* 0x000fe20003f24070 */
[----:B------:R-:W-:Y:S02]  /*48c0*/  IMAD.MOV R5, RZ, RZ, -R5 ;  /* 0x000000ffff057224 */ /* 0x000fe400078e0a05 */
[----:B------:R-:W-:-:S04]  /*48d0*/  IMAD.HI.U32 R10, R3, R13, RZ ;  /* 0x0000000d030a7227 */ /* 0x000fc800078e00ff */
[----:B------:R-:W-:Y:S02]  /*48e0*/  IMAD R5, R0, R5, R11 ;  /* 0x0000000500057224 */ /* 0x000fe400078e020b */
[----:B------:R-:W-:Y:S01]  /*48f0*/  IMAD.MOV.U32 R11, RZ, RZ, R12 ;  /* 0x000000ffff0b7224 */ /* 0x000fe200078e000c */
[----:B------:R-:W-:Y:S01]  /*4900*/  LOP3.LUT R12, R2, 0x178, RZ, 0xfc, !PT ;  /* 0x00000178020c7812 */ /* 0x000fe200078efcff */
[----:B------:R-:W-:Y:S01]  /*4910*/  @!P4 IMAD.MOV R248, RZ, RZ, -R248 ;  /* 0x000000fffff8c224 */ /* 0x000fe200078e0af8 */
[C---:B------:R-:W-:Y:S01]  /*4920*/  ISETP.GT.U32.AND P4, PT, R0.reuse, R5, PT ;  /* 0x000000050000720c */ /* 0x040fe20003f84070 */
[----:B------:R-:W-:Y:S01]  /*4930*/  @!P5 IMAD.IADD R99, R99, 0x1, -R0 ;  /* 0x000000016363d824 */ /* 0x000fe200078e0a00 */
[----:B------:R-:W-:Y:S01]  /*4940*/  IABS R97, R12 ;  /* 0x0000000c00617213 */ /* 0x000fe20000000000 */
[----:B------:R-:W-:Y:S02]  /*4950*/  IMAD.MOV R10, RZ, RZ, -R10 ;  /* 0x000000ffff0a7224 */ /* 0x000fe400078e0a0a */
[----:B------:R-:W-:Y:S01]  /*4960*/  @!P1 IMAD.IADD R37, R37, 0x1, -R0 ;  /* 0x0000000125259824 */ /* 0x000fe200078e0a00 */
[C---:B------:R-:W-:Y:S01]  /*4970*/  ISETP.GT.U32.AND P1, PT, R0.reuse, R99, PT ;  /* 0x000000630000720c */ /* 0x040fe20003f24070 */
[----:B------:R-:W-:-:S02]  /*4980*/  IMAD R13, R0, R10, R13 ;  /* 0x0000000a000d7224 */ /* 0x000fc400078e020d */
[----:B------:R-:W-:-:S04]  /*4990*/  IMAD.HI.U32 R9, R3, R11, RZ ;  /* 0x0000000b03097227 */ /* 0x000fc800078e00ff */
[----:B------:R-:W-:-:S04]  /*49a0*/  IMAD.HI.U32 R10, R3, R97, RZ ;  /* 0x00000061030a7227 */ /* 0x000fc800078e00ff */
[----:B------:R-:W-:Y:S02]  /*49b0*/  IMAD.MOV R9, RZ, RZ, -R9 ;  /* 0x000000ffff097224 */ /* 0x000fe400078e0a09 */
[----:B------:R-:W-:Y:S02]  /*49c0*/  IMAD.MOV R10, RZ, RZ, -R10 ;  /* 0x000000ffff0a7224 */ /* 0x000fe400078e0a0a */
[C---:B------:R-:W-:Y:S02]  /*49d0*/  IMAD R9, R0.reuse, R9, R11 ;  /* 0x0000000900097224 */ /* 0x040fe400078e020b */
[--C-:B------:R-:W-:Y:S02]  /*49e0*/  @!P4 IMAD.IADD R5, R5, 0x1, -R0.reuse ;  /* 0x000000010505c824 */ /* 0x100fe400078e0a00 */
[C---:B------:R-:W-:Y:S01]  /*49f0*/  IMAD R97, R0.reuse, R10, R97 ;  /* 0x0000000a00617224 */ /* 0x040fe200078e0261 */
[C---:B------:R-:W-:Y:S01]  /*4a00*/  ISETP.GT.U32.AND P4, PT, R0.reuse, R9, PT ;  /* 0x000000090000720c */ /* 0x040fe20003f84070 */
[----:B------:R-:W-:Y:S01]  /*4a10*/  @!P1 IMAD.IADD R99, R99, 0x1, -R0 ;  /* 0x0000000163639824 */ /* 0x000fe200078e0a00 */
[C---:B------:R-:W-:Y:S01]  /*4a20*/  ISETP.GT.U32.AND P5, PT, R0.reuse, R5, PT ;  /* 0x000000050000720c */ /* 0x040fe20003fa4070 */
[----:B------:R-:W-:Y:S01]  /*4a30*/  IMAD.HI.U32 R10, R3, R35, RZ ;  /* 0x00000023030a7227 */ /* 0x000fe200078e00ff */
[----:B------:R-:W-:-:S03]  /*4a40*/  ISETP.GT.U32.AND P1, PT, R0, R97, PT ;  /* 0x000000610000720c */ /* 0x000fc60003f24070 */
[----:B------:R-:W-:Y:S02]  /*4a50*/  IMAD.MOV R10, RZ, RZ, -R10 ;  /* 0x000000ffff0a7224 */ /* 0x000fe400078e0a0a */
[----:B------:R-:W-:Y:S01]  /*4a60*/  @!P2 IMAD.MOV R252, RZ, RZ, -R252 ;  /* 0x000000fffffca224 */ /* 0x000fe200078e0afc */
[C---:B------:R-:W-:Y:S01]  /*4a70*/  ISETP.GT.U32.AND P2, PT, R0.reuse, R37, PT ;  /* 0x000000250000720c */ /* 0x040fe20003f44070 */
[----:B------:R-:W-:Y:S02]  /*4a80*/  IMAD R35, R0, R10, R35 ;  /* 0x0000000a00237224 */ /* 0x000fe400078e0223 */
[----:B------:R-:W-:-:S04]  /*4a90*/  IMAD.HI.U32 R10, R3, R25, RZ ;  /* 0x00000019030a7227 */ /* 0x000fc800078e00ff */
[--C-:B------:R-:W-:Y:S02]  /*4aa0*/  @!P4 IMAD.IADD R9, R9, 0x1, -R0.reuse ;  /* 0x000000010909c824 */ /* 0x100fe400078e0a00 */
[--C-:B------:R-:W-:Y:S01]  /*4ab0*/  @!P5 IMAD.IADD R5, R5, 0x1, -R0.reuse ;  /* 0x000000010505d824 */ /* 0x100fe200078e0a00 */
[C---:B------:R-:W-:Y:S01]  /*4ac0*/  ISETP.GT.U32.AND P5, PT, R0.reuse, R13, PT ;  /* 0x0000000d0000720c */ /* 0x040fe20003fa4070 */
[----:B------:R-:W-:Y:S01]  /*4ad0*/  @!P1 IMAD.IADD R97, R97, 0x1, -R0 ;  /* 0x0000000161619824 */ /* 0x000fe200078e0a00 */
[----:B------:R-:W-:Y:S01]  /*4ae0*/  ISETP.GT.U32.AND P4, PT, R0, R9, PT ;  /* 0x000000090000720c */ /* 0x000fe20003f84070 */
[----:B------:R-:W-:Y:S01]  /*4af0*/  IMAD.MOV R10, RZ, RZ, -R10 ;  /* 0x000000ffff0a7224 */ /* 0x000fe200078e0a0a */
[----:B------:R-:W-:Y:S01]  /*4b00*/  ISETP.GE.AND P1, PT, R12, RZ, PT ;  /* 0x000000ff0c00720c */ /* 0x000fe20003f26270 */
[----:B------:R-:W-:Y:S01]  /*4b10*/  @!P6 IMAD.MOV R5, RZ, RZ, -R5 ;  /* 0x000000ffff05e224 */ /* 0x000fe200078e0a05 */
[C---:B------:R-:W-:Y:S01]  /*4b20*/  ISETP.GT.U32.AND P6, PT, R0.reuse, R97, PT ;  /* 0x000000610000720c */ /* 0x040fe20003fc4070 */
[----:B------:R-:W-:Y:S01]  /*4b30*/  IMAD R25, R0, R10, R25 ;  /* 0x0000000a00197224 */ /* 0x000fe200078e0219 */
[----:B------:R-:W-:Y:S01]  /*4b40*/  LOP3.LUT R12, R2, 0x194, RZ, 0xfc, !PT ;  /* 0x00000194020c7812 */ /* 0x000fe200078efcff */
[----:B------:R-:W-:-:S03]  /*4b50*/  IMAD.HI.U32 R10, R3, R27, RZ ;  /* 0x0000001b030a7227 */ /* 0x000fc600078e00ff */
[----:B------:R-:W-:Y:S01]  /*4b60*/  IABS R32, R12 ;  /* 0x0000000c00207213 */ /* 0x000fe20000000000 */
[----:B------:R-:W-:Y:S02]  /*4b70*/  IMAD.MOV R11, RZ, RZ, -R10 ;  /* 0x000000ffff0b7224 */ /* 0x000fe400078e0a0a */
[--C-:B------:R-:W-:Y:S01]  /*4b80*/  @!P4 IMAD.IADD R9, R9, 0x1, -R0.reuse ;  /* 0x000000010909c824 */ /* 0x100fe200078e0a00 */
[C---:B------:R-:W-:Y:S01]  /*4b90*/  ISETP.GT.U32.AND P4, PT, R0.reuse, R35, PT ;  /* 0x000000230000720c */ /* 0x040fe20003f84070 */
[----:B------:R-:W-:Y:S01]  /*4ba0*/  IMAD R27, R0, R11, R27 ;  /* 0x0000000b001b7224 */ /* 0x000fe200078e021b */
[----:B------:R-:W-:Y:S01]  /*4bb0*/  LOP3.LUT R11, R2, 0x190, RZ, 0xfc, !PT ;  /* 0x00000190020b7812 */ /* 0x000fe200078efcff */
[--C-:B------:R-:W-:Y:S02]  /*4bc0*/  @!P6 IMAD.IADD R97, R97, 0x1, -R0.reuse ;  /* 0x000000016161e824 */ /* 0x100fe400078e0a00 */
[--C-:B------:R-:W-:Y:S01]  /*4bd0*/  @!P2 IMAD.IADD R37, R37, 0x1, -R0.reuse ;  /* 0x000000012525a824 */ /* 0x100fe200078e0a00 */
[----:B------:R-:W-:Y:S01]  /*4be0*/  ISETP.GT.U32.AND P6, PT, R0, R27, PT ;  /* 0x0000001b0000720c */ /* 0x000fe20003fc4070 */
[--C-:B------:R-:W-:Y:S01]  /*4bf0*/  @!P5 IMAD.IADD R13, R13, 0x1, -R0.reuse ;  /* 0x000000010d0dd824 */ /* 0x100fe200078e0a00 */
[----:B------:R-:W-:Y:S01]  /*4c00*/  ISETP.GE.AND P2, PT, R14, RZ, PT ;  /* 0x000000ff0e00720c */ /* 0x000fe20003f46270 */
[----:B------:R-:W-:Y:S01]  /*4c10*/  @!P0 IMAD.MOV R37, RZ, RZ, -R37 ;  /* 0x000000ffff258224 */ /* 0x000fe200078e0a25 */
[----:B------:R-:W-:Y:S01]  /*4c20*/  LOP3.LUT R14, R2, 0x188, RZ, 0xfc, !PT ;  /* 0x00000188020e7812 */ /* 0x000fe200078efcff */
[----:B------:R-:W-:Y:S01]  /*4c30*/  @!P1 IMAD.MOV R97, RZ, RZ, -R97 ;  /* 0x000000ffff619224 */ /* 0x000fe200078e0a61 */
[C---:B------:R-:W-:Y:S01]  /*4c40*/  ISETP.GT.U32.AND P0, PT, R0.reuse, R25, PT ;  /* 0x000000190000720c */ /* 0x040fe20003f04070 */
[----:B------:R-:W-:Y:S01]  /*4c50*/  @!P4 IMAD.IADD R35, R35, 0x1, -R0 ;  /* 0x000000012323c824 */ /* 0x000fe200078e0a00 */
[----:B------:R-:W-:Y:S01]  /*4c60*/  IABS R95, R14 ;  /* 0x0000000e005f7213 */ /* 0x000fe20000000000 */
[----:B------:R-:W-:Y:S01]  /*4c70*/  @!P3 IMAD.MOV R99, RZ, RZ, -R99 ;  /* 0x000000ffff63b224 */ /* 0x000fe200078e0a63 */
[----:B------:R-:W-:-:S02]  /*4c80*/  ISETP.GT.U32.AND P4, PT, R0, R13, PT ;  /* 0x0000000d0000720c */ /* 0x000fc40003f84070 */
[----:B------:R-:W-:Y:S01]  /*4c90*/  ISETP.GE.AND P5, PT, R15, RZ, PT ;  /* 0x000000ff0f00720c */ /* 0x000fe20003fa6270 */
[----:B------:R-:W-:Y:S01]  /*4ca0*/  @!P6 IMAD.IADD R27, R27, 0x1, -R0 ;  /* 0x000000011b1be824 */ /* 0x000fe200078e0a00 */
[C---:B------:R-:W-:Y:S01]  /*4cb0*/  ISETP.GT.U32.AND P3, PT, R0.reuse, R35, PT ;  /* 0x000000230000720c */ /* 0x040fe20003f64070 */
[----:B------:R-:W-:Y:S01]  /*4cc0*/  IMAD.HI.U32 R10, R3, R95, RZ ;  /* 0x0000005f030a7227 */ /* 0x000fe200078e00ff */
[----:B------:R-:W-:Y:S02]  /*4cd0*/  IABS R94, R11 ;  /* 0x0000000b005e7213 */ /* 0x000fe40000000000 */
[----:B------:R-:W-:Y:S01]  /*4ce0*/  ISETP.GT.U32.AND P1, PT, R0, R27, PT ;  /* 0x0000001b0000720c */ /* 0x000fe20003f24070 */
[----:B------:R-:W-:Y:S02]  /*4cf0*/  IMAD.MOV R10, RZ, RZ, -R10 ;  /* 0x000000ffff0a7224 */ /* 0x000fe400078e0a0a */
[----:B------:R-:W-:Y:S01]  /*4d00*/  @!P2 IMAD.MOV R9, RZ, RZ, -R9 ;  /* 0x000000ffff09a224 */ /* 0x000fe200078e0a09 */
[----:B------:R-:W-:Y:S01]  /*4d10*/  ISETP.GE.AND P2, PT, R16, RZ, PT ;  /* 0x000000ff1000720c */ /* 0x000fe20003f46270 */
[--C-:B------:R-:W-:Y:S01]  /*4d20*/  @!P4 IMAD.IADD R13, R13, 0x1, -R0.reuse ;  /* 0x000000010d0dc824 */ /* 0x100fe200078e0a00 */
[----:B------:R-:W-:Y:S01]  /*4d30*/  ISETP.GE.AND P4, PT, R17, RZ, PT ;  /* 0x000000ff1100720c */ /* 0x000fe20003f86270 */
[--C-:B------:R-:W-:Y:S01]  /*4d40*/  @!P0 IMAD.IADD R25, R25, 0x1, -R0.reuse ;  /* 0x0000000119198824 */ /* 0x100fe200078e0a00 */
[----:B------:R-:W-:Y:S01]  /*4d50*/  ISETP.GE.AND P0, PT, R14, RZ, PT ;  /* 0x000000ff0e00720c */ /* 0x000fe20003f06270 */
[----:B------:R-:W-:Y:S01]  /*4d60*/  IMAD R95, R0, R10, R95 ;  /* 0x0000000a005f7224 */ /* 0x000fe200078e025f */
[----:B------:R-:W-:Y:S01]  /*4d70*/  LOP3.LUT R10, R2, 0x18c, RZ, 0xfc, !PT ;  /* 0x0000018c020a7812 */ /* 0x000fe200078efcff */
[----:B------:R-:W-:Y:S01]  /*4d80*/  @!P5 IMAD.MOV R13, RZ, RZ, -R13 ;  /* 0x000000ffff0dd224 */ /* 0x000fe200078e0a0d */
[C---:B------:R-:W-:Y:S01]  /*4d90*/  ISETP.GT.U32.AND P5, PT, R0.reuse, R25, PT ;  /* 0x000000190000720c */ /* 0x040fe20003fa4070 */
[--C-:B------:R-:W-:Y:S01]  /*4da0*/  @!P1 IMAD.IADD R27, R27, 0x1, -R0.reuse ;  /* 0x000000011b1b9824 */ /* 0x100fe200078e0a00 */
[----:B------:R-:W-:Y:S01]  /*4db0*/  IABS R172, R10 ;  /* 0x0000000a00ac7213 */ /* 0x000fe20000000000 */
[----:B------:R-:W-:Y:S01]  /*4dc0*/  @!P3 IMAD.IADD R35, R35, 0x1, -R0 ;  /* 0x000000012323b824 */ /* 0x000fe200078e0a00 */
[----:B------:R-:W-:-:S02]  /*4dd0*/  ISETP.GT.U32.AND P1, PT, R0, R95, PT ;  /* 0x0000005f0000720c */ /* 0x000fc40003f24070 */
[----:B------:R-:W-:Y:S01]  /*4de0*/  ISETP.GE.AND P6, PT, R10, RZ, PT ;  /* 0x000000ff0a00720c */ /* 0x000fe20003fc6270 */
[----:B------:R-:W-:Y:S01]  /*4df0*/  IMAD.HI.U32 R10, R3, R172, RZ ;  /* 0x000000ac030a7227 */ /* 0x000fe200078e00ff */
[----:B------:R-:W-:Y:S02]  /*4e00*/  ISETP.GE.AND P3, PT, R18, RZ, PT ;  /* 0x000000ff1200720c */ /* 0x000fe40003f66270 */
[C---:B------:R-:W-:Y:S01]  /*4e10*/  LOP3.LUT R14, R2.reuse, 0x198, RZ, 0xfc, !PT ;  /* 0x00000198020e7812 */ /* 0x040fe200078efcff */
[----:B------:R-:W-:Y:S01]  /*4e20*/  @!P2 IMAD.MOV R35, RZ, RZ, -R35 ;  /* 0x000000ffff23a224 */ /* 0x000fe200078e0a23 */
[----:B------:R-:W-:Y:S01]  /*4e30*/  ISETP.GE.AND P2, PT, R11, RZ, PT ;  /* 0x000000ff0b00720c */ /* 0x000fe20003f46270 */
[----:B------:R-:W-:Y:S01]  /*4e40*/  IMAD.HI.U32 R11, R3, R94, RZ ;  /* 0x0000005e030b7227 */ /* 0x000fe200078e00ff */
[----:B------:R-:W-:Y:S02]  /*4e50*/  IABS R170, R14 ;  /* 0x0000000e00aa7213 */ /* 0x000fe40000000000 */
[C---:B------:R-:W-:Y:S01]  /*4e60*/  LOP3.LUT R16, R2.reuse, 0x19c, RZ, 0xfc, !PT ;  /* 0x0000019c02107812 */ /* 0x040fe200078efcff */
[----:B------:R-:W-:Y:S01]  /*4e70*/  IMAD.MOV R15, RZ, RZ, -R10 ;  /* 0x000000ffff0f7224 */ /* 0x000fe200078e0a0a */
[----:B------:R-:W-:Y:S01]  /*4e80*/  LOP3.LUT R18, R2, 0x1a8, RZ, 0xfc, !PT ;  /* 0x000001a802127812 */ /* 0x000fe200078efcff */
[----:B------:R-:W-:Y:S01]  /*4e90*/  @!P5 IMAD.IADD R25, R25, 0x1, -R0 ;  /* 0x000000011919d824 */ /* 0x000fe200078e0a00 */
[----:B------:R-:W-:Y:S01]  /*4ea0*/  ISETP.GE.AND P5, PT, R12, RZ, PT ;  /* 0x000000ff0c00720c */ /* 0x000fe20003fa6270 */
[----:B------:R-:W-:Y:S01]  /*4eb0*/  IMAD.MOV R11, RZ, RZ, -R11 ;  /* 0x000000ffff0b7224 */ /* 0x000fe200078e0a0b */
[----:B------:R-:W-:Y:S01]  /*4ec0*/  IABS R168, R16 ;  /* 0x0000001000a87213 */ /* 0x000fe20000000000 */
[----:B------:R-:W-:Y:S01]  /*4ed0*/  IMAD R172, R0, R15, R172 ;  /* 0x0000000f00ac7224 */ /* 0x000fe200078e02ac */
[----:B------:R-:W-:Y:S01]  /*4ee0*/  IABS R166, R18 ;  /* 0x0000001200a67213 */ /* 0x000fe20000000000 */
[----:B------:R-:W-:-:S02]  /*4ef0*/  @!P1 IMAD.IADD R95, R95, 0x1, -R0 ;  /* 0x000000015f5f9824 */ /* 0x000fc400078e0a00 */
[C---:B------:R-:W-:Y:S01]  /*4f00*/  IMAD R94, R0.reuse, R11, R94 ;  /* 0x0000000b005e7224 */ /* 0x040fe200078e025e */
[C---:B------:R-:W-:Y:S01]  /*4f10*/  ISETP.GT.U32.AND P1, PT, R0.reuse, R172, PT ;  /* 0x000000ac0000720c */ /* 0x040fe20003f24070 */
[----:B------:R-:W-:Y:S01]  /*4f20*/  @!P4 IMAD.MOV R25, RZ, RZ, -R25 ;  /* 0x000000ffff19c224 */ /* 0x000fe200078e0a19 */
[C---:B------:R-:W-:Y:S01]  /*4f30*/  ISETP.GT.U32.AND P4, PT, R0.reuse, R95, PT ;  /* 0x0000005f0000720c */ /* 0x040fe20003f84070 */
[----:B------:R-:W-:Y:S01]  /*4f40*/  @!P3 IMAD.MOV R27, RZ, RZ, -R27 ;  /* 0x000000ffff1bb224 */ /* 0x000fe200078e0a1b */
[----:B------:R-:W-:Y:S01]  /*4f50*/  ISETP.GT.U32.AND P3, PT, R0, R94, PT ;  /* 0x0000005e0000720c */ /* 0x000fe20003f64070 */
[----:B------:R-:W-:-:S04]  /*4f60*/  IMAD.HI.U32 R10, R3, R170, RZ ;  /* 0x000000aa030a7227 */ /* 0x000fc800078e00ff */
[----:B------:R-:W-:-:S04]  /*4f70*/  IMAD.HI.U32 R12, R3, R32, RZ ;  /* 0x00000020030c7227 */ /* 0x000fc800078e00ff */
[----:B------:R-:W-:Y:S02]  /*4f80*/  IMAD.MOV R15, RZ, RZ, -R10 ;  /* 0x000000ffff0f7224 */ /* 0x000fe400078e0a0a */
[----:B------:R-:W-:Y:S01]  /*4f90*/  IMAD.MOV R17, RZ, RZ, -R12 ;  /* 0x000000ffff117224 */ /* 0x000fe200078e0a0c */
[----:B------:R-:W-:Y:S01]  /*4fa0*/  LOP3.LUT R12, R2, 0x1a0, RZ, 0xfc, !PT ;  /* 0x000001a0020c7812 */ /* 0x000fe200078efcff */
[----:B------:R-:W-:Y:S02]  /*4fb0*/  IMAD R170, R0, R15, R170 ;  /* 0x0000000f00aa7224 */ /* 0x000fe400078e02aa */
[--C-:B------:R-:W-:Y:S01]  /*4fc0*/  @!P4 IMAD.IADD R95, R95, 0x1, -R0.reuse ;  /* 0x000000015f5fc824 */ /* 0x100fe200078e0a00 */
[----:B------:R-:W-:Y:S01]  /*4fd0*/  IABS R92, R12 ;  /* 0x0000000c005c7213 */ /* 0x000fe20000000000 */
[----:B------:R-:W-:Y:S02]  /*4fe0*/  @!P1 IMAD.IADD R172, R172, 0x1, -R0 ;  /* 0x00000001acac9824 */ /* 0x000fe400078e0a00 */
[----:B------:R-:W-:Y:S01]  /*4ff0*/  IMAD R32, R0, R17, R32 ;  /* 0x0000001100207224 */ /* 0x000fe200078e0220 */
[----:B------:R-:W-:Y:S01]  /*5000*/  LOP3.LUT R17, R2, 0x1a4, RZ, 0xfc, !PT ;  /* 0x000001a402117812 */ /* 0x000fe200078efcff */
[----:B------:R-:W-:Y:S01]  /*5010*/  @!P3 IMAD.IADD R94, R94, 0x1, -R0 ;  /* 0x000000015e5eb824 */ /* 0x000fe200078e0a00 */
[C---:B------:R-:W-:Y:S01]  /*5020*/  ISETP.GT.U32.AND P1, PT, R0.reuse, R172, PT ;  /* 0x000000ac0000720c */ /* 0x040fe20003f24070 */
[----:B------:R-:W-:Y:S01]  /*5030*/  @!P0 IMAD.MOV R95, RZ, RZ, -R95 ;  /* 0x000000ffff5f8224 */ /* 0x000fe200078e0a5f */
[C---:B------:R-:W-:Y:S01]  /*5040*/  ISETP.GT.U32.AND P0, PT, R0.reuse, R170, PT ;  /* 0x000000aa0000720c */ /* 0x040fe20003f04070 */
[----:B------:R-:W-:Y:S01]  /*5050*/  IMAD.HI.U32 R11, R3, R168, RZ ;  /* 0x000000a8030b7227 */ /* 0x000fe200078e00ff */
[----:B------:R-:W-:-:S02]  /*5060*/  ISETP.GT.U32.AND P4, PT, R0, R32, PT ;  /* 0x000000200000720c */ /* 0x000fc40003f84070 */
[----:B------:R-:W-:Y:S01]  /*5070*/  ISETP.GT.U32.AND P3, PT, R0, R94, PT ;  /* 0x0000005e0000720c */ /* 0x000fe20003f64070 */
[----:B------:R-:W-:Y:S01]  /*5080*/  IMAD.MOV R11, RZ, RZ, -R11 ;  /* 0x000000ffff0b7224 */ /* 0x000fe200078e0a0b */
[----:B------:R-:W-:Y:S01]  /*5090*/  IABS R30, R17 ;  /* 0x00000011001e7213 */ /* 0x000fe20000000000 */
[----:B------:R-:W-:-:S04]  /*50a0*/  IMAD.HI.U32 R10, R3, R92, RZ ;  /* 0x0000005c030a7227 */ /* 0x000fc800078e00ff */
[----:B------:R-:W-:Y:S02]  /*50b0*/  IMAD R168, R0, R11, R168 ;  /* 0x0000000b00a87224 */ /* 0x000fe400078e02a8 */
[----:B------:R-:W-:Y:S02]  /*50c0*/  IMAD.MOV R11, RZ, RZ, -R10 ;  /* 0x000000ffff0b7224 */ /* 0x000fe400078e0a0a */
[----:B------:R-:W-:Y:S01]  /*50d0*/  @!P1 IMAD.IADD R172, R172, 0x1, -R0 ;  /* 0x00000001acac9824 */ /* 0x000fe200078e0a00 */
[C---:B------:R-:W-:Y:S01]  /*50e0*/  ISETP.GT.U32.AND P1, PT, R0.reuse, R168, PT ;  /* 0x000000a80000720c */ /* 0x040fe20003f24070 */
[----:B------:R-:W-:Y:S02]  /*50f0*/  IMAD R92, R0, R11, R92 ;  /* 0x0000000b005c7224 */ /* 0x000fe400078e025c */
[--C-:B------:R-:W-:Y:S01]  /*5100*/  @!P0 IMAD.IADD R170, R170, 0x1, -R0.reuse ;  /* 0x00000001aaaa8824 */ /* 0x100fe200078e0a00 */
[----:B------:R-:W-:Y:S01]  /*5110*/  ISETP.GE.AND P0, PT, R14, RZ, PT ;  /* 0x000000ff0e00720c */ /* 0x000fe20003f06270 */
[----:B------:R-:W-:-:S02]  /*5120*/  @!P4 IMAD.IADD R32, R32, 0x1, -R0 ;  /* 0x000000012020c824 */ /* 0x000fc400078e0a00 */
[----:B------:R-:W-:Y:S01]  /*5130*/  @!P3 IMAD.IADD R94, R94, 0x1, -R0 ;  /* 0x000000015e5eb824 */ /* 0x000fe200078e0a00 */
[C---:B------:R-:W-:Y:S01]  /*5140*/  ISETP.GT.U32.AND P3, PT, R0.reuse, R92, PT ;  /* 0x0000005c0000720c */ /* 0x040fe20003f64070 */
[----:B------:R-:W-:Y:S01]  /*5150*/  @!P6 IMAD.MOV R172, RZ, RZ, -R172 ;  /* 0x000000fffface224 */ /* 0x000fe200078e0aac */
[C---:B------:R-:W-:Y:S01]  /*5160*/  ISETP.GT.U32.AND P6, PT, R0.reuse, R170, PT ;  /* 0x000000aa0000720c */ /* 0x040fe20003fc4070 */
[----:B------:R-:W-:Y:S01]  /*5170*/  IMAD.HI.U32 R10, R3, R30, RZ ;  /* 0x0000001e030a7227 */ /* 0x000fe200078e00ff */
[----:B------:R-:W-:-:S03]  /*5180*/  ISETP.GT.U32.AND P4, PT, R0, R32, PT ;  /* 0x000000200000720c */ /* 0x000fc60003f84070 */
        /* <DEDUP_REMOVED lines=9> */
[----:B------:R-:W-:Y:S01]  /*5220*/  ISETP.GT.U32.AND P2, PT, R0, R168, PT ;  /* 0x000000a80000720c */ /* 0x000fe20003f44070 */
[--C-:B------:R-:W-:Y:S01]  /*5230*/  @!P6 IMAD.IADD R170, R170, 0x1, -R0.reuse ;  /* 0x00000001aaaae824 */ /* 0x100fe200078e0a00 */
[----:B------:R-:W-:Y:S01]  /*5240*/  ISETP.GT.U32.AND P6, PT, R0, R30, PT ;  /* 0x0000001e0000720c */ /* 0x000fe20003fc4070 */
[----:B------:R-:W-:Y:S01]  /*5250*/  @!P4 IMAD.IADD R32, R32, 0x1, -R0 ;  /* 0x000000012020c824 */ /* 0x000fe200078e0a00 */
[----:B------:R-:W-:Y:S01]  /*5260*/  ISETP.GE.AND P4, PT, R16, RZ, PT ;  /* 0x000000ff1000720c */ /* 0x000fe20003f86270 */
[----:B------:R-:W-:Y:S01]  /*5270*/  IMAD.HI.U32 R11, R3, R166, RZ ;  /* 0x000000a6030b7227 */ /* 0x000fe200078e00ff */
[----:B------:R-:W-:-:S02]  /*5280*/  ISETP.GT.U32.AND P3, PT, R0, R92, PT ;  /* 0x0000005c0000720c */ /* 0x000fc40003f64070 */
[----:B------:R-:W-:Y:S01]  /*5290*/  IABS R90, R12 ;  /* 0x0000000c005a7213 */ /* 0x000fe20000000000 */
[----:B------:R-:W-:Y:S01]  /*52a0*/  IMAD.MOV R11, RZ, RZ, -R11 ;  /* 0x000000ffff0b7224 */ /* 0x000fe200078e0a0b */
[----:B------:R-:W-:Y:S01]  /*52b0*/  LOP3.LUT R16, R2, 0x1c0, RZ, 0xfc, !PT ;  /* 0x000001c002107812 */ /* 0x000fe200078efcff */
[----:B------:R-:W-:Y:S02]  /*52c0*/  @!P0 IMAD.MOV R170, RZ, RZ, -R170 ;  /* 0x000000ffffaa8224 */ /* 0x000fe400078e0aaa */
[--C-:B------:R-:W-:Y:S01]  /*52d0*/  @!P2 IMAD.IADD R168, R168, 0x1, -R0.reuse ;  /* 0x00000001a8a8a824 */ /* 0x100fe200078e0a00 */
[----:B------:R-:W-:Y:S01]  /*52e0*/  ISETP.GE.AND P2, PT, R18, RZ, PT ;  /* 0x000000ff1200720c */ /* 0x000fe20003f46270 */
[----:B------:R-:W-:Y:S01]  /*52f0*/  @!P6 IMAD.IADD R30, R30, 0x1, -R0 ;  /* 0x000000011e1ee824 */ /* 0x000fe200078e0a00 */
[----:B------:R-:W-:Y:S01]  /*5300*/  ISETP.GE.AND P6, PT, R12, RZ, PT ;  /* 0x000000ff0c00720c */ /* 0x000fe20003fc6270 */
[----:B------:R-:W-:Y:S01]  /*5310*/  IMAD R166, R0, R11, R166 ;  /* 0x0000000b00a67224 */ /* 0x000fe200078e02a6 */
[----:B------:R-:W-:Y:S01]  /*5320*/  LOP3.LUT R12, R2, 0x1bc, RZ, 0xfc, !PT ;  /* 0x000001bc020c7812 */ /* 0x000fe200078efcff */
[----:B------:R-:W-:Y:S01]  /*5330*/  @!P3 IMAD.IADD R92, R92, 0x1, -R0 ;  /* 0x000000015c5cb824 */ /* 0x000fe200078e0a00 */
[----:B------:R-:W-:Y:S01]  /*5340*/  ISETP.GE.AND P3, PT, R10, RZ, PT ;  /* 0x000000ff0a00720c */ /* 0x000fe20003f66270 */
[----:B------:R-:W-:Y:S01]  /*5350*/  @!P4 IMAD.MOV R168, RZ, RZ, -R168 ;  /* 0x000000ffffa8c224 */ /* 0x000fe200078e0aa8 */
[C---:B------:R-:W-:Y:S01]  /*5360*/  ISETP.GT.U32.AND P4, PT, R0.reuse, R30, PT ;  /* 0x0000001e0000720c */ /* 0x040fe20003f84070 */
[----:B------:R-:W-:Y:S01]  /*5370*/  IMAD.HI.U32 R10, R3, R162, RZ ;  /* 0x000000a2030a7227 */ /* 0x000fe200078e00ff */
[----:B------:R-:W-:-:S02]  /*5380*/  ISETP.GT.U32.AND P0, PT, R0, R166, PT ;  /* 0x000000a60000720c */ /* 0x000fc40003f04070 */
[----:B------:R-:W-:Y:S01]  /*5390*/  IABS R88, R16 ;  /* 0x0000001000587213 */ /* 0x000fe20000000000 */
[----:B------:R-:W-:Y:S01]  /*53a0*/  IMAD.MOV R15, RZ, RZ, -R10 ;  /* 0x000000ffff0f7224 */ /* 0x000fe200078e0a0a */
[----:B------:R-:W-:Y:S01]  /*53b0*/  LOP3.LUT R10, R2, 0x1b4, RZ, 0xfc, !PT ;  /* 0x000001b4020a7812 */ /* 0x000fe200078efcff */
[----:B------:R-:W-:Y:S01]  /*53c0*/  IMAD.HI.U32 R11, R3, R90, RZ ;  /* 0x0000005a030b7227 */ /* 0x000fe200078e00ff */
[----:B------:R-:W-:Y:S02]  /*53d0*/  IABS R18, R33 ;  /* 0x0000002100127213 */ /* 0x000fe40000000000 */
[----:B------:R-:W-:Y:S01]  /*53e0*/  IABS R164, R10 ;  /* 0x0000000a00a47213 */ /* 0x000fe20000000000 */
[----:B------:R-:W-:Y:S02]  /*53f0*/  IMAD R162, R0, R15, R162 ;  /* 0x0000000f00a27224 */ /* 0x000fe400078e02a2 */
[--C-:B------:R-:W-:Y:S02]  /*5400*/  @!P4 IMAD.IADD R30, R30, 0x1, -R0.reuse ;  /* 0x000000011e1ec824 */ /* 0x100fe400078e0a00 */
[----:B------:R-:W-:Y:S01]  /*5410*/  @!P0 IMAD.IADD R166, R166, 0x1, -R0 ;  /* 0x00000001a6a68824 */ /* 0x000fe200078e0a00 */
[----:B------:R-:W-:Y:S01]  /*5420*/  ISETP.GT.U32.AND P4, PT, R0, R162, PT ;  /* 0x000000a20000720c */ /* 0x000fe20003f84070 */
[----:B------:R-:W-:-:S02]  /*5430*/  IMAD.MOV R11, RZ, RZ, -R11 ;  /* 0x000000ffff0b7224 */ /* 0x000fc400078e0a0b */
[----:B------:R-:W-:Y:S01]  /*5440*/  @!P5 IMAD.MOV R32, RZ, RZ, -R32 ;  /* 0x000000ffff20d224 */ /* 0x000fe200078e0a20 */
[C---:B------:R-:W-:Y:S01]  /*5450*/  ISETP.GT.U32.AND P0, PT, R0.reuse, R166, PT ;  /* 0x000000a60000720c */ /* 0x040fe20003f04070 */
[----:B------:R-:W-:Y:S01]  /*5460*/  IMAD R90, R0, R11, R90 ;  /* 0x0000000b005a7224 */ /* 0x000fe200078e025a */
[----:B------:R-:W-:Y:S01]  /*5470*/  LOP3.LUT R11, R2, 0x1b8, RZ, 0xfc, !PT ;  /* 0x000001b8020b7812 */ /* 0x000fe200078efcff */
[----:B------:R-:W-:Y:S01]  /*5480*/  @!P1 IMAD.MOV R92, RZ, RZ, -R92 ;  /* 0x000000ffff5c9224 */ /* 0x000fe200078e0a5c */
[----:B------:R-:W-:Y:S01]  /*5490*/  ISETP.GE.AND P5, PT, R17, RZ, PT ;  /* 0x000000ff1100720c */ /* 0x000fe20003fa6270 */
[----:B------:R-:W-:Y:S01]  /*54a0*/  IMAD.HI.U32 R14, R3, R154, RZ ;  /* 0x0000009a030e7227 */ /* 0x000fe200078e00ff */
[----:B------:R-:W-:Y:S02]  /*54b0*/  IABS R160, R11 ;  /* 0x0000000b00a07213 */ /* 0x000fe40000000000 */
[----:B------:R-:W-:Y:S01]  /*54c0*/  ISETP.GE.AND P1, PT, R10, RZ, PT ;  /* 0x000000ff0a00720c */ /* 0x000fe20003f26270 */
[----:B------:R-:W-:-:S02]  /*54d0*/  @!P4 IMAD.IADD R162, R162, 0x1, -R0 ;  /* 0x00000001a2a2c824 */ /* 0x000fc400078e0a00 */
[----:B------:R-:W-:-:S03]  /*54e0*/  IMAD.HI.U32 R10, R3, R164, RZ ;  /* 0x000000a4030a7227 */ /* 0x000fc600078e00ff */
[----:B------:R-:W-:Y:S01]  /*54f0*/  ISETP.GT.U32.AND P4, PT, R0, R162, PT ;  /* 0x000000a20000720c */ /* 0x000fe20003f84070 */
[----:B------:R-:W-:Y:S01]  /*5500*/  @!P0 IMAD.IADD R166, R166, 0x1, -R0 ;  /* 0x00000001a6a68824 */ /* 0x000fe200078e0a00 */
[----:B------:R-:W-:Y:S01]  /*5510*/  ISETP.GE.AND P0, PT, R11, RZ, PT ;  /* 0x000000ff0b00720c */ /* 0x000fe20003f06270 */
[----:B------:R-:W-:-:S04]  /*5520*/  IMAD.HI.U32 R11, R3, R160, RZ ;  /* 0x000000a0030b7227 */ /* 0x000fc800078e00ff */
[----:B------:R-:W-:Y:S02]  /*5530*/  IMAD.MOV R11, RZ, RZ, -R11 ;  /* 0x000000ffff0b7224 */ /* 0x000fe400078e0a0b */
[----:B------:R-:W-:Y:S01]  /*5540*/  @!P2 IMAD.MOV R166, RZ, RZ, -R166 ;  /* 0x000000ffffa6a224 */ /* 0x000fe200078e0aa6 */
[C---:B------:R-:W-:Y:S01]  /*5550*/  ISETP.GT.U32.AND P2, PT, R0.reuse, R90, PT ;  /* 0x0000005a0000720c */ /* 0x040fe20003f44070 */
[----:B------:R-:W-:Y:S02]  /*5560*/  IMAD R160, R0, R11, R160 ;  /* 0x0000000b00a07224 */ /* 0x000fe400078e02a0 */
[----:B------:R-:W-:Y:S02]  /*5570*/  @!P4 IMAD.IADD R162, R162, 0x1, -R0 ;  /* 0x00000001a2a2c824 */ /* 0x000fe400078e0a00 */
[----:B------:R-:W-:Y:S01]  /*5580*/  @!P5 IMAD.MOV R30, RZ, RZ, -R30 ;  /* 0x000000ffff1ed224 */ /* 0x000fe200078e0a1e */
[----:B------:R-:W-:Y:S01]  /*5590*/  ISETP.GE.AND P5, PT, R12, RZ, PT ;  /* 0x000000ff0c00720c */ /* 0x000fe20003fa6270 */
[----:B------:R-:W-:Y:S01]  /*55a0*/  @!P3 IMAD.MOV R162, RZ, RZ, -R162 ;  /* 0x000000ffffa2b224 */ /* 0x000fe200078e0aa2 */
[----:B------:R-:W-:Y:S01]  /*55b0*/  ISETP.GT.U32.AND P3, PT, R0, R160, PT ;  /* 0x000000a00000720c */ /* 0x000fe20003f64070 */
[----:B------:R-:W-:Y:S01]  /*55c0*/  IMAD.MOV R15, RZ, RZ, -R10 ;  /* 0x000000ffff0f7224 */ /* 0x000fe200078e0a0a */
[----:B------:R-:W-:Y:S01]  /*55d0*/  IABS R12, R12 ;  /* 0x0000000c000c7213 */ /* 0x000fe20000000000 */
[----:B------:R-:W-:-:S04]  /*55e0*/  IMAD.HI.U32 R11, R3, R88, RZ ;  /* 0x00000058030b7227 */ /* 0x000fc800078e00ff */
[----:B------:R-:W-:Y:S02]  /*55f0*/  @!P2 IMAD.IADD R90, R90, 0x1, -R0 ;  /* 0x000000015a5aa824 */ /* 0x000fe400078e0a00 */
[----:B------:R-:W-:-:S03]  /*5600*/  IMAD.HI.U32 R10, R3, R12, RZ ;  /* 0x0000000c030a7227 */ /* 0x000fc600078e00ff */
[----:B------:R-:W-:Y:S01]  /*5610*/  ISETP.GT.U32.AND P2, PT, R0, R90, PT ;  /* 0x0000005a0000720c */ /* 0x000fe20003f44070 */
[----:B------:R-:W-:Y:S02]  /*5620*/  @!P3 IMAD.IADD R160, R160, 0x1, -R0 ;  /* 0x00000001a0a0b824 */ /* 0x000fe400078e0a00 */
[C---:B------:R-:W-:Y:S02]  /*5630*/  IMAD R164, R0.reuse, R15, R164 ;  /* 0x0000000f00a47224 */ /* 0x040fe400078e02a4 */
[----:B------:R-:W-:Y:S01]  /*5640*/  IMAD.MOV R15, RZ, RZ, -R10 ;  /* 0x000000ffff0f7224 */ /* 0x000fe200078e0a0a */
[C---:B------:R-:W-:Y:S01]  /*5650*/  ISETP.GT.U32.AND P3, PT, R0.reuse, R160, PT ;  /* 0x000000a00000720c */ /* 0x040fe20003f64070 */
[----:B------:R-:W-:Y:S01]  /*5660*/  IMAD.HI.U32 R10, R3, R158, RZ ;  /* 0x0000009e030a7227 */ /* 0x000fe200078e00ff */
[----:B------:R-:W-:-:S03]  /*5670*/  ISETP.GT.U32.AND P4, PT, R0, R164, PT ;  /* 0x000000a40000720c */ /* 0x000fc60003f84070 */
[----:B------:R-:W-:Y:S02]  /*5680*/  IMAD R12, R0, R15, R12 ;  /* 0x0000000f000c7224 */ /* 0x000fe400078e020c */
[----:B------:R-:W-:Y:S02]  /*5690*/  IMAD.MOV R15, RZ, RZ, -R10 ;  /* 0x000000ffff0f7224 */ /* 0x000fe400078e0a0a */
[----:B------:R-:W-:Y:S01]  /*56a0*/  @!P2 IMAD.IADD R90, R90, 0x1, -R0 ;  /* 0x000000015a5aa824 */ /* 0x000fe200078e0a00 */
[C---:B------:R-:W-:Y:S01]  /*56b0*/  ISETP.GT.U32.AND P2, PT, R0.reuse, R12, PT ;  /* 0x0000000c0000720c */ /* 0x040fe20003f44070 */
[----:B------:R-:W-:Y:S02]  /*56c0*/  IMAD R158, R0, R15, R158 ;  /* 0x0000000f009e7224 */ /* 0x000fe400078e029e */
[--C-:B------:R-:W-:Y:S02]  /*56d0*/  @!P3 IMAD.IADD R160, R160, 0x1, -R0.reuse ;  /* 0x00000001a0a0b824 */ /* 0x100fe400078e0a00 */
[----:B------:R-:W-:Y:S01]  /*56e0*/  @!P4 IMAD.IADD R164, R164, 0x1, -R0 ;  /* 0x00000001a4a4c824 */ /* 0x000fe200078e0a00 */
[----:B------:R-:W-:Y:S01]  /*56f0*/  ISETP.GT.U32.AND P3, PT, R0, R158, PT ;  /* 0x0000009e0000720c */ /* 0x000fe20003f64070 */
[----:B------:R-:W-:-:S02]  /*5700*/  IMAD.MOV R11, RZ, RZ, -R11 ;  /* 0x000000ffff0b7224 */ /* 0x000fc400078e0a0b */
[----:B------:R-:W-:Y:S01]  /*5710*/  IMAD.HI.U32 R10, R3, R156, RZ ;  /* 0x0000009c030a7227 */ /* 0x000fe200078e00ff */
[----:B------:R-:W-:-:S03]  /*5720*/  ISETP.GT.U32.AND P4, PT, R0, R164, PT ;  /* 0x000000a40000720c */ /* 0x000fc60003f84070 */
[----:B------:R-:W-:Y:S02]  /*5730*/  @!P2 IMAD.IADD R12, R12, 0x1, -R0 ;  /* 0x000000010c0ca824 */ /* 0x000fe400078e0a00 */
[C---:B------:R-:W-:Y:S02]  /*5740*/  IMAD R88, R0.reuse, R11, R88 ;  /* 0x0000000b00587224 */ /* 0x040fe400078e0258 */
[----:B------:R-:W-:Y:S01]  /*5750*/  IMAD.MOV R11, RZ, RZ, -R10 ;  /* 0x000000ffff0b7224 */ /* 0x000fe200078e0a0a */
[----:B------:R-:W-:Y:S01]  /*5760*/  ISETP.GT.U32.AND P2, PT, R0, R12, PT ;  /* 0x0000000c0000720c */ /* 0x000fe20003f44070 */
[----:B------:R-:W-:Y:S02]  /*5770*/  @!P3 IMAD.IADD R158, R158, 0x1, -R0 ;  /* 0x000000019e9eb824 */ /* 0x000fe400078e0a00 */
[----:B------:R-:W-:Y:S02]  /*5780*/  @!P6 IMAD.MOV R90, RZ, RZ, -R90 ;  /* 0x000000ffff5ae224 */ /* 0x000fe400078e0a5a */
[C---:B------:R-:W-:Y:S01]  /*5790*/  IMAD R156, R0.reuse, R11, R156 ;  /* 0x0000000b009c7224 */ /* 0x040fe200078e029c */
[----:B------:R-:W-:Y:S01]  /*57a0*/  ISETP.GT.U32.AND P6, PT, R0, R158, PT ;  /* 0x0000009e0000720c */ /* 0x000fe20003fc4070 */
[----:B------:R-:W-:-:S04]  /*57b0*/  IMAD.HI.U32 R11, R3, R86, RZ ;  /* 0x00000056030b7227 */ /* 0x000fc800078e00ff */
[--C-:B------:R-:W-:Y:S01]  /*57c0*/  @!P4 IMAD.IADD R164, R164, 0x1, -R0.reuse ;  /* 0x00000001a4a4c824 */ /* 0x100fe200078e0a00 */
[----:B------:R-:W-:Y:S01]  /*57d0*/  ISETP.GT.U32.AND P4, PT, R0, R88, PT ;  /* 0x000000580000720c */ /* 0x000fe20003f84070 */
[----:B------:R-:W-:Y:S02]  /*57e0*/  IMAD.MOV R11, RZ, RZ, -R11 ;  /* 0x000000ffff0b7224 */ /* 0x000fe400078e0a0b */
[----:B------:R-:W-:Y:S01]  /*57f0*/  @!P2 IMAD.IADD R12, R12, 0x1, -R0 ;  /* 0x000000010c0ca824 */ /* 0x000fe200078e0a00 */
[C---:B------:R-:W-:Y:S01]  /*5800*/  ISETP.GT.U32.AND P2, PT, R0.reuse, R156, PT ;  /* 0x0000009c0000720c */ /* 0x040fe20003f44070 */
[----:B------:R-:W-:Y:S02]  /*5810*/  IMAD R86, R0, R11, R86 ;  /* 0x0000000b00567224 */ /* 0x000fe400078e0256 */
[----:B------:R-:W-:-:S04]  /*5820*/  IMAD.HI.U32 R10, R3, R24, RZ ;  /* 0x00000018030a7227 */ /* 0x000fc800078e00ff */
[----:B------:R-:W-:Y:S01]  /*5830*/  @!P6 IMAD.IADD R158, R158, 0x1, -R0 ;  /* 0x000000019e9ee824 */ /* 0x000fe200078e0a00 */
[----:B------:R-:W-:Y:S01]  /*5840*/  ISETP.GT.U32.AND P6, PT, R0, R86, PT ;  /* 0x000000560000720c */ /* 0x000fe20003fc4070 */
[----:B------:R-:W-:Y:S02]  /*5850*/  IMAD.MOV R15, RZ, RZ, -R10 ;  /* 0x000000ffff0f7224 */ /* 0x000fe400078e0a0a */
[----:B------:R-:W-:-:S04]  /*5860*/  IMAD.HI.U32 R10, R3, R18, RZ ;  /* 0x00000012030a7227 */ /* 0x000fc800078e00ff */
[----:B------:R-:W-:Y:S01]  /*5870*/  @!P4 IMAD.IADD R88, R88, 0x1, -R0 ;  /* 0x000000015858c824 */ /* 0x000fe200078e0a00 */
[----:B------:R-:W-:Y:S01]  /*5880*/  ISETP.GE.AND P4, PT, R16, RZ, PT ;  /* 0x000000ff1000720c */ /* 0x000fe20003f86270 */
[C---:B------:R-:W-:Y:S02]  /*5890*/  IMAD R24, R0.reuse, R15, R24 ;  /* 0x0000000f00187224 */ /* 0x040fe400078e0218 */
[----:B------:R-:W-:Y:S01]  /*58a0*/  IMAD.MOV R15, RZ, RZ, -R10 ;  /* 0x000000ffff0f7224 */ /* 0x000fe200078e0a0a */
[----:B------:R-:W-:Y:S01]  /*58b0*/  ISETP.GT.U32.AND P3, PT, R0, R88, PT ;  /* 0x000000580000720c */ /* 0x000fe20003f64070 */
[----:B------:R-:W-:Y:S02]  /*58c0*/  @!P2 IMAD.IADD R156, R156, 0x1, -R0 ;  /* 0x000000019c9ca824 */ /* 0x000fe400078e0a00 */
[----:B------:R-:W-:Y:S02]  /*58d0*/  IMAD R18, R0, R15, R18 ;  /* 0x0000000f00127224 */ /* 0x000fe400078e0212 */
[----:B------:R-:W-:Y:S01]  /*58e0*/  @!P6 IMAD.IADD R86, R86, 0x1, -R0 ;  /* 0x000000015656e824 */ /* 0x000fe200078e0a00 */
[C---:B------:R-:W-:Y:S01]  /*58f0*/  ISETP.GT.U32.AND P2, PT, R0.reuse, R156, PT ;  /* 0x0000009c0000720c */ /* 0x040fe20003f44070 */
[----:B------:R-:W-:Y:S01]  /*5900*/  IMAD.HI.U32 R10, R3, R26, RZ ;  /* 0x0000001a030a7227 */ /* 0x000fe200078e00ff */
[----:B------:R-:W-:-:S03]  /*5910*/  ISETP.GT.U32.AND P6, PT, R0, R18, PT ;  /* 0x000000120000720c */ /* 0x000fc60003fc4070 */
[----:B------:R-:W-:Y:S02]  /*5920*/  IMAD.MOV R17, RZ, RZ, -R14 ;  /* 0x000000ffff117224 */ /* 0x000fe400078e0a0e */
[----:B------:R-:W-:Y:S02]  /*5930*/  IMAD.MOV R15, RZ, RZ, -R10 ;  /* 0x000000ffff0f7224 */ /* 0x000fe400078e0a0a */
[----:B------:R-:W-:Y:S01]  /*5940*/  @!P3 IMAD.IADD R88, R88, 0x1, -R0 ;  /* 0x000000015858b824 */ /* 0x000fe200078e0a00 */
[C---:B------:R-:W-:Y:S01]  /*5950*/  ISETP.GT.U32.AND P3, PT, R0.reuse, R24, PT ;  /* 0x000000180000720c */ /* 0x040fe20003f64070 */
[C---:B------:R-:W-:Y:S02]  /*5960*/  IMAD R154, R0.reuse, R17, R154 ;  /* 0x00000011009a7224 */ /* 0x040fe400078e029a */
[----:B------:R-:W-:Y:S02]  /*5970*/  IMAD R26, R0, R15, R26 ;  /* 0x0000000f001a7224 */ /* 0x000fe400078e021a */
[--C-:B------:R-:W-:Y:S01]  /*5980*/  @!P2 IMAD.IADD R156, R156, 0x1, -R0.reuse ;  /* 0x000000019c9ca824 */ /* 0x100fe200078e0a00 */
[----:B------:R-:W-:Y:S01]  /*5990*/  ISETP.GT.U32.AND P2, PT, R0, R154, PT ;  /* 0x0000009a0000720c */ /* 0x000fe20003f44070 */
[----:B------:R-:W-:Y:S01]  /*59a0*/  @!P6 IMAD.IADD R18, R18, 0x1, -R0 ;  /* 0x000000011212e824 */ /* 0x000fe200078e0a00 */
[----:B------:R-:W-:Y:S01]  /*59b0*/  ISETP.GT.U32.AND P6, PT, R0, R26, PT ;  /* 0x0000001a0000720c */ /* 0x000fe20003fc4070 */
[----:B------:R-:W-:-:S04]  /*59c0*/  IMAD.HI.U32 R11, R3, R22, RZ ;  /* 0x00000016030b7227 */ /* 0x000fc800078e00ff */
[----:B------:R-:W-:Y:S02]  /*59d0*/  IMAD.MOV R11, RZ, RZ, -R11 ;  /* 0x000000ffff0b7224 */ /* 0x000fe400078e0a0b */
[----:B------:R-:W-:Y:S01]  /*59e0*/  @!P3 IMAD.IADD R24, R24, 0x1, -R0 ;  /* 0x000000011818b824 */ /* 0x000fe200078e0a00 */
[----:B------:R-:W-:Y:S01]  /*59f0*/  ISETP.GE.AND P3, PT, R19, RZ, PT ;  /* 0x000000ff1300720c */ /* 0x000fe20003f66270 */
[----:B------:R-:W-:Y:S02]  /*5a00*/  IMAD R22, R0, R11, R22 ;  /* 0x0000000b00167224 */ /* 0x000fe400078e0216 */
[--C-:B------:R-:W-:Y:S01]  /*5a10*/  @!P2 IMAD.IADD R154, R154, 0x1, -R0.reuse ;  /* 0x000000019a9aa824 */ /* 0x100fe200078e0a00 */
[----:B------:R-:W-:Y:S01]  /*5a20*/  ISETP.GE.AND P2, PT, R21, RZ, PT ;  /* 0x000000ff1500720c */ /* 0x000fe20003f46270 */
[----:B------:R-:W-:Y:S01]  /*5a30*/  @!P6 IMAD.IADD R26, R26, 0x1, -R0 ;  /* 0x000000011a1ae824 */ /* 0x000fe200078e0a00 */
[----:B------:R-:W-:Y:S01]  /*5a40*/  ISETP.GT.U32.AND P6, PT, R0, R22, PT ;  /* 0x000000160000720c */ /* 0x000fe20003fc4070 */
[----:B------:R-:W-:Y:S01]  /*5a50*/  IMAD.HI.U32 R14, R3, R152, RZ ;  /* 0x00000098030e7227 */ /* 0x000fe200078e00ff */
[----:B------:R-:W-:-:S03]  /*5a60*/  LOP3.LUT R21, R2, 0x1f8, RZ, 0xfc, !PT ;  /* 0x000001f802157812 */ /* 0x000fc600078efcff */
[----:B------:R-:W-:Y:S01]  /*5a70*/  @!P1 IMAD.MOV R164, RZ, RZ, -R164 ;  /* 0x000000ffffa49224 */ /* 0x000fe200078e0aa4 */
[C---:B------:R-:W-:Y:S01]  /*5a80*/  ISETP.GT.U32.AND P1, PT, R0.reuse, R24, PT ;  /* 0x000000180000720c */ /* 0x040fe20003f24070 */
[----:B------:R-:W-:Y:S01]  /*5a90*/  @!P0 IMAD.MOV R160, RZ, RZ, -R160 ;  /* 0x000000ffffa08224 */ /* 0x000fe200078e0aa0 */
[C---:B------:R-:W-:Y:S01]  /*5aa0*/  ISETP.GT.U32.AND P0, PT, R0.reuse, R86, PT ;  /* 0x000000560000720c */ /* 0x040fe20003f04070 */
[----:B------:R-:W-:Y:S01]  /*5ab0*/  @!P5 IMAD.MOV R12, RZ, RZ, -R12 ;  /* 0x000000ffff0cd224 */ /* 0x000fe200078e0a0c */
[----:B------:R-:W-:Y:S01]  /*5ac0*/  ISETP.GT.U32.AND P5, PT, R0, R154, PT ;  /* 0x0000009a0000720c */ /* 0x000fe20003fa4070 */
[----:B------:R-:W-:Y:S01]  /*5ad0*/  IMAD.MOV R17, RZ, RZ, -R14 ;  /* 0x000000ffff117224 */ /* 0x000fe200078e0a0e */
[----:B------:R-:W-:Y:S01]  /*5ae0*/  IABS R16, R21 ;  /* 0x0000001500107213 */ /* 0x000fe20000000000 */
[----:B------:R-:W-:-:S04]  /*5af0*/  IMAD.HI.U32 R2, R3, R148, RZ ;  /* 0x0000009403027227 */ /* 0x000fc800078e00ff */
[----:B------:R-:W-:-:S04]  /*5b00*/  IMAD.HI.U32 R10, R3, R28, RZ ;  /* 0x0000001c030a7227 */ /* 0x000fc800078e00ff */
[----:B------:R-:W-:-:S04]  /*5b10*/  IMAD.HI.U32 R11, R3, R84, RZ ;  /* 0x00000054030b7227 */ /* 0x000fc800078e00ff */
[C---:B------:R-:W-:Y:S02]  /*5b20*/  IMAD R152, R0.reuse, R17, R152 ;  /* 0x0000001100987224 */ /* 0x040fe400078e0298 */
[----:B------:R-:W-:Y:S01]  /*5b30*/  @!P3 IMAD.MOV R158, RZ, RZ, -R158 ;  /* 0x000000ffff9eb224 */ /* 0x000fe200078e0a9e */
[C---:B------:R-:W-:Y:S01]  /*5b40*/  ISETP.GT.U32.AND P3, PT, R0.reuse, R26, PT ;  /* 0x0000001a0000720c */ /* 0x040fe20003f64070 */
[----:B------:R-:W-:Y:S02]  /*5b50*/  IMAD.MOV R15, RZ, RZ, -R2 ;  /* 0x000000ffff0f7224 */ /* 0x000fe400078e0a02 */
[----:B------:R-:W-:Y:S02]  /*5b60*/  IMAD.MOV R17, RZ, RZ, -R10 ;  /* 0x000000ffff117224 */ /* 0x000fe400078e0a0a */
[----:B------:R-:W-:Y:S02]  /*5b70*/  IMAD.MOV R11, RZ, RZ, -R11 ;  /* 0x000000ffff0b7224 */ /* 0x000fe400078e0a0b */
[----:B------:R-:W-:-:S02]  /*5b80*/  IMAD R148, R0, R15, R148 ;  /* 0x0000000f00947224 */ /* 0x000fc400078e0294 */
[C---:B------:R-:W-:Y:S02]  /*5b90*/  IMAD R28, R0.reuse, R17, R28 ;  /* 0x00000011001c7224 */ /* 0x040fe400078e021c */
[----:B------:R-:W-:Y:S02]  /*5ba0*/  IMAD R84, R0, R11, R84 ;  /* 0x0000000b00547224 */ /* 0x000fe400078e0254 */
[----:B------:R-:W-:Y:S01]  /*5bb0*/  @!P6 IMAD.IADD R22, R22, 0x1, -R0 ;  /* 0x000000011616e824 */ /* 0x000fe200078e0a00 */
[----:B------:R-:W2:Y:S01]  /*5bc0*/  LDC.64 R10, c[0x0][0x238] ;  /* 0x00008e00ff0a7b82 */ /* 0x000ea20000000a00 */
[----:B------:R-:W-:Y:S01]  /*5bd0*/  @!P4 IMAD.MOV R88, RZ, RZ, -R88 ;  /* 0x000000ffff58c224 */ /* 0x000fe200078e0a58 */
[C---:B------:R-:W-:Y:S01]  /*5be0*/  ISETP.GT.U32.AND P4, PT, R0.reuse, R18, PT ;  /* 0x000000120000720c */ /* 0x040fe20003f84070 */
[----:B------:R-:W-:Y:S01]  /*5bf0*/  @!P2 IMAD.MOV R156, RZ, RZ, -R156 ;  /* 0x000000ffff9ca224 */ /* 0x000fe200078e0a9c */
[C---:B------:R-:W-:Y:S01]  /*5c00*/  ISETP.GT.U32.AND P2, PT, R0.reuse, R152, PT ;  /* 0x000000980000720c */ /* 0x040fe20003f44070 */
[----:B------:R-:W-:Y:S01]  /*5c10*/  IMAD.HI.U32 R14, R3, R144, RZ ;  /* 0x00000090030e7227 */ /* 0x000fe200078e00ff */
[----:B------:R-:W-:-:S03]  /*5c20*/  ISETP.GT.U32.AND P6, PT, R0, R22, PT ;  /* 0x000000160000720c */ /* 0x000fc60003fc4070 */
[----:B------:R-:W-:-:S04]  /*5c30*/  IMAD.HI.U32 R3, R3, R16, RZ ;  /* 0x0000001003037227 */ /* 0x000fc800078e00ff */
[--C-:B------:R-:W-:Y:S01]  /*5c40*/  @!P1 IMAD.IADD R24, R24, 0x1, -R0.reuse ;  /* 0x0000000118189824 */ /* 0x100fe200078e0a00 */
[----:B------:R-:W-:Y:S01]  /*5c50*/  ISETP.GT.U32.AND P1, PT, R0, R148, PT ;  /* 0x000000940000720c */ /* 0x000fe20003f24070 */
[--C-:B------:R-:W-:Y:S01]  /*5c60*/  @!P0 IMAD.IADD R86, R86, 0x1, -R0.reuse ;  /* 0x0000000156568824 */ /* 0x100fe200078e0a00 */
[----:B------:R-:W-:Y:S01]  /*5c70*/  ISETP.GT.U32.AND P0, PT, R0, R28, PT ;  /* 0x0000001c0000720c */ /* 0x000fe20003f04070 */
[----:B------:R-:W-:Y:S01]  /*5c80*/  @!P5 IMAD.IADD R154, R154, 0x1, -R0 ;  /* 0x000000019a9ad824 */ /* 0x000fe200078e0a00 */
[----:B------:R-:W-:Y:S01]  /*5c90*/  ISETP.GT.U32.AND P5, PT, R0, R84, PT ;  /* 0x000000540000720c */ /* 0x000fe20003fa4070 */
[----:B------:R-:W-:Y:S02]  /*5ca0*/  IMAD.MOV R19, RZ, RZ, -R14 ;  /* 0x000000ffff137224 */ /* 0x000fe400078e0a0e */
[----:B------:R-:W-:Y:S01]  /*5cb0*/  IMAD.MOV R3, RZ, RZ, -R3 ;  /* 0x000000ffff037224 */ /* 0x000fe200078e0a03 */
[----:B------:R-:W3:Y:S01]  /*5cc0*/  LDC.64 R14, c[0x0][0x230] ;  /* 0x00008c00ff0e7b82 */ /* 0x000ee20000000a00 */
[----:B------:R-:W-:Y:S01]  /*5cd0*/  @!P3 IMAD.IADD R26, R26, 0x1, -R0 ;  /* 0x000000011a1ab824 */ /* 0x000fe200078e0a00 */
[----:B------:R-:W-:Y:S01]  /*5ce0*/  ISETP.GE.AND P3, PT, R23, RZ, PT ;  /* 0x000000ff1700720c */ /* 0x000fe20003f66270 */
[----:B------:R-:W-:-:S02]  /*5cf0*/  IMAD R144, R0, R19, R144 ;  /* 0x0000001300907224 */ /* 0x000fc400078e0290 */
[----:B------:R-:W-:Y:S01]  /*5d00*/  IMAD R16, R0, R3, R16 ;  /* 0x0000000300107224 */ /* 0x000fe200078e0210 */
[----:B------:R-:W-:Y:S01]  /*5d10*/  SHF.R.U32.HI R3, RZ, 0x1, R57 ;  /* 0x00000001ff037819 */ /* 0x000fe20000011639 */
[--C-:B------:R-:W-:Y:S01]  /*5d20*/  @!P4 IMAD.IADD R18, R18, 0x1, -R0.reuse ;  /* 0x000000011212c824 */ /* 0x100fe200078e0a00 */
[----:B------:R-:W-:Y:S01]  /*5d30*/  ISETP.GT.U32.AND P4, PT, R0, R144, PT ;  /* 0x000000900000720c */ /* 0x000fe20003f84070 */
[--C-:B------:R-:W-:Y:S01]  /*5d40*/  @!P2 IMAD.IADD R152, R152, 0x1, -R0.reuse ;  /* 0x000000019898a824 */ /* 0x100fe200078e0a00 */
[----:B------:R-:W-:Y:S01]  /*5d50*/  ISETP.GT.U32.AND P2, PT, R0, R16, PT ;  /* 0x000000100000720c */ /* 0x000fe20003f44070 */
[--C-:B------:R-:W-:Y:S01]  /*5d60*/  @!P6 IMAD.IADD R22, R22, 0x1, -R0.reuse ;  /* 0x000000011616e824 */ /* 0x100fe200078e0a00 */
[----:B------:R-:W-:Y:S01]  /*5d70*/  ISETP.GE.AND P6, PT, R29, RZ, PT ;  /* 0x000000ff1d00720c */ /* 0x000fe20003fc6270 */
[--C-:B------:R-:W-:Y:S01]  /*5d80*/  @!P1 IMAD.IADD R148, R148, 0x1, -R0.reuse ;  /* 0x0000000194949824 */ /* 0x100fe200078e0a00 */
[----:B------:R-:W-:Y:S01]  /*5d90*/  ISETP.GE.AND P1, PT, R31, RZ, PT ;  /* 0x000000ff1f00720c */ /* 0x000fe20003f26270 */
[--C-:B------:R-:W-:Y:S01]  /*5da0*/  @!P0 IMAD.IADD R28, R28, 0x1, -R0.reuse ;  /* 0x000000011c1c8824 */ /* 0x100fe200078e0a00 */
[----:B------:R-:W-:Y:S01]  /*5db0*/  ISETP.GE.AND P0, PT, R33, RZ, PT ;  /* 0x000000ff2100720c */ /* 0x000fe20003f06270 */
[----:B------:R-:W-:Y:S01]  /*5dc0*/  @!P5 IMAD.IADD R84, R84, 0x1, -R0 ;  /* 0x000000015454d824 */ /* 0x000fe200078e0a00 */
[----:B------:R-:W-:Y:S01]  /*5dd0*/  ISETP.GE.AND P5, PT, R39, RZ, PT ;  /* 0x000000ff2700720c */ /* 0x000fe20003fa6270 */
[----:B------:R-:W-:Y:S01]  /*5de0*/  @!P3 IMAD.MOV R24, RZ, RZ, -R24 ;  /* 0x000000ffff18b224 */ /* 0x000fe200078e0a18 */
[----:B------:R-:W-:Y:S01]  /*5df0*/  ISETP.GT.U32.AND P3, PT, R0, R148, PT ;  /* 0x000000940000720c */ /* 0x000fe20003f64070 */
[--C-:B------:R-:W-:Y:S01]  /*5e00*/  @!P4 IMAD.IADD R144, R144, 0x1, -R0.reuse ;  /* 0x000000019090c824 */ /* 0x100fe200078e0a00 */
[----:B------:R-:W-:Y:S01]  /*5e10*/  ISETP.GE.AND P4, PT, R41, RZ, PT ;  /* 0x000000ff2900720c */ /* 0x000fe20003f86270 */
[----:B------:R-:W-:Y:S01]  /*5e20*/  @!P2 IMAD.IADD R16, R16, 0x1, -R0 ;  /* 0x000000011010a824 */ /* 0x000fe200078e0a00 */
[----:B------:R-:W-:Y:S01]  /*5e30*/  ISETP.GT.U32.AND P2, PT, R0, R152, PT ;  /* 0x000000980000720c */ /* 0x000fe20003f44070 */
[----:B------:R-:W-:-:S02]  /*5e40*/  @!P6 IMAD.MOV R86, RZ, RZ, -R86 ;  /* 0x000000ffff56e224 */ /* 0x000fc400078e0a56 */
[----:B------:R-:W-:Y:S01]  /*5e50*/  @!P1 IMAD.MOV R154, RZ, RZ, -R154 ;  /* 0x000000ffff9a9224 */ /* 0x000fe200078e0a9a */
[C---:B------:R-:W-:Y:S01]  /*5e60*/  ISETP.GT.U32.AND P1, PT, R0.reuse, R28, PT ;  /* 0x0000001c0000720c */ /* 0x040fe20003f24070 */
[----:B------:R-:W-:Y:S01]  /*5e70*/  @!P0 IMAD.MOV R18, RZ, RZ, -R18 ;  /* 0x000000ffff128224 */ /* 0x000fe200078e0a12 */
[C---:B------:R-:W-:Y:S01]  /*5e80*/  ISETP.GT.U32.AND P0, PT, R0.reuse, R84, PT ;  /* 0x000000540000720c */ /* 0x040fe20003f04070 */
[----:B------:R-:W-:Y:S01]  /*5e90*/  @!P5 IMAD.MOV R26, RZ, RZ, -R26 ;  /* 0x000000ffff1ad224 */ /* 0x000fe200078e0a1a */
[----:B------:R-:W-:Y:S01]  /*5ea0*/  ISETP.GT.U32.AND P5, PT, R0, R144, PT ;  /* 0x000000900000720c */ /* 0x000fe20003fa4070 */
[----:B------:R-:W-:Y:S01]  /*5eb0*/  @!P3 IMAD.IADD R148, R148, 0x1, -R0 ;  /* 0x000000019494b824 */ /* 0x000fe200078e0a00 */
[----:B------:R-:W-:Y:S01]  /*5ec0*/  ISETP.GT.U32.AND P6, PT, R0, R16, PT ;  /* 0x000000100000720c */ /* 0x000fe20003fc4070 */
[----:B------:R-:W-:Y:S01]  /*5ed0*/  IMAD.SHL.U32 R2, R59, 0x4, RZ ;  /* 0x000000043b027824 */ /* 0x000fe200078e00ff */
[----:B------:R-:W-:Y:S01]  /*5ee0*/  ISETP.GE.AND P3, PT, R47, RZ, PT ;  /* 0x000000ff2f00720c */ /* 0x000fe20003f66270 */
[----:B------:R-:W-:Y:S01]  /*5ef0*/  @!P4 IMAD.MOV R22, RZ, RZ, -R22 ;  /* 0x000000ffff16c224 */ /* 0x000fe200078e0a16 */
[----:B------:R-:W-:Y:S01]  /*5f00*/  ISETP.GE.AND P4, PT, R43, RZ, PT ;  /* 0x000000ff2b00720c */ /* 0x000fe20003f86270 */
[--C-:B------:R-:W-:Y:S01]  /*5f10*/  @!P2 IMAD.IADD R152, R152, 0x1, -R0.reuse ;  /* 0x000000019898a824 */ /* 0x100fe200078e0a00 */
[----:B------:R-:W-:Y:S01]  /*5f20*/  LOP3.LUT R151, R2, R3, RZ, 0x3c, !PT ;  /* 0x0000000302977212 */ /* 0x000fe200078e3cff */
[--C-:B------:R-:W-:Y:S01]  /*5f30*/  @!P1 IMAD.IADD R28, R28, 0x1, -R0.reuse ;  /* 0x000000011c1c9824 */ /* 0x100fe200078e0a00 */
[----:B------:R-:W-:Y:S01]  /*5f40*/  ISETP.GE.AND P2, PT, R45, RZ, PT ;  /* 0x000000ff2d00720c */ /* 0x000fe20003f46270 */
[--C-:B------:R-:W-:Y:S01]  /*5f50*/  @!P0 IMAD.IADD R84, R84, 0x1, -R0.reuse ;  /* 0x0000000154548824 */ /* 0x100fe200078e0a00 */
[----:B------:R-:W-:Y:S01]  /*5f60*/  ISETP.GE.AND P1, PT, R49, RZ, PT ;  /* 0x000000ff3100720c */ /* 0x000fe20003f26270 */
[--C-:B------:R-:W-:Y:S01]  /*5f70*/  @!P5 IMAD.IADD R144, R144, 0x1, -R0.reuse ;  /* 0x000000019090d824 */ /* 0x100fe200078e0a00 */
[----:B------:R-:W-:Y:S01]  /*5f80*/  ISETP.GE.AND P0, PT, R51, RZ, PT ;  /* 0x000000ff3300720c */ /* 0x000fe20003f06270 */
[----:B------:R-:W-:Y:S01]  /*5f90*/  @!P6 IMAD.IADD R16, R16, 0x1, -R0 ;  /* 0x000000011010e824 */ /* 0x000fe200078e0a00 */
[----:B------:R-:W4:Y:S01]  /*5fa0*/  LDC R2, c[0x0][0x230] ;  /* 0x00008c00ff027b82 */ /* 0x000f220000000800 */
[----:B------:R-:W-:Y:S01]  /*5fb0*/  ISETP.GE.AND P5, PT, R21, RZ, PT ;  /* 0x000000ff1500720c */ /* 0x000fe20003fa6270 */
[----:B------:R-:W-:Y:S01]  /*5fc0*/  @!P3 IMAD.MOV R28, RZ, RZ, -R28 ;  /* 0x000000ffff1cb224 */ /* 0x000fe200078e0a1c */
[----:B------:R-:W-:Y:S01]  /*5fd0*/  ISETP.GE.AND P3, PT, R7, RZ, PT ;  /* 0x000000ff0700720c */ /* 0x000fe20003f66270 */
[----:B------:R-:W-:Y:S01]  /*5fe0*/  @!P4 IMAD.MOV R152, RZ, RZ, -R152 ;  /* 0x000000ffff98c224 */ /* 0x000fe200078e0a98 */
[----:B------:R-:W-:-:S02]  /*5ff0*/  ISETP.GE.AND P6, PT, R8, RZ, PT ;  /* 0x000000ff0800720c */ /* 0x000fc40003fc6270 */
[----:B------:R-:W-:Y:S01]  /*6000*/  ISETP.NE.AND P4, PT, R55, RZ, PT ;  /* 0x000000ff3700720c */ /* 0x000fe20003f85270 */
[----:B------:R-:W1:Y:S01]  /*6010*/  LDC R0, c[0x0][0x230] ;  /* 0x00008c00ff007b82 */ /* 0x000e620000000800 */
[----:B------:R-:W-:Y:S01]  /*6020*/  @!P2 IMAD.MOV R148, RZ, RZ, -R148 ;  /* 0x000000ffff94a224 */ /* 0x000fe200078e0a94 */
[----:B------:R-:W-:Y:S01]  /*6030*/  ISETP.NE.AND P2, PT, R53, RZ, PT ;  /* 0x000000ff3500720c */ /* 0x000fe20003f45270 */
[----:B------:R-:W-:Y:S01]  /*6040*/  @!P1 IMAD.MOV R84, RZ, RZ, -R84 ;  /* 0x000000ffff549224 */ /* 0x000fe200078e0a54 */
[C---:B------:R-:W-:Y:S01]  /*6050*/  SEL R69, R83.reuse, R68, !P4 ;  /* 0x0000004453457207 */ /* 0x040fe20006000000 */
        /* <DEDUP_REMOVED lines=8> */
[----:B------:R-:W3:Y:S01]  /*60e0*/  LDC R49, c[0x0][0x230] ;  /* 0x00008c00ff317b82 */ /* 0x000ee20000000800 */
[----:B------:R-:W-:-:S02]  /*60f0*/  SEL R71, R83, R64, !P4 ;  /* 0x0000004053477207 */ /* 0x000fc40006000000 */
[C---:B------:R-:W-:Y:S02]  /*6100*/  SEL R137, R83.reuse, R66, !P4 ;  /* 0x0000004253897207 */ /* 0x040fe40006000000 */
[C---:B------:R-:W-:Y:S02]  /*6110*/  SEL R139, R83.reuse, R96, !P4 ;  /* 0x00000060538b7207 */ /* 0x040fe40006000000 */
[C---:B------:R-:W-:Y:S01]  /*6120*/  SEL R68, R83.reuse, R98, !P4 ;  /* 0x0000006253447207 */ /* 0x040fe20006000000 */
[----:B------:R-:W3:Y:S01]  /*6130*/  LDC R51, c[0x0][0x230] ;  /* 0x00008c00ff337b82 */ /* 0x000ee20000000800 */
[----:B------:R-:W-:Y:S02]  /*6140*/  LOP3.LUT R3, RZ, R53, RZ, 0x33, !PT ;  /* 0x00000035ff037212 */ /* 0x000fe400078e33ff */
[C---:B------:R-:W-:Y:S02]  /*6150*/  SEL R23, R83.reuse, R40, !P4 ;  /* 0x0000002853177207 */ /* 0x040fe40006000000 */
[----:B------:R-:W-:-:S02]  /*6160*/  SEL R125, R83, R42, !P4 ;  /* 0x0000002a537d7207 */ /* 0x000fc40006000000 */
[C---:B------:R-:W-:Y:S02]  /*6170*/  SEL R81, R83.reuse, R44, !P4 ;  /* 0x0000002c53517207 */ /* 0x040fe40006000000 */
[C---:B------:R-:W-:Y:S02]  /*6180*/  SEL R127, R83.reuse, R46, !P4 ;  /* 0x0000002e537f7207 */ /* 0x040fe40006000000 */
[C---:B------:R-:W-:Y:S02]  /*6190*/  SEL R79, R83.reuse, R50, !P4 ;  /* 0x00000032534f7207 */ /* 0x040fe40006000000 */
[C---:B------:R-:W-:Y:S02]  /*61a0*/  SEL R129, R83.reuse, R48, !P4 ;  /* 0x0000003053817207 */ /* 0x040fe40006000000 */
        /* <DEDUP_REMOVED lines=79> */
[C---:B------:R-:W-:Y:S01]  /*66a0*/  SEL R100, R83.reuse, R252, !P4 ;  /* 0x000000fc53647207 */ /* 0x040fe20006000000 */
[----:B------:R-:W-:Y:S01]  /*66b0*/  IMAD.SHL.U32 R252, R150, 0x10, RZ ;  /* 0x0000001096fc7824 */ /* 0x000fe200078e00ff */
        /* <DEDUP_REMOVED lines=32> */
[----:B------:R-:W-:Y:S01]  /*68c0*/  SEL R83, R83, R16, !P4 ;  /* 0x0000001053537207 */ /* 0x000fe20006000000 */
[----:B--2---:R-:W-:Y:S01]  /*68d0*/  IMAD R16, R143, R11, RZ ;  /* 0x0000000b8f107224 */ /* 0x004fe200078e02ff */
[C---:B------:R-:W-:Y:S01]  /*68e0*/  SEL R144, R3.reuse, R20, !P2 ;  /* 0x0000001403907207 */ /* 0x040fe20005000000 */
[----:B----4-:R-:W-:Y:S01]  /*68f0*/  VIADD R20, R2, 0xfffffffe ;  /* 0xfffffffe02147836 */ /* 0x010fe20000000000 */
[----:B------:R-:W-:Y:S01]  /*6900*/  SEL R146, R3, R146, !P2 ;  /* 0x0000009203927207 */ /* 0x000fe20005000000 */
[----:B-1----:R-:W-:Y:S01]  /*6910*/  VIADD R3, R0, 0xffffffff ;  /* 0xffffffff00037836 */ /* 0x002fe20000000000 */
[----:B------:R-:W-:Y:S01]  /*6920*/  LEA R2, P2, R16, UR4, 0x2 ;  /* 0x0000000410027c11 */ /* 0x000fe2000f8410ff */
[-C--:B---3--:R-:W-:Y:S01]  /*6930*/  IMAD R0, R144, R15.reuse, RZ ;  /* 0x0000000f90007224 */ /* 0x088fe200078e02ff */
[----:B------:R-:W-:Y:S01]  /*6940*/  ISETP.GE.U32.AND P0, PT, R20, 0x7fffffdf, PT ;  /* 0x7fffffdf1400780c */ /* 0x000fe20003f06070 */
[----:B------:R-:W-:Y:S01]  /*6950*/  IMAD R15, R146, R15, RZ ;  /* 0x0000000f920f7224 */ /* 0x000fe200078e02ff */
[----:B------:R-:W-:Y:S01]  /*6960*/  ISETP.GE.U32.AND P1, PT, R3, 0x7fffffe0, PT ;  /* 0x7fffffe00300780c */ /* 0x000fe20003f26070 */
[----:B------:R-:W1:Y:S01]  /*6970*/  S2UR UR4, SR_CgaCtaId ;  /* 0x00000000000479c3 */ /* 0x000e620000008800 */
[----:B------:R-:W-:Y:S01]  /*6980*/  LEA.HI.X.SX32 R3, R16, UR5, 0x2, P2 ;  /* 0x0000000510037c11 */ /* 0x000fe200090f16ff */
[----:B------:R-:W-:-:S02]  /*6990*/  ULDC UR5, c[0x0][0x240] ;  /* 0x0000900000057ab9 */ /* 0x000fc40000000800 */
[----:B------:R-:W-:Y:S02]  /*69a0*/  IMAD R17, R17, UR5, RZ ;  /* 0x0000000511117c24 */ /* 0x000fe4000f8e02ff */
[----:B------:R-:W-:Y:S02]  /*69b0*/  IMAD R21, R21, UR5, RZ ;  /* 0x0000000515157c24 */ /* 0x000fe4000f8e02ff */
[----:B------:R-:W-:Y:S01]  /*69c0*/  IMAD R125, R125, UR5, RZ ;  /* 0x000000057d7d7c24 */ /* 0x000fe2000f8e02ff */
[-C--:B------:R-:W-:Y:S01]  /*69d0*/  LEA R16, P2, R17, R2.reuse, 0x2 ;  /* 0x0000000211107211 */ /* 0x080fe200078410ff */
[----:B------:R-:W-:Y:S01]  /*69e0*/  IMAD R126, R126, UR5, RZ ;  /* 0x000000057e7e7c24 */ /* 0x000fe2000f8e02ff */
[-C--:B------:R-:W-:Y:S01]  /*69f0*/  LEA R20, P6, R21, R2.reuse, 0x2 ;  /* 0x0000000215147211 */ /* 0x080fe200078c10ff */
[----:B------:R-:W-:Y:S01]  /*6a00*/  IMAD R127, R127, UR5, RZ ;  /* 0x000000057f7f7c24 */ /* 0x000fe2000f8e02ff */
[-C--:B------:R-:W-:Y:S01]  /*6a10*/  LEA.HI.X.SX32 R17, R17, R3.reuse, 0x2, P2 ;  /* 0x0000000311117211 */ /* 0x080fe200010f16ff */
[----:B------:R-:W-:Y:S01]  /*6a20*/  IMAD R128, R128, UR5, RZ ;  /* 0x0000000580807c24 */ /* 0x000fe2000f8e02ff */
[-C--:B------:R-:W-:Y:S01]  /*6a30*/  LEA R152, P2, R125, R2.reuse, 0x2 ;  /* 0x000000027d987211 */ /* 0x080fe200078410ff */
[----:B------:R-:W-:Y:S01]  /*6a40*/  IMAD R129, R129, UR5, RZ ;  /* 0x0000000581817c24 */ /* 0x000fe2000f8e02ff */
[-C--:B------:R-:W-:Y:S01]  /*6a50*/  LEA R156, P3, R126, R2.reuse, 0x2 ;  /* 0x000000027e9c7211 */ /* 0x080fe200078610ff */
        /* <DEDUP_REMOVED lines=9> */
[-C--:B------:R-:W-:Y:S01]  /*6af0*/  LEA.HI.X.SX32 R153, R125, R3.reuse, 0x2, P2 ;  /* 0x000000037d997211 */ /* 0x080fe200010f16ff */
[----:B------:R-:W-:Y:S01]  /*6b00*/  IMAD R135, R135, UR5, RZ ;  /* 0x0000000587877c24 */ /* 0x000fe2000f8e02ff */
[-C--:B------:R-:W-:Y:S01]  /*6b10*/  LEA.HI.X.SX32 R157, R126, R3.reuse, 0x2, P3 ;  /* 0x000000037e9d7211 */ /* 0x080fe200018f16ff */
[----:B------:R-:W-:Y:S01]  /*6b20*/  IMAD R136, R136, UR5, RZ ;  /* 0x0000000588887c24 */ /* 0x000fe2000f8e02ff */
[-C--:B------:R-:W-:Y:S01]  /*6b30*/  LEA R172, P2, R130, R2.reuse, 0x2 ;  /* 0x0000000282ac7211 */ /* 0x080fe200078410ff */
[----:B------:R-:W-:Y:S01]  /*6b40*/  IMAD R137, R137, UR5, RZ ;  /* 0x0000000589897c24 */ /* 0x000fe2000f8e02ff */
[-C--:B------:R-:W-:Y:S01]  /*6b50*/  LEA R176, P3, R131, R2.reuse, 0x2 ;  /* 0x0000000283b07211 */ /* 0x080fe200078610ff */
[----:B------:R2:W-:Y:S01]  /*6b60*/  STL.64 [R1+0x1770], R16 ;  /* 0x0017701001007387 */ /* 0x0005e20000100a00 */
[-C--:B------:R-:W-:Y:S01]  /*6b70*/  LEA.HI.X.SX32 R161, R127, R3.reuse, 0x2, P4 ;  /* 0x000000037fa17211 */ /* 0x080fe200020f16ff */
[----:B------:R-:W-:Y:S01]  /*6b80*/  IMAD R138, R138, UR5, RZ ;  /* 0x000000058a8a7c24 */ /* 0x000fe2000f8e02ff */
[-C--:B------:R-:W-:Y:S01]  /*6b90*/  LEA R180, P4, R132, R2.reuse, 0x2 ;  /* 0x0000000284b47211 */ /* 0x080fe200078810ff */
[----:B------:R3:W-:Y:S01]  /*6ba0*/  STL.64 [R1+0x1778], R20 ;  /* 0x0017781401007387 */ /* 0x0007e20000100a00 */
[-C--:B------:R-:W-:Y:S01]  /*6bb0*/  LEA.HI.X.SX32 R165, R128, R3.reuse, 0x2, P5 ;  /* 0x0000000380a57211 */ /* 0x080fe200028f16ff */
[----:B------:R-:W-:Y:S01]  /*6bc0*/  IMAD R139, R139, UR5, RZ ;  /* 0x000000058b8b7c24 */ /* 0x000fe2000f8e02ff */
[-C--:B------:R-:W-:Y:S01]  /*6bd0*/  LEA R184, P5, R133, R2.reuse, 0x2 ;  /* 0x0000000285b87211 */ /* 0x080fe200078a10ff */
[----:B------:R-:W-:Y:S01]  /*6be0*/  STL.64 [R1+0x1780], R152 ;  /* 0x0017809801007387 */ /* 0x000fe20000100a00 */
[-C--:B------:R-:W-:Y:S01]  /*6bf0*/  LEA.HI.X.SX32 R169, R129, R3.reuse, 0x2, P6 ;  /* 0x0000000381a97211 */ /* 0x080fe200030f16ff */
[----:B------:R-:W-:Y:S01]  /*6c00*/  IMAD R140, R140, UR5, RZ ;  /* 0x000000058c8c7c24 */ /* 0x000fe2000f8e02ff */
[-C--:B------:R-:W-:Y:S01]  /*6c10*/  LEA R188, P6, R134, R2.reuse, 0x2 ;  /* 0x0000000286bc7211 */ /* 0x080fe200078c10ff */
[----:B------:R-:W-:Y:S01]  /*6c20*/  IMAD R141, R141, UR5, RZ ;  /* 0x000000058d8d7c24 */ /* 0x000fe2000f8e02ff */
[-C--:B------:R-:W-:Y:S01]  /*6c30*/  LEA.HI.X.SX32 R173, R130, R3.reuse, 0x2, P2 ;  /* 0x0000000382ad7211 */ /* 0x080fe200010f16ff */
[----:B------:R-:W-:Y:S01]  /*6c40*/  STL.64 [R1+0x1788], R156 ;  /* 0x0017889c01007387 */ /* 0x000fe20000100a00 */
[-C--:B------:R-:W-:Y:S01]  /*6c50*/  LEA.HI.X.SX32 R177, R131, R3.reuse, 0x2, P3 ;  /* 0x0000000383b17211 */ /* 0x080fe200018f16ff */
[----:B------:R-:W-:Y:S01]  /*6c60*/  IMAD R142, R142, UR5, RZ ;  /* 0x000000058e8e7c24 */ /* 0x000fe2000f8e02ff */
[-C--:B------:R-:W-:Y:S01]  /*6c70*/  LEA R192, P2, R135, R2.reuse, 0x2 ;  /* 0x0000000287c07211 */ /* 0x080fe200078410ff */
[----:B------:R-:W-:Y:S01]  /*6c80*/  STL.64 [R1+0x1790], R160 ;  /* 0x001790a001007387 */ /* 0x000fe20000100a00 */
[-C--:B------:R-:W-:Y:S01]  /*6c90*/  LEA R196, P3, R136, R2.reuse, 0x2 ;  /* 0x0000000288c47211 */ /* 0x080fe200078610ff */
[----:B------:R-:W-:Y:S01]  /*6ca0*/  IMAD R124, R124, UR5, RZ ;  /* 0x000000057c7c7c24 */ /* 0x000fe2000f8e02ff */
[-C--:B------:R-:W-:Y:S01]  /*6cb0*/  LEA.HI.X.SX32 R181, R132, R3.reuse, 0x2, P4 ;  /* 0x0000000384b57211 */ /* 0x080fe200020f16ff */
        /* <DEDUP_REMOVED lines=65> */
[-C--:B------:R-:W-:Y:S01]  /*70d0*/  LEA.HI.X.SX32 R249, R118, R3.reuse, 0x2, P6 ;  /* 0x0000000376f97211 */ /* 0x080fe200030f16ff */
[----:B------:R-:W-:Y:S01]  /*70e0*/  IMAD R107, R107, UR5, RZ ;  /* 0x000000056b6b7c24 */ /* 0x000fe2000f8e02ff */
[-C--:B------:R-:W-:Y:S01]  /*70f0*/  LEA R154, P5, R114, R2.reuse, 0x2 ;  /* 0x00000002729a7211 */ /* 0x080fe200078a10ff */
[----:B------:R-:W-:Y:S01]  /*7100*/  STL.64 [R1+0x1820], R232 ;  /* 0x001820e801007387 */ /* 0x000fe20000100a00 */
[-C--:B------:R-:W-:Y:S01]  /*7110*/  LEA.HI.X.SX32 R163, R117, R3.reuse, 0x2, P2 ;  /* 0x0000000375a37211 */ /* 0x080fe200010f16ff */
[----:B------:R-:W-:Y:S01]  /*7120*/  IMAD R106, R106, UR5, RZ ;  /* 0x000000056a6a7c24 */ /* 0x000fe2000f8e02ff */
[-C--:B------:R-:W-:Y:S01]  /*7130*/  LEA.HI.X.SX32 R7, R116, R3.reuse, 0x2, P3 ;  /* 0x0000000374077211 */ /* 0x080fe200018f16ff */
[----:B------:R-:W-:Y:S01]  /*7140*/  STL.64 [R1+0x1828], R236 ;  /* 0x001828ec01007387 */ /* 0x000fe20000100a00 */
[-C--:B--2---:R-:W-:Y:S01]  /*7150*/  LEA R16, P2, R112, R2.reuse, 0x2 ;  /* 0x0000000270107211 */ /* 0x084fe200078410ff */
        /* <DEDUP_REMOVED lines=13> */
[-C--:B---3--:R-:W-:Y:S01]  /*7230*/  LEA R20, P6, R108, R2.reuse, 0x2 ;  /* 0x000000026c147211 */ /* 0x088fe200078c10ff */
[----:B------:R2:W-:Y:S01]  /*7240*/  STL.64 [R1+0xe10], R6 ;  /* 0x000e100601007387 */ /* 0x0005e20000100a00 */
[-C--:B------:R-:W-:Y:S01]  /*7250*/  LEA R116, P5, R109, R2.reuse, 0x2 ;  /* 0x000000026d747211 */ /* 0x080fe200078a10ff */
[----:B------:R-:W-:Y:S01]  /*7260*/  IMAD R101, R101, UR5, RZ ;  /* 0x0000000565657c24 */ /* 0x000fe2000f8e02ff */
[-C--:B------:R-:W-:Y:S01]  /*7270*/  LEA.HI.X.SX32 R119, R110, R3.reuse, 0x2, P4 ;  /* 0x000000036e777211 */ /* 0x080fe200020f16ff */
[----:B------:R-:W-:Y:S01]  /*7280*/  STL.64 [R1+0xe00], R162 ;  /* 0x000e00a201007387 */ /* 0x000fe20000100a00 */
[-C--:B------:R-:W-:Y:S01]  /*7290*/  LEA.HI.X.SX32 R21, R108, R3.reuse, 0x2, P6 ;  /* 0x000000036c157211 */ /* 0x080fe200030f16ff */
[----:B------:R-:W-:Y:S01]  /*72a0*/  IMAD R100, R100, UR5, RZ ;  /* 0x0000000564647c24 */ /* 0x000fe2000f8e02ff */
[-C--:B------:R-:W-:Y:S01]  /*72b0*/  LEA.HI.X.SX32 R117, R109, R3.reuse, 0x2, P5 ;  /* 0x000000036d757211 */ /* 0x080fe200028f16ff */
[----:B------:R-:W-:Y:S01]  /*72c0*/  STL.64 [R1+0xe20], R158 ;  /* 0x000e209e01007387 */ /* 0x000fe20000100a00 */
[-C--:B------:R-:W-:Y:S01]  /*72d0*/  LEA R112, P4, R105, R2.reuse, 0x2 ;  /* 0x0000000269707211 */ /* 0x080fe200078810ff */
[----:B------:R-:W-:Y:S01]  /*72e0*/  IMAD R98, R98, UR5, RZ ;  /* 0x0000000562627c24 */ /* 0x000fe2000f8e02ff */
[CC--:B------:R-:W-:Y:S01]  /*72f0*/  LEA R110, P5, R104.reuse, R2.reuse, 0x2 ;  /* 0x00000002686e7211 */ /* 0x0c0fe200078a10ff */
[----:B------:R-:W-:Y:S01]  /*7300*/  STL.64 [R1+0xe30], R154 ;  /* 0x000e309a01007387 */ /* 0x000fe20000100a00 */
[-C--:B--2---:R-:W-:Y:S01]  /*7310*/  LEA R6, P3, R111, R2.reuse, 0x2 ;  /* 0x000000026f067211 */ /* 0x084fe200078610ff */
[----:B------:R-:W-:Y:S01]  /*7320*/  IMAD R99, R99, UR5, RZ ;  /* 0x0000000563637c24 */ /* 0x000fe2000f8e02ff */
[-C--:B------:R-:W-:Y:S01]  /*7330*/  LEA.HI.X.SX32 R113, R105, R3.reuse, 0x2, P4 ;  /* 0x0000000369717211 */ /* 0x080fe200020f16ff */
[----:B------:R2:W-:Y:S01]  /*7340*/  STL.64 [R1+0xe50], R16 ;  /* 0x000e501001007387 */ /* 0x0005e20000100a00 */
[-C--:B------:R-:W-:Y:S01]  /*7350*/  LEA.HI.X.SX32 R7, R111, R3.reuse, 0x2, P3 ;  /* 0x000000036f077211 */ /* 0x080fe200018f16ff */
[----:B------:R-:W-:Y:S01]  /*7360*/  IMAD R97, R97, UR5, RZ ;  /* 0x0000000561617c24 */ /* 0x000fe2000f8e02ff */
[----:B------:R-:W-:Y:S01]  /*7370*/  LEA.HI.X.SX32 R111, R104, R3, 0x2, P5 ;  /* 0x00000003686f7211 */ /* 0x000fe200028f16ff */
[----:B------:R-:W-:Y:S01]  /*7380*/  STL.64 [R1+0xe40], R148 ;  /* 0x000e409401007387 */ /* 0x000fe20000100a00 */
[----:B------:R-:W-:Y:S01]  /*7390*/  LEA R108, P4, R100, R2, 0x2 ;  /* 0x00000002646c7211 */ /* 0x000fe200078810ff */
[----:B------:R-:W-:-:S02]  /*73a0*/  IMAD R96, R96, UR5, RZ ;  /* 0x0000000560607c24 */ /* 0x000fc4000f8e02ff */
[----:B------:R3:W-:Y:S01]  /*73b0*/  STL.64 [R1+0xe60], R6 ;  /* 0x000e600601007387 */ /* 0x0007e20000100a00 */
[-C--:B------:R-:W-:Y:S01]  /*73c0*/  LEA.HI.X.SX32 R109, R100, R3.reuse, 0x2, P4 ;  /* 0x00000003646d7211 */ /* 0x080fe200020f16ff */
[----:B------:R-:W-:Y:S01]  /*73d0*/  IMAD R95, R95, UR5, RZ ;  /* 0x000000055f5f7c24 */ /* 0x000fe2000f8e02ff */
[-C--:B--2---:R-:W-:Y:S01]  /*73e0*/  LEA R16, P2, R107, R2.reuse, 0x2 ;  /* 0x000000026b107211 */ /* 0x084fe200078410ff */
[----:B------:R-:W-:Y:S01]  /*73f0*/  STL.64 [R1+0xe70], R118 ;  /* 0x000e707601007387 */ /* 0x000fe20000100a00 */
[----:B------:R-:W-:Y:S02]  /*7400*/  IMAD R93, R93, UR5, RZ ;  /* 0x000000055d5d7c24 */ /* 0x000fe4000f8e02ff */
[----:B------:R-:W-:Y:S01]  /*7410*/  LEA.HI.X.SX32 R17, R107, R3, 0x2, P2 ;  /* 0x000000036b117211 */ /* 0x000fe200010f16ff */
[----:B------:R2:W-:Y:S01]  /*7420*/  STL.64 [R1+0xe90], R20 ;  /* 0x000e901401007387 */ /* 0x0005e20000100a00 */
[----:B------:R-:W-:Y:S01]  /*7430*/  IMAD R94, R94, UR5, RZ ;  /* 0x000000055e5e7c24 */ /* 0x000fe2000f8e02ff */
[----:B---3--:R-:W-:-:S02]  /*7440*/  LEA R6, P3, R106, R2, 0x2 ;  /* 0x000000026a067211 */ /* 0x008fc400078610ff */
[----:B------:R-:W-:Y:S01]  /*7450*/  STL.64 [R1+0xe80], R116 ;  /* 0x000e807401007387 */ /* 0x000fe20000100a00 */
[----:B------:R-:W-:Y:S01]  /*7460*/  IMAD R92, R92, UR5, RZ ;  /* 0x000000055c5c7c24 */ /* 0x000fe2000f8e02ff */
[-C--:B------:R-:W-:Y:S02]  /*7470*/  LEA.HI.X.SX32 R7, R106, R3.reuse, 0x2, P3 ;  /* 0x000000036a077211 */ /* 0x080fe400018f16ff */
[----:B------:R3:W-:Y:S01]  /*7480*/  STL.64 [R1+0xea0], R16 ;  /* 0x000ea01001007387 */ /* 0x0007e20000100a00 */
[-C--:B------:R-:W-:Y:S01]  /*7490*/  LEA R106, P5, R99, R2.reuse, 0x2 ;  /* 0x00000002636a7211 */ /* 0x080fe200078a10ff */
[----:B------:R-:W-:Y:S01]  /*74a0*/  IMAD R91, R91, UR5, RZ ;  /* 0x000000055b5b7c24 */ /* 0x000fe2000f8e02ff */
[-C--:B--2---:R-:W-:Y:S01]  /*74b0*/  LEA R20, P6, R103, R2.reuse, 0x2 ;  /* 0x0000000267147211 */ /* 0x084fe200078c10ff */
[----:B------:R2:W-:Y:S01]  /*74c0*/  STL.64 [R1+0xeb0], R6 ;  /* 0x000eb00601007387 */ /* 0x0005e20000100a00 */
[-C--:B------:R-:W-:Y:S01]  /*74d0*/  LEA.HI.X.SX32 R107, R99, R3.reuse, 0x2, P5 ;  /* 0x00000003636b7211 */ /* 0x080fe200028f16ff */
[----:B------:R-:W-:Y:S01]  /*74e0*/  IMAD R90, R90, UR5, RZ ;  /* 0x000000055a5a7c24 */ /* 0x000fe2000f8e02ff */
[----:B------:R-:W-:Y:S01]  /*74f0*/  LEA.HI.X.SX32 R21, R103, R3, 0x2, P6 ;  /* 0x0000000367157211 */ /* 0x000fe200030f16ff */
[----:B------:R-:W-:Y:S01]  /*7500*/  STL.64 [R1+0xec0], R112 ;  /* 0x000ec07001007387 */ /* 0x000fe20000100a00 */
[-C--:B------:R-:W-:Y:S01]  /*7510*/  LEA R100, P5, R94, R2.reuse, 0x2 ;  /* 0x000000025e647211 */ /* 0x080fe200078a10ff */
[----:B------:R-:W-:Y:S01]  /*7520*/  IMAD R88, R88, UR5, RZ ;  /* 0x0000000558587c24 */ /* 0x000fe2000f8e02ff */
[----:B---3--:R-:W-:Y:S01]  /*7530*/  LEA R16, P2, R102, R2, 0x2 ;  /* 0x0000000266107211 */ /* 0x008fe200078410ff */
[----:B------:R3:W-:Y:S01]  /*7540*/  STL.64 [R1+0xee0], R20 ;  /* 0x000ee01401007387 */ /* 0x0007e20000100a00 */
[----:B------:R-:W-:-:S02]  /*7550*/  IMAD R89, R89, UR5, RZ ;  /* 0x0000000559597c24 */ /* 0x000fc4000f8e02ff */
[-C--:B------:R-:W-:Y:S01]  /*7560*/  LEA.HI.X.SX32 R17, R102, R3.reuse, 0x2, P2 ;  /* 0x0000000366117211 */ /* 0x080fe200010f16ff */
[----:B------:R-:W-:Y:S01]  /*7570*/  STL.64 [R1+0xed0], R110 ;  /* 0x000ed06e01007387 */ /* 0x000fe20000100a00 */
[-C--:B--2---:R-:W-:Y:S01]  /*7580*/  LEA R6, P3, R101, R2.reuse, 0x2 ;  /* 0x0000000265067211 */ /* 0x084fe200078610ff */
[----:B------:R-:W-:Y:S01]  /*7590*/  IMAD R87, R87, UR5, RZ ;  /* 0x0000000557577c24 */ /* 0x000fe2000f8e02ff */
[-C--:B------:R-:W-:Y:S01]  /*75a0*/  LEA R102, P4, R95, R2.reuse, 0x2 ;  /* 0x000000025f667211 */ /* 0x080fe200078810ff */
[----:B------:R2:W-:Y:S01]  /*75b0*/  STL.64 [R1+0xef0], R16 ;  /* 0x000ef01001007387 */ /* 0x0005e20000100a00 */
[-C--:B------:R-:W-:Y:S01]  /*75c0*/  LEA.HI.X.SX32 R7, R101, R3.reuse, 0x2, P3 ;  /* 0x0000000365077211 */ /* 0x080fe200018f16ff */
[----:B------:R-:W-:Y:S01]  /*75d0*/  IMAD R86, R86, UR5, RZ ;  /* 0x0000000556567c24 */ /* 0x000fe2000f8e02ff */
[-C--:B------:R-:W-:Y:S01]  /*75e0*/  LEA.HI.X.SX32 R103, R95, R3.reuse, 0x2, P4 ;  /* 0x000000035f677211 */ /* 0x080fe200020f16ff */
[----:B------:R-:W-:Y:S01]  /*75f0*/  IMAD R18, R18, UR5, RZ ;  /* 0x0000000512127c24 */ /* 0x000fe2000f8e02ff */
[-C--:B---3--:R-:W-:Y:S01]  /*7600*/  LEA R20, P6, R98, R2.reuse, 0x2 ;  /* 0x0000000262147211 */ /* 0x088fe200078c10ff */
[----:B------:R3:W-:Y:S01]  /*7610*/  STL.64 [R1+0xf00], R6 ;  /* 0x000f000601007387 */ /* 0x0007e20000100a00 */
[-C--:B------:R-:W-:Y:S01]  /*7620*/  LEA.HI.X.SX32 R101, R94, R3.reuse, 0x2, P5 ;  /* 0x000000035e657211 */ /* 0x080fe200028f16ff */
[----:B------:R-:W-:Y:S01]  /*7630*/  IMAD R22, R22, UR5, RZ ;  /* 0x0000000516167c24 */ /* 0x000fe2000f8e02ff */
[-C--:B------:R-:W-:Y:S01]  /*7640*/  LEA.HI.X.SX32 R21, R98, R3.reuse, 0x2, P6 ;  /* 0x0000000362157211 */ /* 0x080fe200030f16ff */
[----:B------:R-:W-:Y:S01]  /*7650*/  STL.64 [R1+0xf10], R108 ;  /* 0x000f106c01007387 */ /* 0x000fe20000100a00 */
[CC--:B------:R-:W-:Y:S01]  /*7660*/  LEA R98, P4, R90.reuse, R2.reuse, 0x2 ;  /* 0x000000025a627211 */ /* 0x0c0fe200078810ff */
[----:B------:R-:W-:Y:S01]  /*7670*/  IMAD R85, R85, UR5, RZ ;  /* 0x0000000555557c24 */ /* 0x000fe2000f8e02ff */
[CC--:B--2---:R-:W-:Y:S01]  /*7680*/  LEA R16, P2, R97.reuse, R2.reuse, 0x2 ;  /* 0x0000000261107211 */ /* 0x0c4fe200078410ff */
[----:B------:R2:W-:Y:S01]  /*7690*/  STL.64 [R1+0xf30], R20 ;  /* 0x000f301401007387 */ /* 0x0005e20000100a00 */
[-C--:B------:R-:W-:Y:S01]  /*76a0*/  LEA.HI.X.SX32 R99, R90, R3.reuse, 0x2, P4 ;  /* 0x000000035a637211 */ /* 0x080fe200020f16ff */
[----:B------:R-:W-:Y:S01]  /*76b0*/  IMAD R84, R84, UR5, RZ ;  /* 0x0000000554547c24 */ /* 0x000fe2000f8e02ff */
[----:B------:R-:W-:Y:S01]  /*76c0*/  LEA.HI.X.SX32 R17, R97, R3, 0x2, P2 ;  /* 0x0000000361117211 */ /* 0x000fe200010f16ff */
[----:B------:R-:W-:Y:S01]  /*76d0*/  STL.64 [R1+0xf20], R106 ;  /* 0x000f206a01007387 */ /* 0x000fe20000100a00 */
[----:B---3--:R-:W-:Y:S01]  /*76e0*/  LEA R6, P3, R96, R2, 0x2 ;  /* 0x0000000260067211 */ /* 0x008fe200078610ff */
[----:B------:R-:W-:-:S02]  /*76f0*/  IMAD R19, R19, UR5, RZ ;  /* 0x0000000513137c24 */ /* 0x000fc4000f8e02ff */
[----:B------:R3:W-:Y:S01]  /*7700*/  STL.64 [R1+0xf40], R16 ;  /* 0x000f401001007387 */ /* 0x0007e20000100a00 */
[-C--:B------:R-:W-:Y:S01]  /*7710*/  LEA.HI.X.SX32 R7, R96, R3.reuse, 0x2, P3 ;  /* 0x0000000360077211 */ /* 0x080fe200018f16ff */
[----:B------:R-:W-:Y:S01]  /*7720*/  IMAD R23, R23, UR5, RZ ;  /* 0x0000000517177c24 */ /* 0x000fe2000f8e02ff */
[-C--:B------:R-:W-:Y:S01]  /*7730*/  LEA R96, P5, R89, R2.reuse, 0x2 ;  /* 0x0000000259607211 */ /* 0x080fe200078a10ff */
[----:B------:R-:W-:Y:S01]  /*7740*/  IMAD R82, R82, UR5, RZ ;  /* 0x0000000552527c24 */ /* 0x000fe2000f8e02ff */
[-C--:B--2---:R-:W-:Y:S01]  /*7750*/  LEA R20, P6, R93, R2.reuse, 0x2 ;  /* 0x000000025d147211 */ /* 0x084fe200078c10ff */
[----:B------:R2:W-:Y:S01]  /*7760*/  STL.64 [R1+0xf50], R6 ;  /* 0x000f500601007387 */ /* 0x0005e20000100a00 */
[-C--:B------:R-:W-:Y:S01]  /*7770*/  LEA.HI.X.SX32 R97, R89, R3.reuse, 0x2, P5 ;  /* 0x0000000359617211 */ /* 0x080fe200028f16ff */
[----:B------:R-:W-:Y:S01]  /*7780*/  IMAD R81, R81, UR5, RZ ;  /* 0x0000000551517c24 */ /* 0x000fe2000f8e02ff */
[-C--:B------:R-:W-:Y:S01]  /*7790*/  LEA.HI.X.SX32 R21, R93, R3.reuse, 0x2, P6 ;  /* 0x000000035d157211 */ /* 0x080fe200030f16ff */
[----:B------:R-:W-:Y:S01]  /*77a0*/  STL.64 [R1+0xf60], R102 ;  /* 0x000f606601007387 */ /* 0x000fe20000100a00 */
[----:B------:R-:W-:Y:S01]  /*77b0*/  IMAD R83, R83, UR5, RZ ;  /* 0x0000000553537c24 */ /* 0x000fe2000f8e02ff */
[-C--:B---3--:R-:W-:Y:S01]  /*77c0*/  LEA R16, P2, R92, R2.reuse, 0x2 ;  /* 0x000000025c107211 */ /* 0x088fe200078410ff */
[----:B------:R-:W-:Y:S01]  /*77d0*/  IMAD R80, R80, UR5, RZ ;  /* 0x0000000550507c24 */ /* 0x000fe2000f8e02ff */
[----:B------:R3:W-:Y:S01]  /*77e0*/  STL.64 [R1+0xf80], R20 ;  /* 0x000f801401007387 */ /* 0x0007e20000100a00 */
[-C--:B------:R-:W-:Y:S01]  /*77f0*/  LEA R90, P5, R22, R2.reuse, 0x2 ;  /* 0x00000002165a7211 */ /* 0x080fe200078a10ff */
[----:B------:R-:W-:Y:S01]  /*7800*/  IMAD R79, R79, UR5, RZ ;  /* 0x000000054f4f7c24 */ /* 0x000fe2000f8e02ff */
[-C--:B------:R-:W-:Y:S01]  /*7810*/  LEA.HI.X.SX32 R17, R92, R3.reuse, 0x2, P2 ;  /* 0x000000035c117211 */ /* 0x080fe200010f16ff */
[----:B------:R-:W-:Y:S01]  /*7820*/  STL.64 [R1+0xf70], R100 ;  /* 0x000f706401007387 */ /* 0x000fe20000100a00 */
[CC--:B--2---:R-:W-:Y:S01]  /*7830*/  LEA R6, P3, R91.reuse, R2.reuse, 0x2 ;  /* 0x000000025b067211 */ /* 0x0c4fe200078610ff */
[----:B------:R-:W-:Y:S01]  /*7840*/  IMAD R78, R78, UR5, RZ ;  /* 0x000000054e4e7c24 */ /* 0x000fe2000f8e02ff */
[CC--:B------:R-:W-:Y:S01]  /*7850*/  LEA R92, P4, R18.reuse, R2.reuse, 0x2 ;  /* 0x00000002125c7211 */ /* 0x0c0fe200078810ff */
        /* <DEDUP_REMOVED lines=11> */
[-C--:B------:R-:W-:Y:S01]  /*7910*/  LEA R18, P4, R19, R2.reuse, 0x2 ;  /* 0x0000000213127211 */ /* 0x080fe200078810ff */
[----:B------:R-:W-:Y:S01]  /*7920*/  IMAD R74, R74, UR5, RZ ;  /* 0x000000054a4a7c24 */ /* 0x000fe2000f8e02ff */
[-C--:B--2---:R-:W-:Y:S01]  /*7930*/  LEA R16, P2, R87, R2.reuse, 0x2 ;  /* 0x0000000257107211 */ /* 0x084fe200078410ff */
[----:B------:R2:W-:Y:S01]  /*7940*/  STL.64 [R1+0xfd0], R20 ;  /* 0x000fd01401007387 */ /* 0x0005e20000100a00 */
[-C--:B------:R-:W-:Y:S01]  /*7950*/  LEA R22, P5, R23, R2.reuse, 0x2 ;  /* 0x0000000217167211 */ /* 0x080fe200078a10ff */
[----:B------:R-:W-:Y:S01]  /*7960*/  IMAD R73, R73, UR5, RZ ;  /* 0x0000000549497c24 */ /* 0x000fe2000f8e02ff */
[-C--:B------:R-:W-:Y:S01]  /*7970*/  LEA.HI.X.SX32 R17, R87, R3.reuse, 0x2, P2 ;  /* 0x0000000357117211 */ /* 0x080fe200010f16ff */
[----:B------:R-:W-:Y:S01]  /*7980*/  STL.64 [R1+0xfc0], R96 ;  /* 0x000fc06001007387 */ /* 0x000fe20000100a00 */
[-C--:B---3--:R-:W-:Y:S01]  /*7990*/  LEA R6, P3, R86, R2.reuse, 0x2 ;  /* 0x0000000256067211 */ /* 0x088fe200078610ff */
[----:B------:R-:W-:Y:S01]  /*79a0*/  IMAD R72, R72, UR5, RZ ;  /* 0x0000000548487c24 */ /* 0x000fe2000f8e02ff */
[-C--:B------:R-:W-:Y:S01]  /*79b0*/  LEA.HI.X.SX32 R19, R19, R3.reuse, 0x2, P4 ;  /* 0x0000000313137211 */ /* 0x080fe200020f16ff */
[----:B------:R3:W-:Y:S01]  /*79c0*/  STL.64 [R1+0xfe8], R16 ;  /* 0x000fe81001007387 */ /* 0x0007e20000100a00 */
[-C--:B------:R-:W-:Y:S01]  /*79d0*/  LEA.HI.X.SX32 R7, R86, R3.reuse, 0x2, P3 ;  /* 0x0000000356077211 */ /* 0x080fe200018f16ff */
[----:B------:R-:W-:Y:S01]  /*79e0*/  IMAD R71, R71, UR5, RZ ;  /* 0x0000000547477c24 */ /* 0x000fe2000f8e02ff */
[-C--:B------:R-:W-:Y:S01]  /*79f0*/  LEA.HI.X.SX32 R23, R23, R3.reuse, 0x2, P5 ;  /* 0x0000000317177211 */ /* 0x080fe200028f16ff */
[----:B------:R-:W-:Y:S01]  /*7a00*/  IMAD R70, R70, UR5, RZ ;  /* 0x0000000546467c24 */ /* 0x000fe2000f8e02ff */
[-C--:B--2---:R-:W-:Y:S01]  /*7a10*/  LEA R20, P6, R85, R2.reuse, 0x2 ;  /* 0x0000000255147211 */ /* 0x084fe200078c10ff */
[----:B------:R2:W-:Y:S01]  /*7a20*/  STL.64 [R1+0xff8], R6 ;  /* 0x000ff80601007387 */ /* 0x0005e20000100a00 */
[-C--:B------:R-:W-:Y:S01]  /*7a30*/  LEA R166, P4, R79, R2.reuse, 0x2 ;  /* 0x000000024fa67211 */ /* 0x080fe200078810ff */
[----:B------:R-:W-:Y:S01]  /*7a40*/  IMAD R69, R69, UR5, RZ ;  /* 0x0000000545457c24 */ /* 0x000fe2000f8e02ff */
[-C--:B------:R-:W-:Y:S01]  /*7a50*/  LEA.HI.X.SX32 R21, R85, R3.reuse, 0x2, P6 ;  /* 0x0000000355157211 */ /* 0x080fe200030f16ff */
[----:B------:R-:W-:Y:S01]  /*7a60*/  IMAD R68, R68, UR5, RZ ;  /* 0x0000000544447c24 */ /* 0x000fe2000f8e02ff */
[-C--:B------:R-:W-:Y:S01]  /*7a70*/  LEA R154, P6, R82, R2.reuse, 0x2 ;  /* 0x00000002529a7211 */ /* 0x080fe200078c10ff */
[----:B------:R-:W-:Y:S01]  /*7a80*/  IMAD R67, R67, UR5, RZ ;  /* 0x0000000543437c24 */ /* 0x000fe2000f8e02ff */
[-C--:B---3--:R-:W-:Y:S01]  /*7a90*/  LEA R16, P2, R84, R2.reuse, 0x2 ;  /* 0x0000000254107211 */ /* 0x088fe200078410ff */
[----:B------:R-:W-:Y:S01]  /*7aa0*/  IMAD R66, R66, UR5, RZ ;  /* 0x0000000542427c24 */ /* 0x000fe2000f8e02ff */
[-C--:B------:R-:W-:Y:S01]  /*7ab0*/  LEA.HI.X.SX32 R155, R82, R3.reuse, 0x2, P6 ;  /* 0x00000003529b7211 */ /* 0x080fe200030f16ff */
[----:B------:R-:W-:Y:S01]  /*7ac0*/  IMAD R65, R65, UR5, RZ ;  /* 0x0000000541417c24 */ /* 0x000fe2000f8e02ff */
[-C--:B------:R-:W-:Y:S01]  /*7ad0*/  LEA.HI.X.SX32 R17, R84, R3.reuse, 0x2, P2 ;  /* 0x0000000354117211 */ /* 0x080fe200010f16ff */
[----:B------:R-:W-:Y:S01]  /*7ae0*/  IMAD R64, R64, UR5, RZ ;  /* 0x0000000540407c24 */ /* 0x000fe2000f8e02ff */
[-C--:B--2---:R-:W-:Y:S01]  /*7af0*/  LEA R6, P3, R83, R2.reuse, 0x2 ;  /* 0x0000000253067211 */ /* 0x084fe200078610ff */
[----:B------:R-:W-:Y:S01]  /*7b00*/  IMAD R63, R63, UR5, RZ ;  /* 0x000000053f3f7c24 */ /* 0x000fe2000f8e02ff */
[-C--:B------:R-:W-:Y:S01]  /*7b10*/  LEA R158, P2, R81, R2.reuse, 0x2 ;  /* 0x00000002519e7211 */ /* 0x080fe200078410ff */
[----:B------:R-:W-:Y:S01]  /*7b20*/  IMAD R62, R62, UR5, RZ ;  /* 0x000000053e3e7c24 */ /* 0x000fe2000f8e02ff */
[-C--:B------:R-:W-:Y:S01]  /*7b30*/  LEA.HI.X.SX32 R7, R83, R3.reuse, 0x2, P3 ;  /* 0x0000000353077211 */ /* 0x080fe200018f16ff */
[----:B------:R-:W-:Y:S01]  /*7b40*/  IMAD R61, R61, UR5, RZ ;  /* 0x000000053d3d7c24 */ /* 0x000fe2000f8e02ff */
[-C--:B------:R-:W-:Y:S01]  /*7b50*/  LEA.HI.X.SX32 R159, R81, R3.reuse, 0x2, P2 ;  /* 0x00000003519f7211 */ /* 0x080fe200010f16ff */
[----:B------:R-:W-:Y:S01]  /*7b60*/  STL.64 [R1+0x1008], R92 ;  /* 0x0010085c01007387 */ /* 0x000fe20000100a00 */
        /* <DEDUP_REMOVED lines=10> */
[-C--:B------:R-:W-:Y:S01]  /*7c10*/  LEA.HI.X.SX32 R167, R79, R3.reuse, 0x2, P4 ;  /* 0x000000034fa77211 */ /* 0x080fe200020f16ff */
[----:B------:R2:W-:Y:S01]  /*7c20*/  STL.64 [R1+0x1018], R90 ;  /* 0x0010185a01007387 */ /* 0x0005e20000100a00 */
[-C--:B------:R-:W-:Y:S01]  /*7c30*/  LEA.HI.X.SX32 R171, R78, R3.reuse, 0x2, P5 ;  /* 0x000000034eab7211 */ /* 0x080fe200028f16ff */
[----:B------:R-:W-:Y:S01]  /*7c40*/  IMAD R55, R55, UR5, RZ ;  /* 0x0000000537377c24 */ /* 0x000fe2000f8e02ff */
[-C--:B------:R-:W-:Y:S01]  /*7c50*/  LEA.HI.X.SX32 R175, R77, R3.reuse, 0x2, P6 ;  /* 0x000000034daf7211 */ /* 0x080fe200030f16ff */
[----:B------:R-:W-:Y:S01]  /*7c60*/  STL.64 [R1+0x1028], R20 ;  /* 0x0010281401007387 */ /* 0x000fe20000100a00 */
[-C--:B------:R-:W-:Y:S01]  /*7c70*/  LEA.HI.X.SX32 R179, R76, R3.reuse, 0x2, P2 ;  /* 0x000000034cb37211 */ /* 0x080fe200010f16ff */
[----:B------:R-:W-:Y:S01]  /*7c80*/  IMAD R54, R54, UR5, RZ ;  /* 0x0000000536367c24 */ /* 0x000fe2000f8e02ff */
[-C--:B------:R-:W-:Y:S01]  /*7c90*/  LEA R182, P3, R75, R2.reuse, 0x2 ;  /* 0x000000024bb67211 */ /* 0x080fe200078610ff */
[----:B------:R3:W-:Y:S01]  /*7ca0*/  STL.64 [R1+0x1038], R16 ;  /* 0x0010381001007387 */ /* 0x0007e20000100a00 */
[-C--:B------:R-:W-:Y:S01]  /*7cb0*/  LEA R186, P4, R74, R2.reuse, 0x2 ;  /* 0x000000024aba7211 */ /* 0x080fe200078810ff */
[----:B------:R-:W-:Y:S01]  /*7cc0*/  IMAD R53, R53, UR5, RZ ;  /* 0x0000000535357c24 */ /* 0x000fe2000f8e02ff */
[-C--:B------:R-:W-:Y:S01]  /*7cd0*/  LEA R190, P5, R73, R2.reuse, 0x2 ;  /* 0x0000000249be7211 */ /* 0x080fe200078a10ff */
[----:B------:R-:W-:Y:S01]  /*7ce0*/  STL.64 [R1+0x1758], R18 ;  /* 0x0017581201007387 */ /* 0x000fe20000100a00 */
[-C--:B------:R-:W-:Y:S01]  /*7cf0*/  LEA R194, P6, R72, R2.reuse, 0x2 ;  /* 0x0000000248c27211 */ /* 0x080fe200078c10ff */
[----:B------:R-:W-:Y:S01]  /*7d00*/  IMAD R52, R52, UR5, RZ ;  /* 0x0000000534347c24 */ /* 0x000fe2000f8e02ff */
[-C--:B------:R-:W-:Y:S01]  /*7d10*/  LEA R198, P2, R71, R2.reuse, 0x2 ;  /* 0x0000000247c67211 */ /* 0x080fe200078410ff */
[----:B------:R-:W-:Y:S01]  /*7d20*/  STL.64 [R1+0x1258], R6 ;  /* 0x0012580601007387 */ /* 0x000fe20000100a00 */
        /* <DEDUP_REMOVED lines=23> */
[----:B------:R-:W-:Y:S01]  /*7ea0*/  STL.64 [R1+0x1860], R166 ;  /* 0x001860a601007387 */ /* 0x000fe20000100a00 */
        /* <DEDUP_REMOVED lines=66> */
[-C--:B--2---:R-:W-:Y:S01]  /*82d0*/  LEA R90, P3, R48, R2.reuse, 0x2 ;  /* 0x00000002305a7211 */ /* 0x084fe200078610ff */
        /* <DEDUP_REMOVED lines=32> */
[----:B------:R-:W-:Y:S01]  /*84e0*/  IMAD R42, R10, 0x15, RZ ;  /* 0x000000150a2a7824 */ /* 0x000fe200078e02ff */
[-C--:B------:R-:W-:Y:S01]  /*84f0*/  LEA.HI.X.SX32 R105, R41, R3.reuse, 0x2, P5 ;  /* 0x0000000329697211 */ /* 0x080fe200028f16ff */
[----:B------:R-:W-:Y:S01]  /*8500*/  STL.64 [R1+0xec8], R100 ;  /* 0x000ec86401007387 */ /* 0x000fe20000100a00 */
[-C--:B------:R-:W-:Y:S01]  /*8510*/  LEA.HI.X.SX32 R107, R40, R3.reuse, 0x2, P6 ;  /* 0x00000003286b7211 */ /* 0x080fe200030f16ff */
[----:B------:R-:W-:Y:S01]  /*8520*/  IMAD R40, R10, 0x13, RZ ;  /* 0x000000130a287824 */ /* 0x000fe200078e02ff */
[-C--:B------:R-:W-:Y:S01]  /*8530*/  LEA.HI.X.SX32 R109, R39, R3.reuse, 0x2, P2 ;  /* 0x00000003276d7211 */ /* 0x080fe200010f16ff */
[----:B------:R-:W-:Y:S01]  /*8540*/  STL.64 [R1+0xed8], R102 ;  /* 0x000ed86601007387 */ /* 0x000fe20000100a00 */
[-C--:B------:R-:W-:Y:S01]  /*8550*/  LEA R110, P3, R38, R2.reuse, 0x2 ;  /* 0x00000002266e7211 */ /* 0x080fe200078610ff */
[----:B------:R-:W-:Y:S01]  /*8560*/  IMAD R39, R10, 0x12, RZ ;  /* 0x000000120a277824 */ /* 0x000fe200078e02ff */
[-C--:B------:R-:W-:Y:S01]  /*8570*/  LEA R112, P4, R37, R2.reuse, 0x2 ;  /* 0x0000000225707211 */ /* 0x080fe200078810ff */
[----:B------:R-:W-:Y:S01]  /*8580*/  STL.64 [R1+0xee8], R104 ;  /* 0x000ee86801007387 */ /* 0x000fe20000100a00 */
[-C--:B------:R-:W-:Y:S01]  /*8590*/  LEA R114, P5, R36, R2.reuse, 0x2 ;  /* 0x0000000224727211 */ /* 0x080fe200078a10ff */
[----:B------:R-:W-:Y:S01]  /*85a0*/  IMAD R41, R10, 0x14, RZ ;  /* 0x000000140a297824 */ /* 0x000fe200078e02ff */
[-C--:B------:R-:W-:Y:S01]  /*85b0*/  LEA R116, P6, R35, R2.reuse, 0x2 ;  /* 0x0000000223747211 */ /* 0x080fe200078c10ff */
[----:B------:R-:W-:Y:S01]  /*85c0*/  STL.64 [R1+0xef8], R106 ;  /* 0x000ef86a01007387 */ /* 0x000fe20000100a00 */
[-C--:B------:R-:W-:Y:S01]  /*85d0*/  LEA R118, P2, R34, R2.reuse, 0x2 ;  /* 0x0000000222767211 */ /* 0x080fe200078410ff */
[----:B------:R-:W-:Y:S01]  /*85e0*/  IMAD R43, R10, 0x16, RZ ;  /* 0x000000160a2b7824 */ /* 0x000fe200078e02ff */
[-C--:B------:R-:W-:Y:S01]  /*85f0*/  LEA.HI.X.SX32 R111, R38, R3.reuse, 0x2, P3 ;  /* 0x00000003266f7211 */ /* 0x080fe200018f16ff */
[----:B------:R-:W-:Y:S01]  /*8600*/  STL.64 [R1+0xf08], R108 ;  /* 0x000f086c01007387 */ /* 0x000fe20000100a00 */
[-C--:B------:R-:W-:Y:S01]  /*8610*/  LEA.HI.X.SX32 R113, R37, R3.reuse, 0x2, P4 ;  /* 0x0000000325717211 */ /* 0x080fe200020f16ff */
[----:B------:R-:W-:Y:S01]  /*8620*/  IMAD.SHL.U32 R37, R10, 0x10, RZ ;  /* 0x000000100a257824 */ /* 0x000fe200078e00ff */
        /* <DEDUP_REMOVED lines=9> */
[----:B---3--:R-:W2:Y:S01]  /*86c0*/  S2R R17, SR_TID.X ;  /* 0x0000000000117919 */ /* 0x008ea20000002100 */
        /* <DEDUP_REMOVED lines=15> */
[----:B------:R-:W-:Y:S01]  /*87c0*/  VIADD R5, R49, 0xfffffffd ;  /* 0xfffffffd31057836 */ /* 0x000fe20000000000 */
[-C--:B------:R-:W-:Y:S01]  /*87d0*/  LEA R138, P3, R9, R2.reuse, 0x2 ;  /* 0x00000002098a7211 */ /* 0x080fe200078610ff */
[----:B------:R-:W-:Y:S01]  /*87e0*/  STL.64 [R1+0xf68], R120 ;  /* 0x000f687801007387 */ /* 0x000fe20000100a00 */
[-C--:B------:R-:W-:Y:S01]  /*87f0*/  LEA R136, P4, R12, R2.reuse, 0x2 ;  /* 0x000000020c887211 */ /* 0x080fe200078810ff */
[----:B------:R-:W-:Y:S01]  /*8800*/  IMAD R31, R10, 0xa, RZ ;  /* 0x0000000a0a1f7824 */ /* 0x000fe200078e02ff */
[-C--:B------:R-:W-:Y:S01]  /*8810*/  LEA R134, P5, R13, R2.reuse, 0x2 ;  /* 0x000000020d867211 */ /* 0x080fe200078a10ff */
[----:B------:R-:W-:Y:S01]  /*8820*/  STL.64 [R1+0xf78], R122 ;  /* 0x000f787a01007387 */ /* 0x000fe20000100a00 */
[-C--:B------:R-:W-:Y:S01]  /*8830*/  LEA R132, P6, R24, R2.reuse, 0x2 ;  /* 0x0000000218847211 */ /* 0x080fe200078c10ff */
[C---:B------:R-:W-:Y:S01]  /*8840*/  IMAD R33, R10.reuse, 0xc, RZ ;  /* 0x0000000c0a217824 */ /* 0x040fe200078e02ff */
[-C--:B------:R-:W-:Y:S01]  /*8850*/  LEA R130, P2, R25, R2.reuse, 0x2 ;  /* 0x0000000219827211 */ /* 0x080fe200078410ff */
        /* <DEDUP_REMOVED lines=11> */
[-C--:B------:R-:W-:Y:S01]  /*8910*/  LEA R128, P3, R26, R2.reuse, 0x2 ;  /* 0x000000021a807211 */ /* 0x080fe200078610ff */
[----:B------:R-:W-:Y:S01]  /*8920*/  STL.64 [R1+0xfb8], R138 ;  /* 0x000fb88a01007387 */ /* 0x000fe20000100a00 */
[-C--:B------:R-:W-:Y:S01]  /*8930*/  LEA R126, P4, R27, R2.reuse, 0x2 ;  /* 0x000000021b7e7211 */ /* 0x080fe200078810ff */
[----:B------:R-:W-:Y:S01]  /*8940*/  IMAD.SHL.U32 R25, R10, 0x4, RZ ;  /* 0x000000040a197824 */ /* 0x000fe200078e00ff */
[-C--:B------:R-:W-:Y:S01]  /*8950*/  LEA R146, P5, R28, R2.reuse, 0x2 ;  /* 0x000000021c927211 */ /* 0x080fe200078a10ff */
[----:B------:R-:W-:Y:S01]  /*8960*/  STL.64 [R1+0xfc8], R136 ;  /* 0x000fc88801007387 */ /* 0x000fe20000100a00 */
[-C--:B------:R-:W-:Y:S01]  /*8970*/  LEA R148, P6, R4, R2.reuse, 0x2 ;  /* 0x0000000204947211 */ /* 0x080fe200078c10ff */
[----:B------:R-:W-:Y:S01]  /*8980*/  IMAD R46, R10, 0x19, RZ ;  /* 0x000000190a2e7824 */ /* 0x000fe200078e02ff */
[----:B------:R-:W-:Y:S01]  /*8990*/  LEA R144, P2, R29, R2, 0x2 ;  /* 0x000000021d907211 */ /* 0x000fe200078410ff */
        /* <DEDUP_REMOVED lines=9> */
[----:B------:R-:W-:Y:S01]  /*8a30*/  LEA.HI.X.SX32 R145, R29, R3, 0x2, P2 ;  /* 0x000000031d917211 */ /* 0x000fe200010f16ff */
[----:B------:R-:W-:Y:S01]  /*8a40*/  VIADD R3, R51, 0xfffffffc ;  /* 0xfffffffc33037836 */ /* 0x000fe20000000000 */
[----:B------:R-:W-:Y:S01]  /*8a50*/  LEA R4, P4, R0, UR6, 0x2 ;  /* 0x0000000600047c11 */ /* 0x000fe2000f8810ff */
[----:B------:R-:W-:Y:S01]  /*8a60*/  STL.64 [R1+0x1000], R128 ;  /* 0x0010008001007387 */ /* 0x000fe20000100a00 */
[----:B------:R-:W-:Y:S01]  /*8a70*/  LEA R2, P5, R15, UR6, 0x2 ;  /* 0x000000060f027c11 */ /* 0x000fe2000f8a10ff */
[C---:B------:R-:W-:Y:S01]  /*8a80*/  IMAD R28, R10.reuse, 0x7, RZ ;  /* 0x000000070a1c7824 */ /* 0x040fe200078e02ff */
[----:B------:R-:W-:Y:S01]  /*8a90*/  ISETP.GE.U32.AND P2, PT, R5, 0x7fffffde, PT ;  /* 0x7fffffde0500780c */ /* 0x000fe20003f46070 */
[----:B------:R-:W-:Y:S01]  /*8aa0*/  STL.64 [R1+0x1010], R126 ;  /* 0x0010107e01007387 */ /* 0x000fe20000100a00 */
[----:B------:R-:W-:Y:S01]  /*8ab0*/  ISETP.GE.U32.AND P3, PT, R3, 0x7fffffdd, PT ;  /* 0x7fffffdd0300780c */ /* 0x000fe20003f66070 */
[----:B------:R-:W-:Y:S01]  /*8ac0*/  IMAD.SHL.U32 R29, R10, 0x8, RZ ;  /* 0x000000080a1d7824 */ /* 0x000fe200078e00ff */
[----:B------:R-:W-:Y:S01]  /*8ad0*/  LEA.HI.X.SX32 R5, R0, UR7, 0x2, P4 ;  /* 0x0000000700057c11 */ /* 0x000fe2000a0f16ff */
[----:B------:R-:W-:Y:S01]  /*8ae0*/  STL.64 [R1+0x1020], R146 ;  /* 0x0010209201007387 */ /* 0x000fe20000100a00 */
[----:B------:R-:W-:Y:S01]  /*8af0*/  LEA.HI.X.SX32 R3, R15, UR7, 0x2, P5 ;  /* 0x000000070f037c11 */ /* 0x000fe2000a8f16ff */
[----:B------:R-:W-:Y:S01]  /*8b00*/  IMAD.SHL.U32 R15, R10, 0x2, RZ ;  /* 0x000000020a0f7824 */ /* 0x000fe200078e00ff */
[----:B------:R-:W-:Y:S01]  /*8b10*/  LOP3.LUT R12, R252, 0x70, RZ, 0xc0, !PT ;  /* 0x00000070fc0c7812 */ /* 0x000fe200078ec0ff */
[--C-:B----4-:R-:W-:Y:S01]  /*8b20*/  IMAD.WIDE R6, R10, 0x4, R4.reuse ;  /* 0x000000040a067825 */ /* 0x110fe200078e0204 */
[----:B------:R-:W-:Y:S01]  /*8b30*/  STL.64 [R1+0x1250], R148 ;  /* 0x0012509401007387 */ /* 0x000fe20000100a00 */
[----:B--2---:R-:W-:Y:S01]  /*8b40*/  LOP3.LUT R17, R17, 0x7f, RZ, 0xc0, !PT ;  /* 0x0000007f11117812 */ /* 0x004fe200078ec0ff */
[----:B------:R-:W2:Y:S01]  /*8b50*/  LDC R51, c[0x0][0x230] ;  /* 0x00008c00ff337b82 */ /* 0x000ea20000000800 */
[--C-:B-1----:R-:W-:Y:S01]  /*8b60*/  IMAD.WIDE R214, R15, 0x4, R4.reuse ;  /* 0x000000040fd67825 */ /* 0x102fe200078e0204 */
[----:B------:R-:W-:Y:S01]  /*8b70*/  STL.64 [R1+0x1030], R144 ;  /* 0x0010309001007387 */ /* 0x000fe20000100a00 */
[----:B------:R-:W-:Y:S01]  /*8b80*/  UMOV UR5, 0x400 ;  /* 0x0000040000057882 */ /* 0x000fe20000000000 */
[----:B------:R-:W-:Y:S01]  /*8b90*/  ULDC.64 UR6, c[0x0][0x208] ;  /* 0x0000820000067ab9 */ /* 0x000fe20000000a00 */
[--C-:B------:R-:W-:Y:S01]  /*8ba0*/  IMAD.WIDE R206, R24, 0x4, R4.reuse ;  /* 0x0000000418ce7825 */ /* 0x100fe200078e0204 */
[----:B------:R1:W-:Y:S01]  /*8bb0*/  STL.64 [R1+0x1058], R6 ;  /* 0x0010580601007387 */ /* 0x0003e20000100a00 */
[----:B------:R-:W-:Y:S01]  /*8bc0*/  ULEA UR5, UR4, UR5, 0x18 ;  /* 0x0000000504057291 */ /* 0x000fe2000f8ec03f */
[----:B------:R-:W3:Y:S01]  /*8bd0*/  LDC R53, c[0x0][0x230] ;  /* 0x00008c00ff357b82 */ /* 0x000ee20000000800 */
[--C-:B------:R-:W-:Y:S01]  /*8be0*/  IMAD.WIDE R198, R25, 0x4, R4.reuse ;  /* 0x0000000419c67825 */ /* 0x100fe200078e0204 */
[----:B------:R-:W-:Y:S03]  /*8bf0*/  STL.64 [R1+0x1040], R214 ;  /* 0x001040d601007387 */ /* 0x000fe60000100a00 */
[--C-:B------:R-:W-:Y:S01]  /*8c00*/  IMAD.WIDE R190, R26, 0x4, R4.reuse ;  /* 0x000000041abe7825 */ /* 0x100fe200078e0204 */
[----:B------:R-:W-:Y:S02]  /*8c10*/  STL.64 [R1+0x1078], R206 ;  /* 0x001078ce01007387 */ /* 0x000fe40000100a00 */
[----:B------:R-:W4:Y:S01]  /*8c20*/  LDC R52, c[0x0][0x230] ;  /* 0x00008c00ff347b82 */ /* 0x000f220000000800 */
        /* <DEDUP_REMOVED lines=35> */
[----:B------:R-:W-:Y:S01]  /*8e60*/  IMAD R47, R10, 0x1a, RZ ;  /* 0x0000001a0a2f7824 */ /* 0x000fe200078e02ff */
[----:B------:R-:W-:Y:S01]  /*8e70*/  STL.64 [R1+0x1188], R168 ;  /* 0x001188a801007387 */ /* 0x000fe20000100a00 */
[----:B------:R-:W-:-:S03]  /*8e80*/  IMAD.WIDE R156, R43, 0x4, R4 ;  /* 0x000000042b9c7825 */ /* 0x000fc600078e0204 */
[----:B------:R-:W-:Y:S01]  /*8e90*/  STL.64 [R1+0x1198], R160 ;  /* 0x001198a001007387 */ /* 0x000fe20000100a00 */
[----:B------:R-:W-:Y:S02]  /*8ea0*/  IMAD R48, R10, 0x1b, RZ ;  /* 0x0000001b0a307824 */ /* 0x000fe400078e02ff */
[----:B------:R-:W-:Y:S01]  /*8eb0*/  IMAD.WIDE R152, R44, 0x4, R4 ;  /* 0x000000042c987825 */ /* 0x000fe200078e0204 */
[----:B------:R-:W-:Y:S03]  /*8ec0*/  STL.64 [R1+0x11a8], R156 ;  /* 0x0011a89c01007387 */ /* 0x000fe60000100a00 */
[----:B------:R-:W-:Y:S01]  /*8ed0*/  IMAD R12, R17, 0x80, R12 ;  /* 0x00000080110c7824 */ /* 0x000fe200078e020c */
[----:B------:R-:W-:Y:S01]  /*8ee0*/  STL.64 [R1+0x11b8], R152 ;  /* 0x0011b89801007387 */ /* 0x000fe20000100a00 */
[----:B------:R-:W-:Y:S02]  /*8ef0*/  IMAD R49, R10, 0x1c, RZ ;  /* 0x0000001c0a317824 */ /* 0x000fe400078e02ff */
[----:B------:R-:W-:-:S04]  /*8f00*/  IMAD.WIDE R20, R45, 0x4, R4 ;  /* 0x000000042d147825 */ /* 0x000fc800078e0204 */
[----:B------:R-:W-:Y:S01]  /*8f10*/  IMAD R50, R10, 0x1d, RZ ;  /* 0x0000001d0a327824 */ /* 0x000fe200078e02ff */
[----:B------:R-:W-:Y:S01]  /*8f20*/  STL.64 [R1+0x11c8], R20 ;  /* 0x0011c81401007387 */ /* 0x000fe20000100a00 */
[----:B------:R-:W-:-:S04]  /*8f30*/  IMAD.WIDE R16, R46, 0x4, R4 ;  /* 0x000000042e107825 */ /* 0x000fc800078e0204 */
[----:B------:R-:W-:Y:S01]  /*8f40*/  IMAD R0, R10, 0x1e, RZ ;  /* 0x0000001e0a007824 */ /* 0x000fe200078e02ff */
[----:B------:R-:W-:Y:S01]  /*8f50*/  STL.64 [R1+0x11d8], R16 ;  /* 0x0011d81001007387 */ /* 0x000fe20000100a00 */
[----:B------:R-:W-:-:S04]  /*8f60*/  IMAD.WIDE R74, R47, 0x4, R4 ;  /* 0x000000042f4a7825 */ /* 0x000fc800078e0204 */
[----:B------:R-:W-:Y:S01]  /*8f70*/  IMAD R9, R10, 0x1f, RZ ;  /* 0x0000001f0a097824 */ /* 0x000fe200078e02ff */
[----:B------:R-:W-:Y:S01]  /*8f80*/  STL.64 [R1+0x11e8], R74 ;  /* 0x0011e84a01007387 */ /* 0x000fe20000100a00 */
[----:B------:R-:W-:-:S04]  /*8f90*/  IMAD.WIDE R70, R48, 0x4, R4 ;  /* 0x0000000430467825 */ /* 0x000fc800078e0204 */
[--C-:B------:R-:W-:Y:S01]  /*8fa0*/  IMAD.WIDE R66, R49, 0x4, R4.reuse ;  /* 0x0000000431427825 */ /* 0x100fe200078e0204 */
[----:B------:R-:W-:Y:S03]  /*8fb0*/  STL.64 [R1+0x11f8], R70 ;  /* 0x0011f84601007387 */ /* 0x000fe60000100a00 */
[--C-:B------:R-:W-:Y:S01]  /*8fc0*/  IMAD.WIDE R62, R50, 0x4, R4.reuse ;  /* 0x00000004323e7825 */ /* 0x100fe200078e0204 */
[----:B------:R-:W-:Y:S03]  /*8fd0*/  STL.64 [R1+0x1208], R66 ;  /* 0x0012084201007387 */ /* 0x000fe60000100a00 */
[--C-:B------:R-:W-:Y:S01]  /*8fe0*/  IMAD.WIDE R58, R0, 0x4, R4.reuse ;  /* 0x00000004003a7825 */ /* 0x100fe200078e0204 */
[----:B------:R-:W-:Y:S03]  /*8ff0*/  STL.64 [R1+0x1218], R62 ;  /* 0x0012183e01007387 */ /* 0x000fe60000100a00 */
[----:B------:R-:W-:Y:S01]  /*9000*/  IMAD.WIDE R18, R9, 0x4, R4 ;  /* 0x0000000409127825 */ /* 0x000fe200078e0204 */
[----:B------:R-:W-:Y:S03]  /*9010*/  STL.64 [R1+0x1228], R58 ;  /* 0x0012283a01007387 */ /* 0x000fe60000100a00 */
[--C-:B------:R-:W-:Y:S01]  /*9020*/  IMAD.WIDE R210, R15, 0x4, R2.reuse ;  /* 0x000000040fd27825 */ /* 0x100fe200078e0202 */
[----:B------:R-:W-:Y:S03]  /*9030*/  STL.64 [R1+0x1238], R18 ;  /* 0x0012381201007387 */ /* 0x000fe60000100a00 */
[--C-:B------:R-:W-:Y:S01]  /*9040*/  IMAD.WIDE R202, R24, 0x4, R2.reuse ;  /* 0x0000000418ca7825 */ /* 0x100fe200078e0202 */
[----:B------:R-:W-:Y:S01]  /*9050*/  STL.64 [R1+0x1048], R210 ;  /* 0x001048d201007387 */ /* 0x000fe20000100a00 */
[----:B------:R-:W4:Y:S02]  /*9060*/  LDC R24, c[0x0][0x230] ;  /* 0x00008c00ff187b82 */ /* 0x000f240000000800 */
[--C-:B------:R-:W-:Y:S01]  /*9070*/  IMAD.WIDE R194, R25, 0x4, R2.reuse ;  /* 0x0000000419c27825 */ /* 0x100fe200078e0202 */
[----:B------:R-:W-:Y:S03]  /*9080*/  STL.64 [R1+0x1080], R202 ;  /* 0x001080ca01007387 */ /* 0x000fe60000100a00 */
[--C-:B------:R-:W-:Y:S01]  /*9090*/  IMAD.WIDE R170, R28, 0x4, R2.reuse ;  /* 0x000000041caa7825 */ /* 0x100fe200078e0202 */
[----:B------:R-:W-:Y:S01]  /*90a0*/  STL.64 [R1+0x1090], R194 ;  /* 0x001090c201007387 */ /* 0x000fe20000100a00 */
[----:B------:R-:W4:Y:S02]  /*90b0*/  LDC R25, c[0x0][0x230] ;  /* 0x00008c00ff197b82 */ /* 0x000f240000000800 */
[----:B------:R-:W-:-:S02]  /*90c0*/  IMAD.WIDE R162, R29, 0x4, R2 ;  /* 0x000000041da27825 */ /* 0x000fc400078e0202 */
[----:B------:R-:W4:Y:S02]  /*90d0*/  LDL.64 R28, [R1+0x1058] ;  /* 0x00105800011c7983 */ /* 0x000f240000100a00 */
[----:B------:R-:W-:-:S04]  /*90e0*/  IMAD.WIDE R186, R26, 0x4, R2 ;  /* 0x000000041aba7825 */ /* 0x000fc800078e0202 */
        /* <DEDUP_REMOVED lines=22> */
[----:B------:R-:W-:-:S02]  /*9250*/  VIADD R13, R12, UR5 ;  /* 0x000000050c0d7c36 */ /* 0x000fc40008000000 */
[--C-:B------:R-:W-:Y:S01]  /*9260*/  IMAD.WIDE R180, R39, 0x4, R2.reuse ;  /* 0x0000000427b47825 */ /* 0x100fe200078e0202 */
[----:B------:R-:W-:Y:S03]  /*9270*/  STL.64 [R1+0x1140], R204 ;  /* 0x001140cc01007387 */ /* 0x000fe60000100a00 */
[--C-:B------:R-:W-:Y:S01]  /*9280*/  IMAD.WIDE R172, R40, 0x4, R2.reuse ;  /* 0x0000000428ac7825 */ /* 0x100fe200078e0202 */
[----:B------:R-:W-:Y:S03]  /*9290*/  STL.64 [R1+0x1150], R196 ;  /* 0x001150c401007387 */ /* 0x000fe60000100a00 */
[--C-:B------:R-:W-:Y:S01]  /*92a0*/  IMAD.WIDE R164, R41, 0x4, R2.reuse ;  /* 0x0000000429a47825 */ /* 0x100fe200078e0202 */
[----:B------:R-:W-:Y:S03]  /*92b0*/  STL.64 [R1+0x1160], R188 ;  /* 0x001160bc01007387 */ /* 0x000fe60000100a00 */
[--C-:B------:R-:W-:Y:S01]  /*92c0*/  IMAD.WIDE R40, R42, 0x4, R2.reuse ;  /* 0x000000042a287825 */ /* 0x100fe200078e0202 */
[----:B------:R-:W-:Y:S01]  /*92d0*/  @!PT LDS RZ, [RZ] ;  /* 0x00000000fffff984 */ /* 0x000fe20000000800 */
[----:B------:R-:W-:Y:S01]  /*92e0*/  @!PT LDS RZ, [RZ] ;  /* 0x00000000fffff984 */ /* 0x000fe20000000800 */
[----:B------:R-:W-:Y:S01]  /*92f0*/  @!PT LDS RZ, [RZ] ;  /* 0x00000000fffff984 */ /* 0x000fe20000000800 */
[----:B------:R-:W-:Y:S03]  /*9300*/  LDGSTS.E [R13+0x20000], desc[UR6][R4.64], !P1 ;  /* 0x20000000040d7fae */ /* 0x000fe6000c921846 */
[--C-:B------:R-:W-:Y:S01]  /*9310*/  IMAD.WIDE R26, R10, 0x4, R2.reuse ;  /* 0x000000040a1a7825 */ /* 0x100fe200078e0202 */
[----:B------:R-:W-:Y:S03]  /*9320*/  STL.64 [R1+0x1170], R180 ;  /* 0x001170b401007387 */ /* 0x000fe60000100a00 */
[--C-:B------:R-:W-:Y:S01]  /*9330*/  IMAD.WIDE R38, R43, 0x4, R2.reuse ;  /* 0x000000042b267825 */ /* 0x100fe200078e0202 */
[----:B------:R-:W-:Y:S03]  /*9340*/  LDGSTS.E [R13+0x24000], desc[UR6][R2.64], !P1 ;  /* 0x24000000020d7fae */ /* 0x000fe6000c921846 */
        /* <DEDUP_REMOVED lines=10> */
[----:B--2---:R-:W-:Y:S01]  /*93f0*/  VIADD R15, R51, 0xfffffffb ;  /* 0xfffffffb330f7836 */ /* 0x004fe20000000000 */
[----:B------:R-:W-:Y:S01]  /*9400*/  STL.64 [R1+0x11d0], R34 ;  /* 0x0011d02201007387 */ /* 0x000fe20000100a00 */
[----:B------:R-:W-:-:S03]  /*9410*/  IMAD.WIDE R64, R49, 0x4, R2 ;  /* 0x0000000431407825 */ /* 0x000fc600078e0202 */
[----:B------:R-:W-:Y:S01]  /*9420*/  STL.64 [R1+0x11e0], R32 ;  /* 0x0011e02001007387 */ /* 0x000fe20000100a00 */
[----:B-1----:R-:W-:-:S03]  /*9430*/  IMAD.WIDE R6, R9, 0x4, R2 ;  /* 0x0000000409067825 */ /* 0x002fc600078e0202 */
[----:B------:R-:W-:Y:S01]  /*9440*/  STL.64 [R1+0x11f0], R72 ;  /* 0x0011f04801007387 */ /* 0x000fe20000100a00 */
[----:B---3--:R-:W-:Y:S02]  /*9450*/  VIADD R9, R53, 0xfffffff9 ;  /* 0xfffffff935097836 */ /* 0x008fe40000000000 */
[--C-:B------:R-:W-:Y:S01]  /*9460*/  IMAD.WIDE R60, R50, 0x4, R2.reuse ;  /* 0x00000004323c7825 */ /* 0x100fe200078e0202 */
[----:B------:R-:W-:Y:S03]  /*9470*/  STL.64 [R1+0x1200], R68 ;  /* 0x0012004401007387 */ /* 0x000fe60000100a00 */
[----:B------:R-:W-:Y:S01]  /*9480*/  IMAD.WIDE R22, R0, 0x4, R2 ;  /* 0x0000000400167825 */ /* 0x000fe200078e0202 */
[----:B------:R-:W-:Y:S01]  /*9490*/  STL.64 [R1+0x1210], R64 ;  /* 0x0012104001007387 */ /* 0x000fe20000100a00 */
[----:B------:R-:W-:Y:S02]  /*94a0*/  ISETP.GE.U32.AND P4, PT, R9, 0x7fffffda, PT ;  /* 0x7fffffda0900780c */ /* 0x000fe40003f86070 */
[----:B----4-:R-:W-:Y:S01]  /*94b0*/  VIADD R0, R54, 0xfffffff8 ;  /* 0xfffffff836007836 */ /* 0x010fe20000000000 */
[----:B------:R1:W-:Y:S01]  /*94c0*/  STL.64 [R1+0x1060], R26 ;  /* 0x0010601a01007387 */ /* 0x0003e20000100a00 */
[----:B------:R-:W-:-:S03]  /*94d0*/  VIADD R9, R55, 0xfffffff7 ;  /* 0xfffffff737097836 */ /* 0x000fc60000000000 */
[----:B------:R-:W-:Y:S01]  /*94e0*/  STL.64 [R1+0x1220], R60 ;  /* 0x0012203c01007387 */ /* 0x000fe20000100a00 */
[----:B------:R-:W-:-:S03]  /*94f0*/  ISETP.GE.U32.AND P5, PT, R0, 0x7fffffd9, PT ;  /* 0x7fffffd90000780c */ /* 0x000fc60003fa6070 */
[----:B------:R-:W-:Y:S01]  /*9500*/  STL.64 [R1+0x1230], R22 ;  /* 0x0012301601007387 */ /* 0x000fe20000100a00 */
[----:B------:R-:W-:-:S03]  /*9510*/  ISETP.GE.U32.AND P1, PT, R9, 0x7fffffd8, PT ;  /* 0x7fffffd80900780c */ /* 0x000fc60003f26070 */
[----:B------:R-:W-:Y:S01]  /*9520*/  STL.64 [R1+0x1268], R6 ;  /* 0x0012680601007387 */ /* 0x000fe20000100a00 */
[----:B------:R-:W-:Y:S02]  /*9530*/  VIADD R9, R24, 0xfffffff5 ;  /* 0xfffffff518097836 */ /* 0x000fe40000000000 */
[----:B------:R-:W2:Y:S01]  /*9540*/  LDC R24, c[0x0][0x230] ;  /* 0x00008c00ff187b82 */ /* 0x000ea20000000800 */
[----:B------:R-:W-:Y:S01]  /*9550*/  VIADD R14, R14, 0x1f ;  /* 0x0000001f0e0e7836 */ /* 0x000fe20000000000 */
[----:B------:R3:W-:Y:S04]  /*9560*/  LDGSTS.E [R13+0x20004], desc[UR6][R28.64], !P0 ;  /* 0x200040001c0d7fae */ /* 0x0007e8000c121846 */
[----:B------:R1:W-:Y:S04]  /*9570*/  LDGSTS.E [R13+0x24004], desc[UR6][R26.64], !P0 ;  /* 0x240040001a0d7fae */ /* 0x0003e8000c121846 */
[----:B------:R-:W-:Y:S04]  /*9580*/  LDGSTS.E [R13+0x20008], desc[UR6][R214.64], !P2 ;  /* 0x20008000d60d7fae */ /* 0x000fe8000d121846 */
[----:B------:R-:W-:Y:S01]  /*9590*/  LDGSTS.E [R13+0x24008], desc[UR6][R210.64], !P2 ;  /* 0x24008000d20d7fae */ /* 0x000fe2000d121846 */
[----:B------:R-:W-:Y:S01]  /*95a0*/  ISETP.GE.U32.AND P2, PT, R15, 0x7fffffdc, PT ;  /* 0x7fffffdc0f00780c */ /* 0x000fe20003f46070 */
[----:B---3--:R-:W3:Y:S02]  /*95b0*/  LDC R28, c[0x0][0x230] ;  /* 0x00008c00ff1c7b82 */ /* 0x008ee40000000800 */
[----:B------:R-:W-:Y:S04]  /*95c0*/  LDGSTS.E [R13+0x2000c], desc[UR6][R206.64], !P3 ;  /* 0x2000c000ce0d7fae */ /* 0x000fe8000d921846 */
[----:B------:R4:W-:Y:S01]  /*95d0*/  LDGSTS.E [R13+0x2400c], desc[UR6][R202.64], !P3 ;  /* 0x2400c000ca0d7fae */ /* 0x0009e2000d921846 */
[----:B-1----:R-:W-:Y:S01]  /*95e0*/  LOP3.LUT R26, R12, 0x10, RZ, 0x3c, !PT ;  /* 0x000000100c1a7812 */ /* 0x002fe200078e3cff */
[----:B------:R-:W1:Y:S02]  /*95f0*/  LDC R15, c[0x0][0x230] ;  /* 0x00008c00ff0f7b82 */ /* 0x000e640000000800 */
[----:B------:R-:W2:Y:S06]  /*9600*/  LDL.LU.64 R214, [R1+0x18c0] ;  /* 0x0018c00001d67983 */ /* 0x000eac0000300a00 */
[----:B------:R-:W3:Y:S01]  /*9610*/  LDC R27, c[0x0][0x230] ;  /* 0x00008c00ff1b7b82 */ /* 0x000ee20000000800 */
[----:B----4-:R-:W-:Y:S01]  /*9620*/  VIADD R13, R52, 0xfffffffa ;  /* 0xfffffffa340d7836 */ /* 0x010fe20000000000 */
[----:B------:R-:W4:Y:S04]  /*9630*/  LDL.LU.64 R210, [R1+0x18b8] ;  /* 0x0018b80001d27983 */ /* 0x000f280000300a00 */
[----:B------:R-:W-:Y:S01]  /*9640*/  ISETP.GE.U32.AND P3, PT, R13, 0x7fffffdb, PT ;  /* 0x7fffffdb0d00780c */ /* 0x000fe20003f66070 */
[----:B------:R-:W-:Y:S01]  /*9650*/  VIADD R0, R26, UR5 ;  /* 0x000000051a007c36 */ /* 0x000fe20008000000 */
[----:B------:R-:W4:Y:S01]  /*9660*/  LDL.LU.64 R206, [R1+0x18b0] ;  /* 0x0018b00001ce7983 */ /* 0x000f220000300a00 */
[----:B------:R-:W-:Y:S01]  /*9670*/  VIADD R13, R56, 0xfffffff6 ;  /* 0xfffffff6380d7836 */ /* 0x000fe20000000000 */
[----:B------:R-:W2:Y:S02]  /*9680*/  LDC R29, c[0x0][0x230] ;  /* 0x00008c00ff1d7b82 */ /* 0x000ea40000000800 */
[----:B------:R-:W4:Y:S04]  /*9690*/  LDL.LU.64 R202, [R1+0x18a8] ;  /* 0x0018a80001ca7983 */ /* 0x000f280000300a00 */
[----:B------:R1:W-:Y:S04]  /*96a0*/  STL [R1+0x128c], R26 ;  /* 0x00128c1a01007387 */ /* 0x0003e80000100800 */
[----:B------:R-:W-:Y:S01]  /*96b0*/  LDGSTS.E [R0+0x20000], desc[UR6][R198.64], !P2 ;  /* 0x20000000c6007fae */ /* 0x000fe2000d121846 */
[----:B------:R-:W-:-:S03]  /*96c0*/  ISETP.GE.U32.AND P0, PT, R13, 0x7fffffd7, PT ;  /* 0x7fffffd70d00780c */ /* 0x000fc60003f06070 */
[----:B------:R-:W-:Y:S01]  /*96d0*/  LDGSTS.E [R0+0x24000], desc[UR6][R194.64], !P2 ;  /* 0x24000000c2007fae */ /* 0x000fe2000d121846 */
[----:B-1----:R-:W1:Y:S01]  /*96e0*/  LDC R26, c[0x0][0x230] ;  /* 0x00008c00ff1a7b82 */ /* 0x002e620000000800 */
[----:B------:R-:W-:Y:S01]  /*96f0*/  ISETP.GE.U32.AND P2, PT, R9, 0x7fffffd6, PT ;  /* 0x7fffffd60900780c */ /* 0x000fe20003f46070 */
[----:B------:R-:W-:Y:S01]  /*9700*/  VIADD R9, R25, 0xfffffff4 ;  /* 0xfffffff419097836 */ /* 0x000fe20000000000 */
[----:B------:R-:W-:Y:S01]  /*9710*/  LDGSTS.E [R0+0x20004], desc[UR6][R190.64], !P3 ;  /* 0x20004000be007fae */ /* 0x000fe2000d921846 */
[----:B------:R-:W-:-:S03]  /*9720*/  LOP3.LUT R13, R12, 0x20, RZ, 0x3c, !PT ;  /* 0x000000200c0d7812 */ /* 0x000fc600078e3cff */
[----:B------:R-:W-:Y:S01]  /*9730*/  LDGSTS.E [R0+0x24004], desc[UR6][R186.64], !P3 ;  /* 0x24004000ba007fae */ /* 0x000fe2000d921846 */
[----:B------:R-:W1:Y:S01]  /*9740*/  LDC R25, c[0x0][0x230] ;  /* 0x00008c00ff197b82 */ /* 0x000e620000000800 */
[----:B------:R-:W-:Y:S02]  /*9750*/  ISETP.GE.U32.AND P3, PT, R9, 0x7fffffd5, PT ;  /* 0x7fffffd50900780c */ /* 0x000fe40003f66070 */
[----:B------:R-:W-:Y:S04]  /*9760*/  LDGSTS.E [R0+0x20008], desc[UR6][R182.64], !P4 ;  /* 0x20008000b6007fae */ /* 0x000fe8000e121846 */
[----:B------:R-:W-:Y:S04]  /*9770*/  LDGSTS.E [R0+0x24008], desc[UR6][R178.64], !P4 ;  /* 0x24008000b2007fae */ /* 0x000fe8000e121846 */
[----:B------:R-:W-:Y:S04]  /*9780*/  LDGSTS.E [R0+0x2000c], desc[UR6][R174.64], !P5 ;  /* 0x2000c000ae007fae */ /* 0x000fe8000e921846 */
[----:B------:R3:W-:Y:S04]  /*9790*/  LDGSTS.E [R0+0x2400c], desc[UR6][R170.64], !P5 ;  /* 0x2400c000aa007fae */ /* 0x0007e8000e921846 */
[----:B------:R-:W4:Y:S04]  /*97a0*/  LDL.LU.64 R198, [R1+0x18a0] ;  /* 0x0018a00001c67983 */ /* 0x000f280000300a00 */
[----:B------:R-:W4:Y:S01]  /*97b0*/  LDL.LU.64 R194, [R1+0x1898] ;  /* 0x0018980001c27983 */ /* 0x000f220000300a00 */
[----:B---3--:R-:W-:-:S03]  /*97c0*/  VIADD R0, R13, UR5 ;  /* 0x000000050d007c36 */ /* 0x008fc60008000000 */
[----:B------:R-:W3:Y:S01]  /*97d0*/  LDL.LU.64 R190, [R1+0x1890] ;  /* 0x0018900001be7983 */ /* 0x000ee20000300a00 */
[----:B------:R-:W-:-:S03]  /*97e0*/  VIADD R15, R15, 0xfffffff3 ;  /* 0xfffffff30f0f7836 */ /* 0x000fc60000000000 */
[----:B------:R-:W4:Y:S04]  /*97f0*/  LDL.LU.64 R186, [R1+0x1888] ;  /* 0x0018880001ba7983 */ /* 0x000f280000300a00 */
[----:B------:R-:W3:Y:S01]  /*9800*/  LDL.LU.64 R182, [R1+0x1880] ;  /* 0x0018800001b67983 */ /* 0x000ee20000300a00 */
[----:B------:R-:W-:-:S03]  /*9810*/  VIADD R9, R28, 0xfffffff1 ;  /* 0xfffffff11c097836 */ /* 0x000fc60000000000 */
[----:B------:R1:W-:Y:S04]  /*9820*/  STL [R1+0x1288], R13 ;  /* 0x0012880d01007387 */ /* 0x0003e80000100800 */
[----:B------:R-:W-:Y:S04]  /*9830*/  LDGSTS.E [R0+0x20000], desc[UR6][R166.64], !P1 ;  /* 0x20000000a6007fae */ /* 0x000fe8000c921846 */
[----:B------:R-:W-:Y:S01]  /*9840*/  LDGSTS.E [R0+0x24000], desc[UR6][R162.64], !P1 ;  /* 0x24000000a2007fae */ /* 0x000fe2000c921846 */
[----:B-1----:R-:W-:-:S03]  /*9850*/  VIADD R13, R27, 0xfffffff2 ;  /* 0xfffffff21b0d7836 */ /* 0x002fc60000000000 */
[----:B------:R-:W-:Y:S01]  /*9860*/  LDGSTS.E [R0+0x20004], desc[UR6][R158.64], !P0 ;  /* 0x200040009e007fae */ /* 0x000fe2000c121846 */
[----:B------:R-:W-:Y:S01]  /*9870*/  ISETP.GE.U32.AND P4, PT, R15, 0x7fffffd4, PT ;  /* 0x7fffffd40f00780c */ /* 0x000fe20003f86070 */
[----:B------:R-:W1:Y:S02]  /*9880*/  LDC R27, c[0x0][0x230] ;  /* 0x00008c00ff1b7b82 */ /* 0x000e640000000800 */
[----:B------:R-:W-:Y:S01]  /*9890*/  LDGSTS.E [R0+0x24004], desc[UR6][R154.64], !P0 ;  /* 0x240040009a007fae */ /* 0x000fe2000c121846 */
[----:B------:R-:W-:-:S03]  /*98a0*/  ISETP.GE.U32.AND P5, PT, R13, 0x7fffffd3, PT ;  /* 0x7fffffd30d00780c */ /* 0x000fc60003fa6070 */
[----:B------:R-:W-:Y:S01]  /*98b0*/  LDGSTS.E [R0+0x20008], desc[UR6][R248.64], !P2 ;  /* 0x20008000f8007fae */ /* 0x000fe2000d121846 */
[----:B--2---:R-:W-:Y:S01]  /*98c0*/  VIADD R13, R24, 0xfffffff0 ;  /* 0xfffffff0180d7836 */ /* 0x004fe20000000000 */
[----:B------:R-:W-:Y:S01]  /*98d0*/  LOP3.LUT R28, R12, 0x30, RZ, 0x3c, !PT ;  /* 0x000000300c1c7812 */ /* 0x000fe200078e3cff */
[----:B------:R-:W-:Y:S01]  /*98e0*/  VIADD R15, R29, 0xffffffee ;  /* 0xffffffee1d0f7836 */ /* 0x000fe20000000000 */
[----:B------:R-:W-:Y:S01]  /*98f0*/  LDGSTS.E [R0+0x24008], desc[UR6][R244.64], !P2 ;  /* 0x24008000f4007fae */ /* 0x000fe2000d121846 */
[----:B------:R-:W2:Y:S03]  /*9900*/  LDC R24, c[0x0][0x230] ;  /* 0x00008c00ff187b82 */ /* 0x000ea60000000800 */
[----:B------:R-:W-:Y:S04]  /*9910*/  LDGSTS.E [R0+0x2000c], desc[UR6][R240.64], !P3 ;  /* 0x2000c000f0007fae */ /* 0x000fe8000d921846 */
[----:B------:R1:W-:Y:S01]  /*9920*/  LDGSTS.E [R0+0x2400c], desc[UR6][R236.64], !P3 ;  /* 0x2400c000ec007fae */ /* 0x0003e2000d921846 */
[----:B------:R-:W-:Y:S01]  /*9930*/  ISETP.GE.U32.AND P3, PT, R9, 0x7fffffd2, PT ;  /* 0x7fffffd20900780c */ /* 0x000fe20003f66070 */
[----:B------:R-:W-:Y:S01]  /*9940*/  VIADD R9, R26, 0xffffffef ;  /* 0xffffffef1a097836 */ /* 0x000fe20000000000 */
[----:B------:R-:W-:Y:S01]  /*9950*/  ISETP.GE.U32.AND P2, PT, R13, 0x7fffffd1, PT ;  /* 0x7fffffd10d00780c */ /* 0x000fe20003f46070 */
[----:B------:R-:W4:Y:S01]  /*9960*/  LDL.LU.64 R178, [R1+0x1878] ;  /* 0x0018780001b27983 */ /* 0x000f220000300a00 */
[----:B------:R-:W2:Y:S02]  /*9970*/  LDC R13, c[0x0][0x230] ;  /* 0x00008c00ff0d7b82 */ /* 0x000ea40000000800 */
[----:B------:R-:W-:Y:S01]  /*9980*/  ISETP.GE.U32.AND P1, PT, R9, 0x7fffffd0, PT ;  /* 0x7fffffd00900780c */ /* 0x000fe20003f26070 */
[----:B------:R-:W-:Y:S01]  /*9990*/  VIADD R9, R25, 0xffffffed ;  /* 0xffffffed19097836 */ /* 0x000fe20000000000 */
[----:B------:R-:W-:Y:S01]  /*99a0*/  ISETP.GE.U32.AND P0, PT, R15, 0x7fffffcf, PT ;  /* 0x7fffffcf0f00780c */ /* 0x000fe20003f06070 */
[----:B------:R-:W3:Y:S01]  /*99b0*/  LDL.LU.64 R174, [R1+0x1870] ;  /* 0x0018700001ae7983 */ /* 0x000ee20000300a00 */
[----:B-1----:R-:W-:-:S02]  /*99c0*/  VIADD R0, R28, UR5 ;  /* 0x000000051c007c36 */ /* 0x002fc40008000000 */
[----:B------:R-:W1:Y:S01]  /*99d0*/  LDC R15, c[0x0][0x230] ;  /* 0x00008c00ff0f7b82 */ /* 0x000e620000000800 */
[----:B------:R-:W4:Y:S04]  /*99e0*/  LDL.LU.64 R170, [R1+0x1868] ;  /* 0x0018680001aa7983 */ /* 0x000f280000300a00 */
[----:B------:R-:W-:Y:S01]  /*99f0*/  LDGSTS.E [R0+0x20000], desc[UR6][R232.64], !P4 ;  /* 0x20000000e8007fae */ /* 0x000fe2000e121846 */
[C---:B------:R-:W-:Y:S02]  /*9a00*/  LOP3.LUT R25, R12.reuse, 0x40, RZ, 0x3c, !PT ;  /* 0x000000400c197812 */ /* 0x040fe400078e3cff */
[----:B------:R-:W-:Y:S01]  /*9a10*/  LOP3.LUT R29, R12, 0x50, RZ, 0x3c, !PT ;  /* 0x000000500c1d7812 */ /* 0x000fe200078e3cff */
[----:B------:R-:W-:Y:S01]  /*9a20*/  LDGSTS.E [R0+0x24000], desc[UR6][R228.64], !P4 ;  /* 0x24000000e4007fae */ /* 0x000fe2000e121846 */
[----:B------:R-:W-:Y:S01]  /*9a30*/  ISETP.GE.U32.AND P4, PT, R9, 0x7fffffce, PT ;  /* 0x7fffffce0900780c */ /* 0x000fe20003f86070 */
[----:B------:R-:W-:Y:S01]  /*9a40*/  VIADD R9, R30, 0xffffffec ;  /* 0xffffffec1e097836 */ /* 0x000fe20000000000 */
[----:B------:R-:W1:Y:S01]  /*9a50*/  LDC R26, c[0x0][0x230] ;  /* 0x00008c00ff1a7b82 */ /* 0x000e620000000800 */
[----:B------:R-:W3:Y:S04]  /*9a60*/  LDL.LU.64 R166, [R1+0x1860] ;  /* 0x0018600001a67983 */ /* 0x000ee80000300a00 */
[----:B------:R-:W4:Y:S03]  /*9a70*/  LDL.LU.64 R162, [R1+0x1858] ;  /* 0x0018580001a27983 */ /* 0x000f260000300a00 */
[----:B------:R-:W1:Y:S01]  /*9a80*/  LDC R30, c[0x0][0x230] ;  /* 0x00008c00ff1e7b82 */ /* 0x000e620000000800 */
[----:B------:R-:W-:Y:S04]  /*9a90*/  LDGSTS.E [R0+0x20004], desc[UR6][R224.64], !P5 ;  /* 0x20004000e0007fae */ /* 0x000fe8000e921846 */
[----:B------:R-:W3:Y:S04]  /*9aa0*/  LDL.LU.64 R158, [R1+0x1850] ;  /* 0x00185000019e7983 */ /* 0x000ee80000300a00 */
[----:B------:R-:W-:Y:S01]  /*9ab0*/  LDGSTS.E [R0+0x24004], desc[UR6][R220.64], !P5 ;  /* 0x24004000dc007fae */ /* 0x000fe2000e921846 */
[----:B------:R-:W-:Y:S01]  /*9ac0*/  ISETP.GE.U32.AND P5, PT, R9, 0x7fffffcd, PT ;  /* 0x7fffffcd0900780c */ /* 0x000fe20003fa6070 */
[----:B------:R-:W-:-:S02]  /*9ad0*/  VIADD R9, R25, UR5 ;  /* 0x0000000519097c36 */ /* 0x000fc40008000000 */
[----:B------:R-:W4:Y:S04]  /*9ae0*/  LDL.LU.64 R154, [R1+0x1848] ;  /* 0x00184800019a7983 */ /* 0x000f280000300a00 */
[----:B------:R-:W3:Y:S04]  /*9af0*/  LDL.LU.64 R248, [R1+0x1840] ;  /* 0x0018400001f87983 */ /* 0x000ee80000300a00 */
[----:B------:R-:W-:Y:S04]  /*9b00*/  LDGSTS.E [R0+0x20008], desc[UR6][R216.64], !P3 ;  /* 0x20008000d8007fae */ /* 0x000fe8000d921846 */
[----:B------:R-:W4:Y:S04]  /*9b10*/  LDL.LU.64 R244, [R1+0x1838] ;  /* 0x0018380001f47983 */ /* 0x000f280000300a00 */
[----:B------:R-:W-:Y:S04]  /*9b20*/  LDGSTS.E [R0+0x24008], desc[UR6][R212.64], !P3 ;  /* 0x24008000d4007fae */ /* 0x000fe8000d921846 */
[----:B------:R-:W3:Y:S04]  /*9b30*/  LDL.LU.64 R240, [R1+0x1830] ;  /* 0x0018300001f07983 */ /* 0x000ee80000300a00 */
[----:B------:R-:W-:Y:S04]  /*9b40*/  LDGSTS.E [R0+0x2000c], desc[UR6][R208.64], !P2 ;  /* 0x2000c000d0007fae */ /* 0x000fe8000d121846 */
[----:B------:R-:W4:Y:S04]  /*9b50*/  LDL.LU.64 R236, [R1+0x1828] ;  /* 0x0018280001ec7983 */ /* 0x000f280000300a00 */
[----:B------:R1:W-:Y:S04]  /*9b60*/  LDGSTS.E [R0+0x2400c], desc[UR6][R204.64], !P2 ;  /* 0x2400c000cc007fae */ /* 0x0003e8000d121846 */
[----:B------:R1:W-:Y:S04]  /*9b70*/  STL [R1+0x1284], R28 ;  /* 0x0012841c01007387 */ /* 0x0003e80000100800 */
[----:B------:R-:W-:Y:S01]  /*9b80*/  LDGSTS.E [R9+0x20000], desc[UR6][R200.64], !P1 ;  /* 0x20000000c8097fae */ /* 0x000fe2000c921846 */
[----:B-1----:R-:W-:-:S03]  /*9b90*/  VIADD R0, R27, 0xffffffeb ;  /* 0xffffffeb1b007836 */ /* 0x002fc60000000000 */
[----:B------:R-:W-:Y:S01]  /*9ba0*/  LDGSTS.E [R9+0x24000], desc[UR6][R196.64], !P1 ;  /* 0x24000000c4097fae */ /* 0x000fe2000c921846 */
[----:B------:R-:W1:Y:S03]  /*9bb0*/  LDC R28, c[0x0][0x230] ;  /* 0x00008c00ff1c7b82 */ /* 0x000e660000000800 */
[----:B------:R-:W3:Y:S04]  /*9bc0*/  LDL.LU.64 R232, [R1+0x1820] ;  /* 0x0018200001e87983 */ /* 0x000ee80000300a00 */
[----:B------:R-:W-:Y:S01]  /*9bd0*/  LDGSTS.E [R9+0x20004], desc[UR6][R192.64], !P0 ;  /* 0x20004000c0097fae */ /* 0x000fe2000c121846 */
[----:B------:R-:W1:Y:S03]  /*9be0*/  LDC R27, c[0x0][0x230] ;  /* 0x00008c00ff1b7b82 */ /* 0x000e660000000800 */
[----:B------:R-:W4:Y:S04]  /*9bf0*/  LDL.LU.64 R228, [R1+0x1818] ;  /* 0x0018180001e47983 */ /* 0x000f280000300a00 */
[----:B------:R-:W-:Y:S01]  /*9c00*/  LDGSTS.E [R9+0x24004], desc[UR6][R188.64], !P0 ;  /* 0x24004000bc097fae */ /* 0x000fe2000c121846 */
[----:B------:R-:W-:Y:S01]  /*9c10*/  ISETP.GE.U32.AND P0, PT, R0, 0x7fffffcc, PT ;  /* 0x7fffffcc0000780c */ /* 0x000fe20003f06070 */
[----:B--2---:R-:W-:-:S02]  /*9c20*/  VIADD R0, R13, 0xffffffea ;  /* 0xffffffea0d007836 */ /* 0x004fc40000000000 */
[----:B------:R-:W2:Y:S04]  /*9c30*/  LDL.LU.64 R224, [R1+0x1810] ;  /* 0x0018100001e07983 */ /* 0x000ea80000300a00 */
[----:B------:R-:W3:Y:S04]  /*9c40*/  LDL.LU.64 R220, [R1+0x1808] ;  /* 0x0018080001dc7983 */ /* 0x000ee80000300a00 */
[----:B------:R-:W-:Y:S04]  /*9c50*/  LDGSTS.E [R9+0x20008], desc[UR6][R184.64], !P4 ;  /* 0x20008000b8097fae */ /* 0x000fe8000e121846 */
[----:B------:R1:W-:Y:S04]  /*9c60*/  STL [R1+0x1280], R25 ;  /* 0x0012801901007387 */ /* 0x0003e80000100800 */
[----:B------:R-:W-:Y:S01]  /*9c70*/  LDGSTS.E [R9+0x24008], desc[UR6][R180.64], !P4 ;  /* 0x24008000b4097fae */ /* 0x000fe2000e121846 */
[----:B------:R-:W-:-:S03]  /*9c80*/  ISETP.GE.U32.AND P1, PT, R0, 0x7fffffcb, PT ;  /* 0x7fffffcb0000780c */ /* 0x000fc60003f26070 */
[----:B------:R-:W-:Y:S01]  /*9c90*/  LDGSTS.E [R9+0x2000c], desc[UR6][R176.64], !P5 ;  /* 0x2000c000b0097fae */ /* 0x000fe2000e921846 */
[----:B-1----:R-:W1:Y:S03]  /*9ca0*/  LDC R25, c[0x0][0x230] ;  /* 0x00008c00ff197b82 */ /* 0x002e660000000800 */
[----:B------:R1:W-:Y:S01]  /*9cb0*/  LDGSTS.E [R9+0x2400c], desc[UR6][R172.64], !P5 ;  /* 0x2400c000ac097fae */ /* 0x0003e2000e921846 */
[----:B------:R-:W-:-:S03]  /*9cc0*/  VIADD R0, R24, 0xffffffe8 ;  /* 0xffffffe818007836 */ /* 0x000fc60000000000 */
[----:B------:R-:W4:Y:S01]  /*9cd0*/  LDL.LU.64 R216, [R1+0x1800] ;  /* 0x0018000001d87983 */ /* 0x000f220000300a00 */
[----:B------:R-:W-:Y:S01]  /*9ce0*/  VIADD R13, R27, 0xffffffe6 ;  /* 0xffffffe61b0d7836 */ /* 0x000fe20000000000 */
[----:B------:R-:W1:Y:S02]  /*9cf0*/  LDC R24, c[0x0][0x230] ;  /* 0x00008c00ff187b82 */ /* 0x000e640000000800 */
[----:B------:R-:W2:Y:S01]  /*9d00*/  LDL.LU.64 R212, [R1+0x17f8] ;  /* 0x0017f80001d47983 */ /* 0x000ea20000300a00 */
[----:B-1----:R-:W-:-:S03]  /*9d10*/  VIADD R9, R15, 0xffffffe9 ;  /* 0xffffffe90f097836 */ /* 0x002fc60000000000 */
[----:B------:R-:W3:Y:S01]  /*9d20*/  LDL.LU.64 R208, [R1+0x17f0] ;  /* 0x0017f00001d07983 */ /* 0x000ee20000300a00 */
[----:B------:R-:W-:Y:S01]  /*9d30*/  ISETP.GE.U32.AND P3, PT, R0, 0x7fffffc9, PT ;  /* 0x7fffffc90000780c */ /* 0x000fe20003f66070 */
[----:B------:R-:W1:Y:S01]  /*9d40*/  LDC R15, c[0x0][0x230] ;  /* 0x00008c00ff0f7b82 */ /* 0x000e620000000800 */
[----:B------:R-:W-:Y:S01]  /*9d50*/  ISETP.GE.U32.AND P2, PT, R9, 0x7fffffca, PT ;  /* 0x7fffffca0900780c */ /* 0x000fe20003f46070 */
[----:B------:R-:W4:Y:S01]  /*9d60*/  LDL.LU.64 R204, [R1+0x17e8] ;  /* 0x0017e80001cc7983 */ /* 0x000f220000300a00 */
[----:B------:R-:W-:-:S03]  /*9d70*/  VIADD R0, R29, UR5 ;  /* 0x000000051d007c36 */ /* 0x000fc60008000000 */
[----:B------:R-:W2:Y:S04]  /*9d80*/  LDL.LU.64 R200, [R1+0x17e0] ;  /* 0x0017e00001c87983 */ /* 0x000ea80000300a00 */
[----:B------:R-:W3:Y:S04]  /*9d90*/  LDL.LU.64 R196, [R1+0x17d8] ;  /* 0x0017d80001c47983 */ /* 0x000ee80000300a00 */
[----:B------:R-:W4:Y:S04]  /*9da0*/  LDL.LU.64 R192, [R1+0x17d0] ;  /* 0x0017d00001c07983 */ /* 0x000f280000300a00 */
[----:B------:R-:W2:Y:S04]  /*9db0*/  LDL.LU.64 R188, [R1+0x17c8] ;  /* 0x0017c80001bc7983 */ /* 0x000ea80000300a00 */
[----:B------:R-:W3:Y:S01]  /*9dc0*/  LDL.LU.64 R184, [R1+0x17c0] ;  /* 0x0017c00001b87983 */ /* 0x000ee20000300a00 */
[----:B------:R-:W-:-:S03]  /*9dd0*/  VIADD R9, R28, 0xffffffe7 ;  /* 0xffffffe71c097836 */ /* 0x000fc60000000000 */
[----:B------:R-:W4:Y:S04]  /*9de0*/  LDL.LU.64 R180, [R1+0x17b8] ;  /* 0x0017b80001b47983 */ /* 0x000f280000300a00 */
[----:B------:R-:W2:Y:S04]  /*9df0*/  LDL.LU.64 R176, [R1+0x17b0] ;  /* 0x0017b00001b07983 */ /* 0x000ea80000300a00 */
[----:B------:R-:W3:Y:S04]  /*9e00*/  LDL.LU.64 R172, [R1+0x17a8] ;  /* 0x0017a80001ac7983 */ /* 0x000ee80000300a00 */
[----:B------:R-:W-:Y:S04]  /*9e10*/  LDGSTS.E [R0+0x20000], desc[UR6][R168.64], !P0 ;  /* 0x20000000a8007fae */ /* 0x000fe8000c121846 */
[----:B------:R1:W-:Y:S04]  /*9e20*/  STL [R1+0x127c], R29 ;  /* 0x00127c1d01007387 */ /* 0x0003e80000100800 */
[----:B------:R-:W-:Y:S04]  /*9e30*/  LDGSTS.E [R0+0x24000], desc[UR6][R164.64], !P0 ;  /* 0x24000000a4007fae */ /* 0x000fe8000c121846 */
[----:B------:R-:W-:Y:S01]  /*9e40*/  LDGSTS.E [R0+0x20004], desc[UR6][R160.64], !P1 ;  /* 0x20004000a0007fae */ /* 0x000fe2000c921846 */
[----:B-1----:R-:W1:Y:S03]  /*9e50*/  LDC R29, c[0x0][0x230] ;  /* 0x00008c00ff1d7b82 */ /* 0x002e660000000800 */
[----:B------:R-:W-:Y:S01]  /*9e60*/  LDGSTS.E [R0+0x24004], desc[UR6][R40.64], !P1 ;  /* 0x2400400028007fae */ /* 0x000fe2000c921846 */
[----:B------:R-:W-:-:S03]  /*9e70*/  ISETP.GE.U32.AND P5, PT, R9, 0x7fffffc8, PT ;  /* 0x7fffffc80900780c */ /* 0x000fc60003fa6070 */
[----:B------:R-:W-:Y:S04]  /*9e80*/  LDGSTS.E [R0+0x20008], desc[UR6][R156.64], !P2 ;  /* 0x200080009c007fae */ /* 0x000fe8000d121846 */
[----:B------:R-:W-:Y:S01]  /*9e90*/  LDGSTS.E [R0+0x24008], desc[UR6][R38.64], !P2 ;  /* 0x2400800026007fae */ /* 0x000fe2000d121846 */
[----:B------:R-:W-:-:S03]  /*9ea0*/  ISETP.GE.U32.AND P2, PT, R13, 0x7fffffc7, PT ;  /* 0x7fffffc70d00780c */ /* 0x000fc60003f46070 */
[----:B------:R-:W-:Y:S01]  /*9eb0*/  LDGSTS.E [R0+0x2000c], desc[UR6][R152.64], !P3 ;  /* 0x2000c00098007fae */ /* 0x000fe2000d921846 */
[----:B------:R-:W-:-:S03]  /*9ec0*/  LOP3.LUT R28, R12, 0x60, RZ, 0x3c, !PT ;  /* 0x000000600c1c7812 */ /* 0x000fc600078e3cff */
[----:B------:R1:W-:Y:S04]  /*9ed0*/  LDGSTS.E [R0+0x2400c], desc[UR6][R36.64], !P3 ;  /* 0x2400c00024007fae */ /* 0x0003e8000d921846 */
[----:B------:R-:W4:Y:S04]  /*9ee0*/  LDL.LU.64 R168, [R1+0x17a0] ;  /* 0x0017a00001a87983 */ /* 0x000f280000300a00 */
[----:B------:R-:W2:Y:S01]  /*9ef0*/  LDL.LU.64 R164, [R1+0x1798] ;  /* 0x0017980001a47983 */ /* 0x000ea20000300a00 */
[----:B-1----:R-:W-:-:S03]  /*9f00*/  VIADD R0, R25, 0xffffffe4 ;  /* 0xffffffe419007836 */ /* 0x002fc60000000000 */
[----:B------:R-:W3:Y:S02]  /*9f10*/  LDL.LU.64 R160, [R1+0x1790] ;  /* 0x0017900001a07983 */ /* 0x000ee40000300a00 */
[----:B------:R-:W-:Y:S01]  /*9f20*/  ISETP.GE.U32.AND P0, PT, R0, 0x7fffffc5, PT ;  /* 0x7fffffc50000780c */ /* 0x000fe20003f06070 */
[----:B------:R-:W-:Y:S01]  /*9f30*/  VIADD R0, R28, UR5 ;  /* 0x000000051c007c36 */ /* 0x000fe20008000000 */
[----:B------:R-:W4:Y:S01]  /*9f40*/  LDL.LU.64 R156, [R1+0x1788] ;  /* 0x00178800019c7983 */ /* 0x000f220000300a00 */
[----:B------:R-:W-:-:S03]  /*9f50*/  VIADD R13, R15, 0xffffffe3 ;  /* 0xffffffe30f0d7836 */ /* 0x000fc60000000000 */
[----:B------:R-:W2:Y:S01]  /*9f60*/  LDL.LU.64 R152, [R1+0x1780] ;  /* 0x0017800001987983 */ /* 0x000ea20000300a00 */
[----:B------:R-:W-:-:S03]  /*9f70*/  VIADD R9, R26, 0xffffffe5 ;  /* 0xffffffe51a097836 */ /* 0x000fc60000000000 */
[----:B------:R-:W-:Y:S04]  /*9f80*/  LDGSTS.E [R0+0x20000], desc[UR6][R20.64], !P5 ;  /* 0x2000000014007fae */ /* 0x000fe8000e921846 */
[----:B------:R1:W-:Y:S04]  /*9f90*/  STL [R1+0x1278], R28 ;  /* 0x0012781c01007387 */ /* 0x0003e80000100800 */
[----:B------:R-:W-:Y:S04]  /*9fa0*/  LDGSTS.E [R0+0x24000], desc[UR6][R34.64], !P5 ;  /* 0x2400000022007fae */ /* 0x000fe8000e921846 */
[----:B------:R-:W3:Y:S04]  /*9fb0*/  LDL.LU.64 R20, [R1+0x1778] ;  /* 0x0017780001147983 */ /* 0x000ee80000300a00 */
[----:B------:R-:W-:Y:S01]  /*9fc0*/  LDGSTS.E [R0+0x20004], desc[UR6][R16.64], !P2 ;  /* 0x2000400010007fae */ /* 0x000fe2000d121846 */
[----:B------:R-:W-:Y:S01]  /*9fd0*/  ISETP.GE.U32.AND P4, PT, R13, 0x7fffffc4, PT ;  /* 0x7fffffc40d00780c */ /* 0x000fe20003f86070 */
[----:B------:R-:W-:Y:S01]  /*9fe0*/  VIADD R13, R29, 0xffffffe1 ;  /* 0xffffffe11d0d7836 */ /* 0x000fe20000000000 */
[----:B------:R-:W-:Y:S01]  /*9ff0*/  ISETP.GE.U32.AND P1, PT, R9, 0x7fffffc6, PT ;  /* 0x7fffffc60900780c */ /* 0x000fe20003f26070 */
[----:B------:R-:W-:Y:S01]  /*a000*/  VIADD R15, R24, 0xffffffe2 ;  /* 0xffffffe2180f7836 */ /* 0x000fe20000000000 */
[----:B------:R-:W-:Y:S01]  /*a010*/  ISETP.GT.AND P3, PT, R14, 0x1f, PT ;  /* 0x0000001f0e00780c */ /* 0x000fe20003f64270 */
[----:B------:R-:W-:Y:S04]  /*a020*/  LDGSTS.E [R0+0x24004], desc[UR6][R32.64], !P2 ;  /* 0x2400400020007fae */ /* 0x000fe8000d121846 */
[----:B------:R-:W4:Y:S01]  /*a030*/  LDL.LU.64 R16, [R1+0x1770] ;  /* 0x0017700001107983 */ /* 0x000f220000300a00 */
[----:B------:R-:W-:Y:S01]  /*a040*/  ISETP.GE.U32.AND P5, PT, R13, 0x7fffffc2, PT ;  /* 0x7fffffc20d00780c */ /* 0x000fe20003fa6070 */
[----:B------:R-:W-:Y:S01]  /*a050*/  VIADD R13, R30, 0xffffffe0 ;  /* 0xffffffe01e0d7836 */ /* 0x000fe20000000000 */
[----:B------:R-:W-:-:S03]  /*a060*/  SEL R9, RZ, 0x4, !P3 ;  /* 0x00000004ff097807 */ /* 0x000fc60005800000 */
[----:B------:R-:W-:Y:S01]  /*a070*/  LDGSTS.E [R0+0x20008], desc[UR6][R74.64], !P1 ;  /* 0x200080004a007fae */ /* 0x000fe2000c921846 */
[----:B------:R-:W-:Y:S02]  /*a080*/  ISETP.GE.U32.AND P3, PT, R15, 0x7fffffc3, PT ;  /* 0x7fffffc30f00780c */ /* 0x000fe40003f66070 */
[----:B------:R-:W-:Y:S01]  /*a090*/  LOP3.LUT R15, R12, 0x70, RZ, 0x3c, !PT ;  /* 0x000000700c0f7812 */ /* 0x000fe200078e3cff */
[----:B------:R-:W-:Y:S01]  /*a0a0*/  LDGSTS.E [R0+0x24008], desc[UR6][R72.64], !P1 ;  /* 0x2400800048007fae */ /* 0x000fe2000c921846 */
[----:B------:R-:W-:-:S03]  /*a0b0*/  ISETP.GE.U32.AND P2, PT, R13, 0x7fffffc1, PT ;  /* 0x7fffffc10d00780c */ /* 0x000fc60003f46070 */
[----:B------:R-:W-:Y:S01]  /*a0c0*/  VIADD R13, R15, UR5 ;  /* 0x000000050f0d7c36 */ /* 0x000fe20008000000 */
[----:B------:R-:W-:Y:S04]  /*a0d0*/  LDGSTS.E [R0+0x2000c], desc[UR6][R70.64], !P0 ;  /* 0x2000c00046007fae */ /* 0x000fe8000c121846 */
[----:B------:R2:W-:Y:S04]  /*a0e0*/  LDGSTS.E [R0+0x2400c], desc[UR6][R68.64], !P0 ;  /* 0x2400c00044007fae */ /* 0x0005e8000c121846 */
[----:B------:R-:W-:Y:S04]  /*a0f0*/  LDGSTS.E [R13+0x20000], desc[UR6][R66.64], !P4 ;  /* 0x20000000420d7fae */ /* 0x000fe8000e121846 */
[----:B------:R-:W-:Y:S04]  /*a100*/  LDGSTS.E [R13+0x24000], desc[UR6][R64.64], !P4 ;  /* 0x24000000400d7fae */ /* 0x000fe8000e121846 */
[----:B------:R-:W-:Y:S04]  /*a110*/  LDGSTS.E [R13+0x20004], desc[UR6][R62.64], !P3 ;  /* 0x200040003e0d7fae */ /* 0x000fe8000d921846 */
[----:B------:R-:W-:Y:S04]  /*a120*/  LDGSTS.E [R13+0x24004], desc[UR6][R60.64], !P3 ;  /* 0x240040003c0d7fae */ /* 0x000fe8000d921846 */
[----:B------:R1:W-:Y:S04]  /*a130*/  STL [R1+0x1274], R15 ;  /* 0x0012740f01007387 */ /* 0x0003e80000100800 */
[----:B------:R-:W-:Y:S04]  /*a140*/  LDGSTS.E [R13+0x20008], desc[UR6][R58.64], !P5 ;  /* 0x200080003a0d7fae */ /* 0x000fe8000e921846 */
[----:B------:R-:W-:Y:S04]  /*a150*/  LDGSTS.E [R13+0x24008], desc[UR6][R22.64], !P5 ;  /* 0x24008000160d7fae */ /* 0x000fe8000e921846 */
[----:B------:R-:W2:Y:S04]  /*a160*/  LDL.64 R72, [R1+0xe00] ;  /* 0x000e000001487983 */ /* 0x000ea80000100a00 */
[----:B------:R-:W-:Y:S04]  /*a170*/  LDGSTS.E [R13+0x2000c], desc[UR6][R18.64], !P2 ;  /* 0x2000c000120d7fae */ /* 0x000fe8000d121846 */
[----:B------:R-:W2:Y:S04]  /*a180*/  LDL.64 R74, [R1+0xe10] ;  /* 0x000e1000014a7983 */ /* 0x000ea80000100a00 */
[----:B------:R-:W-:Y:S04]  /*a190*/  LDGSTS.E [R13+0x2400c], desc[UR6][R6.64], !P2 ;  /* 0x2400c000060d7fae */ /* 0x000fe8000d121846 */
[----:B------:R-:W2:Y:S01]  /*a1a0*/  LDL.64 R22, [R1+0xe20] ;  /* 0x000e200001167983 */ /* 0x000ea20000100a00 */
[----:B------:R-:W1:Y:S03]  /*a1b0*/  S2R R57, SR_TID.X ;  /* 0x0000000000397919 */ /* 0x000e660000002100 */
[----:B------:R-:W2:Y:S04]  /*a1c0*/  LDL.64 R6, [R1+0xe30] ;  /* 0x000e300001067983 */ /* 0x000ea80000100a00 */
[----:B------:R-:W0:Y:S04]  /*a1d0*/  LDGDEPBAR ;  /* 0x00000000000079af */ /* 0x000e280000000000 */
[----:B------:R-:W2:Y:S04]  /*a1e0*/  LDL.64 R18, [R1+0xe40] ;  /* 0x000e400001127983 */ /* 0x000ea80000100a00 */
[----:B-1----:R-:W2:Y:S04]  /*a1f0*/  LDL.64 R28, [R1+0xeb0] ;  /* 0x000eb000011c7983 */ /* 0x002ea80000100a00 */
[----:B------:R-:W2:Y:S04]  /*a200*/  LDL.64 R24, [R1+0xec0] ;  /* 0x000ec00001187983 */ /* 0x000ea80000100a00 */
[----:B------:R-:W2:Y:S04]  /*a210*/  LDL.64 R26, [R1+0xed0] ;  /* 0x000ed000011a7983 */ /* 0x000ea80000100a00 */
[----:B------:R-:W2:Y:S01]  /*a220*/  LDL.64 R54, [R1+0xef0] ;  /* 0x000ef00001367983 */ /* 0x000ea20000100a00 */
[----:B------:R-:W-:-:S03]  /*a230*/  LOP3.LUT R57, R57, 0x1f, RZ, 0xc0, !PT ;  /* 0x0000001f39397812 */ /* 0x000fc600078ec0ff */
[----:B------:R-:W2:Y:S01]  /*a240*/  LDL.64 R52, [R1+0xf00] ;  /* 0x000f000001347983 */ /* 0x000ea20000100a00 */
[----:B------:R-:W-:-:S03]  /*a250*/  ISETP.GE.AND P6, PT, R57, R31, PT ;  /* 0x0000001f3900720c */ /* 0x000fc60003fc6270 */
[----:B------:R-:W2:Y:S01]  /*a260*/  LDL.64 R50, [R1+0xf10] ;  /* 0x000f100001327983 */ /* 0x000ea20000100a00 */
[----:B------:R-:W-:-:S03]  /*a270*/  SEL R9, R9, RZ, !P6 ;  /* 0x000000ff09097207 */ /* 0x000fc60007000000 */
[----:B------:R-:W2:Y:S01]  /*a280*/  LDL.64 R30, [R1+0xea0] ;  /* 0x000ea000011e7983 */ /* 0x000ea20000100a00 */
[----:B------:R-:W-:Y:S01]  /*a290*/  ISETP.NE.U32.AND P1, PT, R9, RZ, PT ;  /* 0x000000ff0900720c */ /* 0x000fe20003f25070 */
[C---:B------:R-:W-:Y:S02]  /*a2a0*/  VIADD R9, R151.reuse, UR5 ;  /* 0x0000000597097c36 */ /* 0x040fe40008000000 */
[----:B------:R-:W2:Y:S04]  /*a2b0*/  LDL.64 R56, [R1+0xee0] ;  /* 0x000ee00001387983 */ /* 0x000ea80000100a00 */
        /* <DEDUP_REMOVED lines=16> */
[----:B----4-:R-:W-:Y:S04]  /*a3c0*/  LDGSTS.E [R9], desc[UR6][R16.64], P1 ;  /* 0x0000000010097fae */ /* 0x010fe80008921846 */
[----:B---3--:R-:W-:Y:S04]  /*a3d0*/  LDGSTS.E [R9+0x400], desc[UR6][R20.64], P1 ;  /* 0x0040000014097fae */ /* 0x008fe80008921846 */
[----:B--2---:R-:W-:Y:S04]  /*a3e0*/  LDGSTS.E [R9+0x800], desc[UR6][R152.64], P1 ;  /* 0x0080000098097fae */ /* 0x004fe80008921846 */
[----:B------:R-:W-:Y:S04]  /*a3f0*/  LDGSTS.E [R9+0xc00], desc[UR6][R156.64], P1 ;  /* 0x00c000009c097fae */ /* 0x000fe80008921846 */
        /* <DEDUP_REMOVED lines=26> */
[----:B------:R-:W2:Y:S04]  /*a5a0*/  LDL.64 R72, [R1+0xe50] ;  /* 0x000e500001487983 */ /* 0x000ea80000100a00 */
[----:B------:R-:W3:Y:S04]  /*a5b0*/  LDL.64 R74, [R1+0xe60] ;  /* 0x000e6000014a7983 */ /* 0x000ee80000100a00 */
[----:B------:R-:W-:Y:S04]  /*a5c0*/  LDGSTS.E [R9+0x7800], desc[UR6][R6.64], P1 ;  /* 0x0780000006097fae */ /* 0x000fe80008921846 */
[----:B------:R-:W4:Y:S04]  /*a5d0*/  LDL.64 R22, [R1+0xe70] ;  /* 0x000e700001167983 */ /* 0x000f280000100a00 */
[----:B------:R-:W-:Y:S04]  /*a5e0*/  LDGSTS.E [R9+0x7c00], desc[UR6][R18.64], P1 ;  /* 0x07c0000012097fae */ /* 0x000fe80008921846 */
[----:B------:R-:W4:Y:S04]  /*a5f0*/  LDL.64 R6, [R1+0xe80] ;  /* 0x000e800001067983 */ /* 0x000f280000100a00 */
[----:B------:R-:W4:Y:S04]  /*a600*/  LDL.64 R18, [R1+0xe90] ;  /* 0x000e900001127983 */ /* 0x000f280000100a00 */
[----:B--2---:R-:W-:Y:S04]  /*a610*/  LDGSTS.E [R9+0x8000], desc[UR6][R72.64], P1 ;  /* 0x0800000048097fae */ /* 0x004fe80008921846 */
[----:B---3--:R-:W-:Y:S04]  /*a620*/  LDGSTS.E [R9+0x8400], desc[UR6][R74.64], P1 ;  /* 0x084000004a097fae */ /* 0x008fe80008921846 */
[----:B------:R-:W2:Y:S04]  /*a630*/  LDL.64 R72, [R1+0x1028] ;  /* 0x0010280001487983 */ /* 0x000ea80000100a00 */
[----:B------:R-:W3:Y:S04]  /*a640*/  LDL.64 R74, [R1+0x1038] ;  /* 0x00103800014a7983 */ /* 0x000ee80000100a00 */
[----:B----4-:R-:W-:Y:S04]  /*a650*/  LDGSTS.E [R9+0x8800], desc[UR6][R22.64], P1 ;  /* 0x0880000016097fae */ /* 0x010fe80008921846 */
[----:B------:R-:W-:Y:S04]  /*a660*/  LDGSTS.E [R9+0x8c00], desc[UR6][R6.64], P1 ;  /* 0x08c0000006097fae */ /* 0x000fe80008921846 */
[----:B------:R-:W-:Y:S04]  /*a670*/  LDGSTS.E [R9+0x9000], desc[UR6][R18.64], P1 ;  /* 0x0900000012097fae */ /* 0x000fe80008921846 */
[----:B------:R-:W4:Y:S04]  /*a680*/  LDL.LU.64 R22, [R1+0x1768] ;  /* 0x0017680001167983 */ /* 0x000f280000300a00 */
[----:B------:R-:W4:Y:S04]  /*a690*/  LDL.LU.64 R6, [R1+0x1760] ;  /* 0x0017600001067983 */ /* 0x000f280000300a00 */
[----:B------:R-:W-:Y:S04]  /*a6a0*/  LDGSTS.E [R9+0x9400], desc[UR6][R30.64], P1 ;  /* 0x094000001e097fae */ /* 0x000fe80008921846 */
[----:B------:R-:W-:Y:S04]  /*a6b0*/  LDGSTS.E [R9+0x9800], desc[UR6][R28.64], P1 ;  /* 0x098000001c097fae */ /* 0x000fe80008921846 */
[----:B------:R1:W-:Y:S04]  /*a6c0*/  LDGSTS.E [R9+0x9c00], desc[UR6][R24.64], P1 ;  /* 0x09c0000018097fae */ /* 0x0003e80008921846 */
[----:B------:R1:W-:Y:S04]  /*a6d0*/  LDGSTS.E [R9+0xa000], desc[UR6][R26.64], P1 ;  /* 0x0a0000001a097fae */ /* 0x0003e80008921846 */
        /* <DEDUP_REMOVED lines=12> */
[----:B------:R1:W-:Y:S04]  /*a7a0*/  LDGSTS.E [R9+0xd400], desc[UR6][R32.64], P1 ;  /* 0x0d40000020097fae */ /* 0x0003e80008921846 */
[----:B------:R1:W-:Y:S04]  /*a7b0*/  LDGSTS.E [R9+0xd800], desc[UR6][R58.64], P1 ;  /* 0x0d8000003a097fae */ /* 0x0003e80008921846 */
[----:B------:R1:W-:Y:S04]  /*a7c0*/  LDGSTS.E [R9+0xdc00], desc[UR6][R60.64], P1 ;  /* 0x0dc000003c097fae */ /* 0x0003e80008921846 */
[----:B------:R1:W-:Y:S04]  /*a7d0*/  LDGSTS.E [R9+0xe000], desc[UR6][R62.64], P1 ;  /* 0x0e0000003e097fae */ /* 0x0003e80008921846 */
[----:B------:R1:W-:Y:S04]  /*a7e0*/  LDGSTS.E [R9+0xe400], desc[UR6][R64.64], P1 ;  /* 0x0e40000040097fae */ /* 0x0003e80008921846 */
[----:B------:R1:W-:Y:S04]  /*a7f0*/  LDGSTS.E [R9+0xe800], desc[UR6][R66.64], P1 ;  /* 0x0e80000042097fae */ /* 0x0003e80008921846 */
[----:B------:R1:W-:Y:S04]  /*a800*/  LDGSTS.E [R9+0xec00], desc[UR6][R68.64], P1 ;  /* 0x0ec0000044097fae */ /* 0x0003e80008921846 */
[----:B------:R1:W-:Y:S04]  /*a810*/  LDGSTS.E [R9+0xf000], desc[UR6][R70.64], P1 ;  /* 0x0f00000046097fae */ /* 0x0003e80008921846 */
[----:B------:R-:W4:Y:S04]  /*a820*/  LDL.LU.64 R18, [R1+0x1758] ;  /* 0x0017580001127983 */ /* 0x000f280000300a00 */
[----:B--2---:R2:W-:Y:S04]  /*a830*/  LDGSTS.E [R9+0xf400], desc[UR6][R72.64], P1 ;  /* 0x0f40000048097fae */ /* 0x0045e80008921846 */
[----:B---3--:R3:W-:Y:S04]  /*a840*/  LDGSTS.E [R9+0xf800], desc[UR6][R74.64], P1 ;  /* 0x0f8000004a097fae */ /* 0x0087e80008921846 */
[----:B----4-:R-:W-:Y:S04]  /*a850*/  LDGSTS.E [R9+0xfc00], desc[UR6][R6.64], P1 ;  /* 0x0fc0000006097fae */ /* 0x010fe80008921846 */
[----:B------:R-:W5:Y:S04]  /*a860*/  LDL.LU.64 R6, [R1+0x1750] ;  /* 0x0017500001067983 */ /* 0x000f680000300a00 */
[----:B------:R4:W-:Y:S04]  /*a870*/  STL [R1+0xc00], RZ ;  /* 0x000c00ff01007387 */ /* 0x0009e80000100800 */
        /* <DEDUP_REMOVED lines=767> */
[----:B------:R4:W-:Y:S04]  /*d870*/  STL [R1], RZ ;  /* 0x000000ff01007387 */ /* 0x0009e80000100800 */
        /* <DEDUP_REMOVED lines=65> */
[----:B------:R4:W-:Y:S01]  /*dc90*/  STL [R1+0x108], RZ ;  /* 0x000108ff01007387 */ /* 0x0009e20000100800 */
[----:B------:R-:W-:-:S03]  /*dca0*/  LOP3.LUT R0, R151, 0x40, RZ, 0x3c, !PT ;  /* 0x0000004097007812 */ /* 0x000fc600078e3cff */
[----:B------:R4:W-:Y:S04]  /*dcb0*/  STL [R1+0x10c], RZ ;  /* 0x00010cff01007387 */ /* 0x0009e80000100800 */
[----:B------:R4:W-:Y:S04]  /*dcc0*/  STL [R1+0x110], RZ ;  /* 0x000110ff01007387 */ /* 0x0009e80000100800 */
[----:B------:R4:W-:Y:S04]  /*dcd0*/  STL [R1+0x114], RZ ;  /* 0x000114ff01007387 */ /* 0x0009e80000100800 */
[----:B------:R4:W-:Y:S04]  /*dce0*/  STL [R1+0x118], RZ ;  /* 0x000118ff01007387 */ /* 0x0009e80000100800 */
[----:B------:R4:W-:Y:S01]  /*dcf0*/  STL [R1+0x11c], RZ ;  /* 0x00011cff01007387 */ /* 0x0009e20000100800 */
[----:B------:R-:W-:-:S03]  /*dd00*/  VIADD R0, R0, UR5 ;  /* 0x0000000500007c36 */ /* 0x000fc60008000000 */
        /* <DEDUP_REMOVED lines=8> */
[----:B------:R-:W-:Y:S04]  /*dd90*/  LDGSTS.E [R0+0x200], desc[UR6][R18.64], P1 ;  /* 0x0020000012007fae */ /* 0x000fe80008921846 */
        /* <DEDUP_REMOVED lines=53> */
[----:B------:R4:W-:Y:S04]  /*e0f0*/  LDGSTS.E [R0+0x6e00], desc[UR6][R76.64], P1 ;  /* 0x06e000004c007fae */ /* 0x0009e80008921846 */
        /* <DEDUP_REMOVED lines=41> */
[----:B------:R4:W-:Y:S01]  /*e390*/  LDGSTS.E [R0+0xc200], desc[UR6][R118.64], P1 ;  /* 0x0c20000076007fae */ /* 0x0009e20008921846 */
[----:B------:R-:W-:-:S03]  /*e3a0*/  ISETP.GE.AND P0, PT, R14, 0x20, PT ;  /* 0x000000200e00780c */ /* 0x000fc60003f06270 */
[----:B------:R4:W-:Y:S04]  /*e3b0*/  LDGSTS.E [R0+0xc600], desc[UR6][R120.64], P1 ;  /* 0x0c60000078007fae */ /* 0x0009e80008921846 */
        /* <DEDUP_REMOVED lines=11> */
[----:B------:R-:W-:Y:S04]  /*e470*/  LDGSTS.E [R0+0xf600], desc[UR6][R146.64], P1 ;  /* 0x0f60000092007fae */ /* 0x000fe80008921846 */
[----:B------:R4:W-:Y:S04]  /*e480*/  LDGSTS.E [R0+0xfa00], desc[UR6][R144.64], P1 ;  /* 0x0fa0000090007fae */ /* 0x0009e80008921846 */
[----:B------:R4:W-:Y:S01]  /*e490*/  LDGSTS.E [R0+0xfe00], desc[UR6][R148.64], P1 ;  /* 0x0fe0000094007fae */ /* 0x0009e20008921846 */
[----:B-1----:R-:W-:-:S03]  /*e4a0*/  CS2R R24, SRZ ;  /* 0x0000000000187805 */ /* 0x002fc6000001ff00 */
[----:B------:R-:W0:Y:S01]  /*e4b0*/  LDGDEPBAR ;  /* 0x00000000000079af */ /* 0x000e220000000000 */
[----:B------:R-:W-:Y:S02]  /*e4c0*/  CS2R R26, SRZ ;  /* 0x00000000001a7805 */ /* 0x000fe4000001ff00 */
[----:B------:R-:W-:Y:S02]  /*e4d0*/  CS2R R28, SRZ ;  /* 0x00000000001c7805 */ /* 0x000fe4000001ff00 */
[----:B------:R-:W-:Y:S02]  /*e4e0*/  CS2R R30, SRZ ;  /* 0x00000000001e7805 */ /* 0x000fe4000001ff00 */
[----:B------:R-:W-:Y:S02]  /*e4f0*/  CS2R R32, SRZ ;  /* 0x0000000000207805 */ /* 0x000fe4000001ff00 */
[----:B------:R-:W-:Y:S02]  /*e500*/  CS2R R34, SRZ ;  /* 0x0000000000227805 */ /* 0x000fe4000001ff00 */
[----:B------:R-:W-:-:S02]  /*e510*/  CS2R R36, SRZ ;  /* 0x0000000000247805 */ /* 0x000fc4000001ff00 */
        /* <DEDUP_REMOVED lines=17> */
[----:B--2---:R-:W-:-:S02]  /*e630*/  CS2R R72, SRZ ;  /* 0x0000000000487805 */ /* 0x004fc4000001ff00 */
[----:B---3--:R-:W-:Y:S02]  /*e640*/  CS2R R74, SRZ ;  /* 0x00000000004a7805 */ /* 0x008fe4000001ff00 */
[----:B----4-:R-:W-:Y:S02]  /*e650*/  CS2R R76, SRZ ;  /* 0x00000000004c7805 */ /* 0x010fe4000001ff00 */
        /* <DEDUP_REMOVED lines=36> */
[----:B------:R-:W-:Y:S01]  /*e8a0*/  CS2R R150, SRZ ;  /* 0x0000000000967805 */ /* 0x000fe2000001ff00 */
[----:B------:R-:W-:Y:S06]  /*e8b0*/  @!P0 BRA `(.L_x_0) ;  /* 0x0000014000d48947 */ /* 0x000fec0003800000 */
[----:B------:R-:W2:Y:S04]  /*e8c0*/  LDL.LU.64 R150, [R1+0xf40] ;  /* 0x000f400001967983 */ /* 0x000ea80000300a00 */
[----:B------:R-:W3:Y:S04]  /*e8d0*/  LDL.LU.64 R148, [R1+0xf30] ;  /* 0x000f300001947983 */ /* 0x000ee80000300a00 */
[----:B------:R-:W4:Y:S04]  /*e8e0*/  LDL.LU.64 R146, [R1+0x1058] ;  /* 0x0010580001927983 */ /* 0x000f280000300a00 */
[----:B------:R-:W2:Y:S04]  /*e8f0*/  LDL.LU.64 R130, [R1+0x1060] ;  /* 0x0010600001827983 */ /* 0x000ea80000300a00 */
[----:B------:R-:W3:Y:S04]  /*e900*/  LDL.LU.64 R126, [R1+0x1040] ;  /* 0x00104000017e7983 */ /* 0x000ee80000300a00 */
[----:B------:R-:W3:Y:S04]  /*e910*/  LDL.LU.64 R132, [R1+0x1048] ;  /* 0x0010480001847983 */ /* 0x000ee80000300a00 */
[----:B------:R-:W3:Y:S04]  /*e920*/  LDL.LU.64 R134, [R1+0x1078] ;  /* 0x0010780001867983 */ /* 0x000ee80000300a00 */
[----:B------:R-:W3:Y:S04]  /*e930*/  LDL.LU.64 R136, [R1+0x1080] ;  /* 0x0010800001887983 */ /* 0x000ee80000300a00 */
[----:B------:R-:W3:Y:S04]  /*e940*/  LDL.LU.64 R138, [R1+0x1088] ;  /* 0x00108800018a7983 */ /* 0x000ee80000300a00 */
[----:B------:R-:W3:Y:S04]  /*e950*/  LDL.LU.64 R128, [R1+0x1090] ;  /* 0x0010900001807983 */ /* 0x000ee80000300a00 */
[----:B------:R-:W3:Y:S04]  /*e960*/  LDL.LU.64 R140, [R1+0x1098] ;  /* 0x00109800018c7983 */ /* 0x000ee80000300a00 */
[----:B------:R-:W3:Y:S04]  /*e970*/  LDL.LU.64 R142, [R1+0x10a0] ;  /* 0x0010a000018e7983 */ /* 0x000ee80000300a00 */
[----:B----4-:R1:W-:Y:S01]  /*e980*/  STL [R1+0x1054], R146 ;  /* 0x0010549201007387 */ /* 0x0103e20000100800 */
[----:B------:R-:W-:-:S03]  /*e990*/  IMAD.MOV.U32 R0, RZ, RZ, R147 ;  /* 0x000000ffff007224 */ /* 0x000fc600078e0093 */
[----:B------:R-:W4:Y:S04]  /*e9a0*/  LDL.LU.64 R144, [R1+0x10a8] ;  /* 0x0010a80001907983 */ /* 0x000f280000300a00 */
[----:B--2---:R-:W-:Y:S04]  /*e9b0*/  STL [R1+0x105c], R130 ;  /* 0x00105c8201007387 */ /* 0x004fe80000100800 */
[----:B------:R2:W-:Y:S04]  /*e9c0*/  STL [R1+0x1050], R0 ;  /* 0x0010500001007387 */ /* 0x0005e80000100800 */
[----:B-1----:R-:W4:Y:S04]  /*e9d0*/  LDL.LU.64 R146, [R1+0x10b0] ;  /* 0x0010b00001927983 */ /* 0x002f280000300a00 */
[----:B---3--:R-:W-:Y:S01]  /*e9e0*/  STL [R1+0x1064], R126 ;  /* 0x0010647e01007387 */ /* 0x008fe20000100800 */
[----:B--2---:R-:W-:-:S05]  /*e9f0*/  IMAD.MOV.U32 R0, RZ, RZ, R131 ;  /* 0x000000ffff007224 */ /* 0x004fca00078e0083 */
[----:B------:R1:W-:Y:S04]  /*ea00*/  STL [R1+0x1058], R0 ;  /* 0x0010580001007387 */ /* 0x0003e80000100800 */
[----:B------:R-:W2:Y:S04]  /*ea10*/  LDL.LU.64 R130, [R1+0x10b8] ;  /* 0x0010b80001827983 */ /* 0x000ea80000300a00 */
[----:B------:R-:W-:Y:S01]  /*ea20*/  STL [R1+0x106c], R132 ;  /* 0x00106c8401007387 */ /* 0x000fe20000100800 */
[----:B-1----:R-:W-:-:S05]  /*ea30*/  IMAD.MOV.U32 R0, RZ, RZ, R127 ;  /* 0x000000ffff007224 */ /* 0x002fca00078e007f */
[----:B------:R1:W-:Y:S04]  /*ea40*/  STL [R1+0x1060], R0 ;  /* 0x0010600001007387 */ /* 0x0003e80000100800 */
[----:B------:R-:W3:Y:S04]  /*ea50*/  LDL.LU.64 R126, [R1+0x10c0] ;  /* 0x0010c000017e7983 */ /* 0x000ee80000300a00 */
        /* <DEDUP_REMOVED lines=15> */
[----:B------:R-:W3:Y:S01]  /*eb50*/  LDL.LU.64 R138, [R1+0x10e0] ;  /* 0x0010e000018a7983 */ /* 0x000ee20000300a00 */
[----:B-1----:R-:W-:-:S05]  /*eb60*/  IMAD.MOV.U32 R0, RZ, RZ, R129 ;  /* 0x000000ffff007224 */ /* 0x002fca00078e0081 */
[----:B------:R1:W-:Y:S04]  /*eb70*/  STL [R1+0x1088], R0 ;  /* 0x0010880001007387 */ /* 0x0003e80000100800 */
[----:B------:R-:W3:Y:S04]  /*eb80*/  LDL.LU.64 R128, [R1+0x10e8] ;  /* 0x0010e80001807983 */ /* 0x000ee80000300a00 */
[----:B------:R1:W-:Y:S02]  /*eb90*/  STL [R1+0x1094], R140 ;  /* 0x0010948c01007387 */ /* 0x0003e40000100800 */
[----:B-1----:R-:W-:-:S02]  /*eba0*/  IMAD.MOV.U32 R0, RZ, RZ, R141 ;  /* 0x000000ffff007224 */ /* 0x002fc400078e008d */
[----:B------:R-:W-:Y:S04]  /*ebb0*/  STL [R1+0x109c], R142 ;  /* 0x00109c8e01007387 */ /* 0x000fe80000100800 */
[----:B------:R1:W-:Y:S04]  /*ebc0*/  STL [R1+0x1090], R0 ;  /* 0x0010900001007387 */ /* 0x0003e80000100800 */
[----:B------:R-:W3:Y:S01]  /*ebd0*/  LDL.LU.64 R140, [R1+0x10f0] ;  /* 0x0010f000018c7983 */ /* 0x000ee20000300a00 */
[----:B-1----:R-:W-:-:S03]  /*ebe0*/  IMAD.MOV.U32 R0, RZ, RZ, R143 ;  /* 0x000000ffff007224 */ /* 0x002fc600078e008f */
[----:B----4-:R-:W-:Y:S04]  /*ebf0*/  STL [R1+0x10a4], R144 ;  /* 0x0010a49001007387 */ /* 0x010fe80000100800 */
[----:B------:R1:W-:Y:S04]  /*ec00*/  STL [R1+0x1098], R0 ;  /* 0x0010980001007387 */ /* 0x0003e80000100800 */
[----:B------:R-:W4:Y:S04]  /*ec10*/  LDL.LU.64 R142, [R1+0x10f8] ;  /* 0x0010f800018e7983 */ /* 0x000f280000300a00 */
[----:B------:R-:W-:Y:S01]  /*ec20*/  STL [R1+0x10ac], R146 ;  /* 0x0010ac9201007387 */ /* 0x000fe20000100800 */
[----:B-1----:R-:W-:-:S05]  /*ec30*/  IMAD.MOV.U32 R0, RZ, RZ, R145 ;  /* 0x000000ffff007224 */ /* 0x002fca00078e0091 */
[----:B------:R1:W-:Y:S04]  /*ec40*/  STL [R1+0x10a0], R0 ;  /* 0x0010a00001007387 */ /* 0x0003e80000100800 */
[----:B------:R-:W4:Y:S04]  /*ec50*/  LDL.LU.64 R144, [R1+0x1100] ;  /* 0x0011000001907983 */ /* 0x000f280000300a00 */
[----:B--2---:R-:W-:Y:S01]  /*ec60*/  STL [R1+0x10b4], R130 ;  /* 0x0010b48201007387 */ /* 0x004fe20000100800 */
[----:B-1----:R-:W-:-:S05]  /*ec70*/  IMAD.MOV.U32 R0, RZ, RZ, R147 ;  /* 0x000000ffff007224 */ /* 0x002fca00078e0093 */
[----:B------:R1:W-:Y:S04]  /*ec80*/  STL [R1+0x10a8], R0 ;  /* 0x0010a80001007387 */ /* 0x0003e80000100800 */
[----:B------:R-:W2:Y:S04]  /*ec90*/  LDL.LU.64 R146, [R1+0x1108] ;  /* 0x0011080001927983 */ /* 0x000ea80000300a00 */
[----:B---3--:R-:W-:Y:S01]  /*eca0*/  STL [R1+0x10bc], R126 ;  /* 0x0010bc7e01007387 */ /* 0x008fe20000100800 */
[----:B-1----:R-:W-:-:S05]  /*ecb0*/  IMAD.MOV.U32 R0, RZ, RZ, R131 ;  /* 0x000000ffff007224 */ /* 0x002fca00078e0083 */
[----:B------:R1:W-:Y:S04]  /*ecc0*/  STL [R1+0x10b0], R0 ;  /* 0x0010b00001007387 */ /* 0x0003e80000100800 */
[----:B------:R-:W3:Y:S04]  /*ecd0*/  LDL.LU.64 R130, [R1+0x1110] ;  /* 0x0011100001827983 */ /* 0x000ee80000300a00 */
[----:B------:R-:W-:Y:S01]  /*ece0*/  STL [R1+0x10c4], R132 ;  /* 0x0010c48401007387 */ /* 0x000fe20000100800 */
[----:B-1----:R-:W-:-:S05]  /*ecf0*/  IMAD.MOV.U32 R0, RZ, RZ, R127 ;  /* 0x000000ffff007224 */ /* 0x002fca00078e007f */
[----:B------:R1:W-:Y:S02]  /*ed00*/  STL [R1+0x10b8], R0 ;  /* 0x0010b80001007387 */ /* 0x0003e40000100800 */
[----:B-1----:R-:W-:Y:S02]  /*ed10*/  IMAD.MOV.U32 R0, RZ, RZ, R133 ;  /* 0x000000ffff007224 */ /* 0x002fe400078e0085 */
[----:B------:R-:W3:Y:S04]  /*ed20*/  LDL.LU.64 R132, [R1+0x1118] ;  /* 0x0011180001847983 */ /* 0x000ee80000300a00 */
[----:B------:R1:W-:Y:S04]  /*ed30*/  STL [R1+0x10c0], R0 ;  /* 0x0010c00001007387 */ /* 0x0003e80000100800 */
[----:B------:R1:W-:Y:S02]  /*ed40*/  STL [R1+0x10cc], R134 ;  /* 0x0010cc8601007387 */ /* 0x0003e40000100800 */
[----:B-1----:R-:W-:-:S02]  /*ed50*/  IMAD.MOV.U32 R0, RZ, RZ, R135 ;  /* 0x000000ffff007224 */ /* 0x002fc400078e0087 */
[----:B------:R-:W3:Y:S04]  /*ed60*/  LDL.LU.64 R134, [R1+0x1120] ;  /* 0x0011200001867983 */ /* 0x000ee80000300a00 */
[----:B------:R1:W-:Y:S04]  /*ed70*/  STL [R1+0x10c8], R0 ;  /* 0x0010c80001007387 */ /* 0x0003e80000100800 */
[----:B------:R1:W-:Y:S02]  /*ed80*/  STL [R1+0x10d4], R136 ;  /* 0x0010d48801007387 */ /* 0x0003e40000100800 */
[----:B-1----:R-:W-:-:S02]  /*ed90*/  IMAD.MOV.U32 R0, RZ, RZ, R137 ;  /* 0x000000ffff007224 */ /* 0x002fc400078e0089 */
[----:B------:R-:W3:Y:S04]  /*eda0*/  LDL.LU.64 R136, [R1+0x1128] ;  /* 0x0011280001887983 */ /* 0x000ee80000300a00 */
[----:B------:R1:W-:Y:S04]  /*edb0*/  STL [R1+0x10d0], R0 ;  /* 0x0010d00001007387 */ /* 0x0003e80000100800 */
[----:B------:R1:W-:Y:S02]  /*edc0*/  STL [R1+0x10dc], R138 ;  /* 0x0010dc8a01007387 */ /* 0x0003e40000100800 */
[----:B-1----:R-:W-:-:S05]  /*edd0*/  IMAD.MOV.U32 R0, RZ, RZ, R139 ;  /* 0x000000ffff007224 */ /* 0x002fca00078e008b */
[----:B------:R1:W-:Y:S04]  /*ede0*/  STL [R1+0x10d8], R0 ;  /* 0x0010d80001007387 */ /* 0x0003e80000100800 */
[----:B------:R-:W-:Y:S04]  /*edf0*/  STL [R1+0x10e4], R128 ;  /* 0x0010e48001007387 */ /* 0x000fe80000100800 */
[----:B------:R-:W3:Y:S01]  /*ee00*/  LDL.LU.64 R138, [R1+0x1130] ;  /* 0x00113000018a7983 */ /* 0x000ee20000300a00 */
[----:B-1----:R-:W-:-:S03]  /*ee10*/  IMAD.MOV.U32 R0, RZ, RZ, R129 ;  /* 0x000000ffff007224 */ /* 0x002fc600078e0081 */
[----:B------:R-:W3:Y:S04]  /*ee20*/  LDL.LU.64 R124, [R1+0x1138] ;  /* 0x00113800017c7983 */ /* 0x000ee80000300a00 */
[----:B------:R1:W-:Y:S04]  /*ee30*/  STL [R1+0x10e0], R0 ;  /* 0x0010e00001007387 */ /* 0x0003e80000100800 */
[----:B------:R1:W-:Y:S02]  /*ee40*/  STL [R1+0x10ec], R140 ;  /* 0x0010ec8c01007387 */ /* 0x0003e40000100800 */
[----:B-1----:R-:W-:-:S02]  /*ee50*/  IMAD.MOV.U32 R0, RZ, RZ, R141 ;  /* 0x000000ffff007224 */ /* 0x002fc400078e008d */
[----:B------:R-:W3:Y:S04]  /*ee60*/  LDL.LU.64 R140, [R1+0x1140] ;  /* 0x00114000018c7983 */ /* 0x000ee80000300a00 */
[----:B------:R4:W-:Y:S02]  /*ee70*/  STL [R1+0x10e8], R0 ;  /* 0x0010e80001007387 */ /* 0x0009e40000100800 */
[----:B----4-:R-:W-:Y:S02]  /*ee80*/  IMAD.MOV.U32 R0, RZ, RZ, R143 ;  /* 0x000000ffff007224 */ /* 0x010fe400078e008f */
[----:B------:R1:W-:Y:S04]  /*ee90*/  STL [R1+0x10f4], R142 ;  /* 0x0010f48e01007387 */ /* 0x0003e80000100800 */
[----:B-1----:R-:W4:Y:S04]  /*eea0*/  LDL.LU.64 R142, [R1+0x1148] ;  /* 0x00114800018e7983 */ /* 0x002f280000300a00 */
[----:B------:R1:W-:Y:S04]  /*eeb0*/  STL [R1+0x10f0], R0 ;  /* 0x0010f00001007387 */ /* 0x0003e80000100800 */
[----:B------:R2:W-:Y:S04]  /*eec0*/  STL [R1+0x10fc], R144 ;  /* 0x0010fc9001007387 */ /* 0x0005e80000100800 */
[----:B------:R-:W4:Y:S01]  /*eed0*/  LDL.LU.64 R126, [R1+0x1150] ;  /* 0x00115000017e7983 */ /* 0x000f220000300a00 */
[----:B-1----:R-:W-:-:S03]  /*eee0*/  IMAD.MOV.U32 R0, RZ, RZ, R145 ;  /* 0x000000ffff007224 */ /* 0x002fc600078e0091 */
[----:B--2---:R-:W-:Y:S04]  /*eef0*/  STL [R1+0x1104], R146 ;  /* 0x0011049201007387 */ /* 0x004fe80000100800 */
[----:B------:R1:W-:Y:S04]  /*ef00*/  STL [R1+0x10f8], R0 ;  /* 0x0010f80001007387 */ /* 0x0003e80000100800 */
[----:B------:R-:W2:Y:S01]  /*ef10*/  LDL.LU.64 R144, [R1+0x1158] ;  /* 0x0011580001907983 */ /* 0x000ea20000300a00 */
[----:B-1----:R-:W-:-:S03]  /*ef20*/  IMAD.MOV.U32 R0, RZ, RZ, R147 ;  /* 0x000000ffff007224 */ /* 0x002fc600078e0093 */
[----:B---3--:R-:W-:Y:S04]  /*ef30*/  STL [R1+0x110c], R130 ;  /* 0x00110c8201007387 */ /* 0x008fe80000100800 */
[----:B------:R1:W-:Y:S04]  /*ef40*/  STL [R1+0x1100], R0 ;  /* 0x0011000001007387 */ /* 0x0003e80000100800 */
[----:B------:R-:W3:Y:S04]  /*ef50*/  LDL.LU.64 R146, [R1+0x1160] ;  /* 0x0011600001927983 */ /* 0x000ee80000300a00 */
[----:B------:R-:W3:Y:S01]  /*ef60*/  LDL.LU.64 R128, [R1+0x1168] ;  /* 0x0011680001807983 */ /* 0x000ee20000300a00 */
[----:B-1----:R-:W-:-:S05]  /*ef70*/  IMAD.MOV.U32 R0, RZ, RZ, R131 ;  /* 0x000000ffff007224 */ /* 0x002fca00078e0083 */
[----:B------:R1:W-:Y:S04]  /*ef80*/  STL [R1+0x1108], R0 ;  /* 0x0011080001007387 */ /* 0x0003e80000100800 */
[----:B------:R-:W-:Y:S04]  /*ef90*/  STL [R1+0x1114], R132 ;  /* 0x0011148401007387 */ /* 0x000fe80000100800 */
[----:B------:R-:W3:Y:S01]  /*efa0*/  LDL.LU.64 R130, [R1+0x1170] ;  /* 0x0011700001827983 */ /* 0x000ee20000300a00 */
[----:B-1----:R-:W-:-:S05]  /*efb0*/  IMAD.MOV.U32 R0, RZ, RZ, R133 ;  /* 0x000000ffff007224 */ /* 0x002fca00078e0085 */
[----:B------:R1:W-:Y:S02]  /*efc0*/  STL [R1+0x1110], R0 ;  /* 0x0011100001007387 */ /* 0x0003e40000100800 */
[----:B-1----:R-:W-:Y:S02]  /*efd0*/  IMAD.MOV.U32 R0, RZ, RZ, R135 ;  /* 0x000000ffff007224 */ /* 0x002fe400078e0087 */
[----:B------:R-:W-:Y:S04]  /*efe0*/  STL [R1+0x111c], R134 ;  /* 0x00111c8601007387 */ /* 0x000fe80000100800 */
[----:B------:R-:W3:Y:S04]  /*eff0*/  LDL.LU.64 R132, [R1+0x1178] ;  /* 0x0011780001847983 */ /* 0x000ee80000300a00 */
[----:B------:R1:W-:Y:S04]  /*f000*/  STL [R1+0x1118], R0 ;  /* 0x0011180001007387 */ /* 0x0003e80000100800 */
[----:B------:R1:W-:Y:S02]  /*f010*/  STL [R1+0x1124], R136 ;  /* 0x0011248801007387 */ /* 0x0003e40000100800 */
[----:B-1----:R-:W-:-:S02]  /*f020*/  IMAD.MOV.U32 R0, RZ, RZ, R137 ;  /* 0x000000ffff007224 */ /* 0x002fc400078e0089 */
[----:B------:R-:W3:Y:S04]  /*f030*/  LDL.LU.64 R134, [R1+0x1180] ;  /* 0x0011800001867983 */ /* 0x000ee80000300a00 */
[----:B------:R1:W-:Y:S04]  /*f040*/  STL [R1+0x1120], R0 ;  /* 0x0011200001007387 */ /* 0x0003e80000100800 */
[----:B------:R-:W3:Y:S01]  /*f050*/  LDL.LU.64 R136, [R1+0x1188] ;  /* 0x0011880001887983 */ /* 0x000ee20000300a00 */
[----:B-1----:R-:W-:-:S03]  /*f060*/  IMAD.MOV.U32 R0, RZ, RZ, R139 ;  /* 0x000000ffff007224 */ /* 0x002fc600078e008b */
[----:B------:R1:W-:Y:S04]  /*f070*/  STL [R1+0x112c], R138 ;  /* 0x00112c8a01007387 */ /* 0x0003e80000100800 */
[----:B------:R-:W-:Y:S04]  /*f080*/  STL [R1+0x1134], R124 ;  /* 0x0011347c01007387 */ /* 0x000fe80000100800 */
[----:B------:R1:W-:Y:S04]  /*f090*/  STL [R1+0x1128], R0 ;  /* 0x0011280001007387 */ /* 0x0003e80000100800 */
[----:B-1----:R-:W3:Y:S01]  /*f0a0*/  LDL.LU.64 R138, [R1+0x1190] ;  /* 0x00119000018a7983 */ /* 0x002ee20000300a00 */
[----:B------:R-:W-:-:S03]  /*f0b0*/  IMAD.MOV.U32 R0, RZ, RZ, R125 ;  /* 0x000000ffff007224 */ /* 0x000fc600078e007d */
[----:B------:R-:W-:Y:S04]  /*f0c0*/  STL [R1+0x113c], R140 ;  /* 0x00113c8c01007387 */ /* 0x000fe80000100800 */
[----:B------:R1:W-:Y:S02]  /*f0d0*/  STL [R1+0x1130], R0 ;  /* 0x0011300001007387 */ /* 0x0003e40000100800 */
[----:B-1----:R-:W-:Y:S02]  /*f0e0*/  IMAD.MOV.U32 R0, RZ, RZ, R141 ;  /* 0x000000ffff007224 */ /* 0x002fe400078e008d */
[----:B------:R-:W3:Y:S04]  /*f0f0*/  LDL.LU.64 R140, [R1+0x1198] ;  /* 0x00119800018c7983 */ /* 0x000ee80000300a00 */
[----:B------:R4:W-:Y:S02]  /*f100*/  STL [R1+0x1138], R0 ;  /* 0x0011380001007387 */ /* 0x0009e40000100800 */
[----:B----4-:R-:W-:-:S02]  /*f110*/  IMAD.MOV.U32 R0, RZ, RZ, R143 ;  /* 0x000000ffff007224 */ /* 0x010fc400078e008f */
[----:B------:R1:W-:Y:S04]  /*f120*/  STL [R1+0x1144], R142 ;  /* 0x0011448e01007387 */ /* 0x0003e80000100800 */
[----:B------:R-:W-:Y:S04]  /*f130*/  STL [R1+0x114c], R126 ;  /* 0x00114c7e01007387 */ /* 0x000fe80000100800 */
[----:B------:R4:W-:Y:S04]  /*f140*/  STL [R1+0x1140], R0 ;  /* 0x0011400001007387 */ /* 0x0009e80000100800 */
[----:B-1----:R-:W3:Y:S01]  /*f150*/  LDL.LU.64 R142, [R1+0x11a0] ;  /* 0x0011a000018e7983 */ /* 0x002ee20000300a00 */
[----:B----4-:R-:W-:-:S03]  /*f160*/  IMAD.MOV.U32 R0, RZ, RZ, R127 ;  /* 0x000000ffff007224 */ /* 0x010fc600078e007f */
[----:B--2---:R-:W-:Y:S04]  /*f170*/  STL [R1+0x1154], R144 ;  /* 0x0011549001007387 */ /* 0x004fe80000100800 */
[----:B------:R1:W-:Y:S02]  /*f180*/  STL [R1+0x1148], R0 ;  /* 0x0011480001007387 */ /* 0x0003e40000100800 */
[----:B-1----:R-:W-:Y:S02]  /*f190*/  IMAD.MOV.U32 R0, RZ, RZ, R145 ;  /* 0x000000ffff007224 */ /* 0x002fe400078e0091 */
[----:B------:R-:W2:Y:S04]  /*f1a0*/  LDL.LU.64 R144, [R1+0x11a8] ;  /* 0x0011a80001907983 */ /* 0x000ea80000300a00 */
[----:B------:R1:W-:Y:S04]  /*f1b0*/  STL [R1+0x1150], R0 ;  /* 0x0011500001007387 */ /* 0x0003e80000100800 */
[----:B---3--:R3:W-:Y:S01]  /*f1c0*/  STL [R1+0x115c], R146 ;  /* 0x00115c9201007387 */ /* 0x0087e20000100800 */
[----:B-1----:R-:W-:-:S03]  /*f1d0*/  IMAD.MOV.U32 R0, RZ, RZ, R147 ;  /* 0x000000ffff007224 */ /* 0x002fc600078e0093 */
[----:B------:R-:W-:Y:S04]  /*f1e0*/  STL [R1+0x1164], R128 ;  /* 0x0011648001007387 */ /* 0x000fe80000100800 */
[----:B------:R1:W-:Y:S04]  /*f1f0*/  STL [R1+0x1158], R0 ;  /* 0x0011580001007387 */ /* 0x0003e80000100800 */
[----:B---3--:R-:W3:Y:S01]  /*f200*/  LDL.LU.64 R146, [R1+0x11b0] ;  /* 0x0011b00001927983 */ /* 0x008ee20000300a00 */
[----:B-1----:R-:W-:-:S03]  /*f210*/  IMAD.MOV.U32 R0, RZ, RZ, R129 ;  /* 0x000000ffff007224 */ /* 0x002fc600078e0081 */
[----:B------:R-:W-:Y:S04]  /*f220*/  STL [R1+0x116c], R130 ;  /* 0x00116c8201007387 */ /* 0x000fe80000100800 */
[----:B------:R1:W-:Y:S04]  /*f230*/  STL [R1+0x1160], R0 ;  /* 0x0011600001007387 */ /* 0x0003e80000100800 */
[----:B------:R-:W4:Y:S01]  /*f240*/  LDL.LU.64 R118, [R1+0x11b8] ;  /* 0x0011b80001767983 */ /* 0x000f220000300a00 */
[----:B-1----:R-:W-:-:S05]  /*f250*/  IMAD.MOV.U32 R0, RZ, RZ, R131 ;  /* 0x000000ffff007224 */ /* 0x002fca00078e0083 */
[----:B------:R1:W-:Y:S04]  /*f260*/  STL [R1+0x1168], R0 ;  /* 0x0011680001007387 */ /* 0x0003e80000100800 */
[----:B------:R-:W-:Y:S01]  /*f270*/  STL [R1+0x1174], R132 ;  /* 0x0011748401007387 */ /* 0x000fe20000100800 */
[----:B-1----:R-:W-:-:S03]  /*f280*/  IMAD.MOV.U32 R0, RZ, RZ, R133 ;  /* 0x000000ffff007224 */ /* 0x002fc600078e0085 */
[----:B------:R-:W-:Y:S04]  /*f290*/  STL [R1+0x117c], R134 ;  /* 0x00117c8601007387 */ /* 0x000fe80000100800 */
[----:B------:R1:W-:Y:S02]  /*f2a0*/  STL [R1+0x1170], R0 ;  /* 0x0011700001007387 */ /* 0x0003e40000100800 */
[----:B-1----:R-:W-:-:S05]  /*f2b0*/  IMAD.MOV.U32 R0, RZ, RZ, R135 ;  /* 0x000000ffff007224 */ /* 0x002fca00078e0087 */
[----:B------:R1:W-:Y:S04]  /*f2c0*/  STL [R1+0x1178], R0 ;  /* 0x0011780001007387 */ /* 0x0003e80000100800 */
[----:B------:R-:W-:Y:S04]  /*f2d0*/  STL [R1+0x1184], R136 ;  /* 0x0011848801007387 */ /* 0x000fe80000100800 */
[----:B------:R-:W4:Y:S01]  /*f2e0*/  LDL.LU.64 R120, [R1+0x11c0] ;  /* 0x0011c00001787983 */ /* 0x000f220000300a00 */
[----:B-1----:R-:W-:-:S03]  /*f2f0*/  IMAD.MOV.U32 R0, RZ, RZ, R137 ;  /* 0x000000ffff007224 */ /* 0x002fc600078e0089 */
[----:B------:R-:W4:Y:S04]  /*f300*/  LDL.LU.64 R122, [R1+0x11c8] ;  /* 0x0011c800017a7983 */ /* 0x000f280000300a00 */
        /* <DEDUP_REMOVED lines=16> */
[----:B--2---:R-:W-:Y:S04]  /*f410*/  STL [R1+0x11a4], R144 ;  /* 0x0011a49001007387 */ /* 0x004fe80000100800 */
[----:B------:R-:W2:Y:S01]  /*f420*/  LDL.LU.64 R136, [R1+0x1200] ;  /* 0x0012000001887983 */ /* 0x000ea20000300a00 */
[----:B-1----:R-:W-:-:S03]  /*f430*/  IMAD.MOV.U32 R0, RZ, RZ, R145 ;  /* 0x000000ffff007224 */ /* 0x002fc600078e0091 */
[----:B------:R-:W2:Y:S04]  /*f440*/  LDL.LU.64 R138, [R1+0x1208] ;  /* 0x00120800018a7983 */ /* 0x000ea80000300a00 */
[----:B------:R1:W-:Y:S04]  /*f450*/  STL [R1+0x11a0], R0 ;  /* 0x0011a00001007387 */ /* 0x0003e80000100800 */
[----:B---3--:R3:W-:Y:S04]  /*f460*/  STL [R1+0x11ac], R146 ;  /* 0x0011ac9201007387 */ /* 0x0087e80000100800 */
[----:B------:R-:W2:Y:S01]  /*f470*/  LDL.LU.64 R140, [R1+0x1210] ;  /* 0x00121000018c7983 */ /* 0x000ea20000300a00 */
[----:B-1----:R-:W-:-:S03]  /*f480*/  IMAD.MOV.U32 R0, RZ, RZ, R147 ;  /* 0x000000ffff007224 */ /* 0x002fc600078e0093 */
[----:B------:R-:W2:Y:S04]  /*f490*/  LDL.LU.64 R142, [R1+0x1218] ;  /* 0x00121800018e7983 */ /* 0x000ea80000300a00 */
[----:B------:R1:W-:Y:S04]  /*f4a0*/  STL [R1+0x11a8], R0 ;  /* 0x0011a80001007387 */ /* 0x0003e80000100800 */
[----:B----4-:R-:W-:Y:S04]  /*f4b0*/  STL [R1+0x11b4], R118 ;  /* 0x0011b47601007387 */ /* 0x010fe80000100800 */
[----:B------:R-:W4:Y:S04]  /*f4c0*/  LDL.LU.64 R144, [R1+0x1220] ;  /* 0x0012200001907983 */ /* 0x000f280000300a00 */
[----:B---3--:R-:W3:Y:S04]  /*f4d0*/  LDL.LU.64 R146, [R1+0x1228] ;  /* 0x0012280001927983 */ /* 0x008ee80000300a00 */
[----:B------:R-:W3:Y:S01]  /*f4e0*/  LDL.LU.64 R94, [R1+0x1230] ;  /* 0x00123000015e7983 */ /* 0x000ee20000300a00 */
[----:B-1----:R-:W-:-:S05]  /*f4f0*/  IMAD.MOV.U32 R0, RZ, RZ, R119 ;  /* 0x000000ffff007224 */ /* 0x002fca00078e0077 */
[----:B------:R1:W-:Y:S04]  /*f500*/  STL [R1+0x11b0], R0 ;  /* 0x0011b00001007387 */ /* 0x0003e80000100800 */
[----:B------:R-:W3:Y:S01]  /*f510*/  LDL.LU.64 R92, [R1+0x1238] ;  /* 0x00123800015c7983 */ /* 0x000ee20000300a00 */
[----:B-1----:R-:W-:-:S03]  /*f520*/  IMAD.MOV.U32 R0, RZ, RZ, R121 ;  /* 0x000000ffff007224 */ /* 0x002fc600078e0079 */
[----:B------:R-:W-:Y:S04]  /*f530*/  STL [R1+0x11bc], R120 ;  /* 0x0011bc7801007387 */ /* 0x000fe80000100800 */
[----:B------:R-:W-:Y:S04]  /*f540*/  STL [R1+0x11c4], R122 ;  /* 0x0011c47a01007387 */ /* 0x000fe80000100800 */
[----:B------:R1:W-:Y:S02]  /*f550*/  STL [R1+0x11b8], R0 ;  /* 0x0011b80001007387 */ /* 0x0003e40000100800 */
[----:B-1----:R-:W-:-:S02]  /*f560*/  IMAD.MOV.U32 R0, RZ, RZ, R123 ;  /* 0x000000ffff007224 */ /* 0x002fc400078e007b */
[----:B------:R-:W-:Y:S04]  /*f570*/  STL [R1+0x11cc], R124 ;  /* 0x0011cc7c01007387 */ /* 0x000fe80000100800 */
[----:B------:R1:W-:Y:S04]  /*f580*/  STL [R1+0x11c0], R0 ;  /* 0x0011c00001007387 */ /* 0x0003e80000100800 */
[----:B------:R-:W-:Y:S01]  /*f590*/  STL [R1+0x11d4], R126 ;  /* 0x0011d47e01007387 */ /* 0x000fe20000100800 */
[----:B-1----:R-:W-:-:S05]  /*f5a0*/  IMAD.MOV.U32 R0, RZ, RZ, R125 ;  /* 0x000000ffff007224 */ /* 0x002fca00078e007d */
[----:B------:R1:W-:Y:S04]  /*f5b0*/  STL [R1+0x11c8], R0 ;  /* 0x0011c80001007387 */ /* 0x0003e80000100800 */
[----:B------:R-:W-:Y:S01]  /*f5c0*/  STL [R1+0x11dc], R128 ;  /* 0x0011dc8001007387 */ /* 0x000fe20000100800 */
[----:B-1----:R-:W-:-:S05]  /*f5d0*/  IMAD.MOV.U32 R0, RZ, RZ, R127 ;  /* 0x000000ffff007224 */ /* 0x002fca00078e007f */
[----:B------:R1:W-:Y:S04]  /*f5e0*/  STL [R1+0x11d0], R0 ;  /* 0x0011d00001007387 */ /* 0x0003e80000100800 */
[----:B------:R-:W-:Y:S01]  /*f5f0*/  STL [R1+0x11e4], R130 ;  /* 0x0011e48201007387 */ /* 0x000fe20000100800 */
[----:B-1----:R-:W-:-:S05]  /*f600*/  IMAD.MOV.U32 R0, RZ, RZ, R129 ;  /* 0x000000ffff007224 */ /* 0x002fca00078e0081 */
[----:B------:R1:W-:Y:S02]  /*f610*/  STL [R1+0x11d8], R0 ;  /* 0x0011d80001007387 */ /* 0x0003e40000100800 */
[----:B-1----:R-:W-:Y:S02]  /*f620*/  IMAD.MOV.U32 R0, RZ, RZ, R131 ;  /* 0x000000ffff007224 */ /* 0x002fe400078e0083 */
[----:B------:R-:W-:Y:S02]  /*f630*/  IMAD.MOV.U32 R124, RZ, RZ, R150 ;  /* 0x000000ffff7c7224 */ /* 0x000fe400078e0096 */
[----:B------:R-:W-:Y:S02]  /*f640*/  IMAD.MOV.U32 R125, RZ, RZ, R151 ;  /* 0x000000ffff7d7224 */ /* 0x000fe400078e0097 */
[----:B------:R-:W-:Y:S02]  /*f650*/  IMAD.MOV.U32 R130, RZ, RZ, R148 ;  /* 0x000000ffff827224 */ /* 0x000fe400078e0094 */
[----:B------:R-:W-:Y:S01]  /*f660*/  IMAD.MOV.U32 R131, RZ, RZ, R149 ;  /* 0x000000ffff837224 */ /* 0x000fe200078e0095 */
[----:B------:R-:W-:Y:S04]  /*f670*/  STL [R1+0x11ec], R132 ;  /* 0x0011ec8401007387 */ /* 0x000fe80000100800 */
[----:B------:R1:W-:Y:S04]  /*f680*/  STL [R1+0x11e0], R0 ;  /* 0x0011e00001007387 */ /* 0x0003e80000100800 */
[----:B------:R-:W-:Y:S01]  /*f690*/  STL [R1+0x11f4], R134 ;  /* 0x0011f48601007387 */ /* 0x000fe20000100800 */
[----:B-1----:R-:W-:-:S05]  /*f6a0*/  IMAD.MOV.U32 R0, RZ, RZ, R133 ;  /* 0x000000ffff007224 */ /* 0x002fca00078e0085 */
[----:B------:R1:W-:Y:S04]  /*f6b0*/  STL [R1+0x11e8], R0 ;  /* 0x0011e80001007387 */ /* 0x0003e80000100800 */
[----:B--2---:R-:W-:Y:S01]  /*f6c0*/  STL [R1+0x11fc], R136 ;  /* 0x0011fc8801007387 */ /* 0x004fe20000100800 */
[----:B-1----:R-:W-:-:S05]  /*f6d0*/  IMAD.MOV.U32 R0, RZ, RZ, R135 ;  /* 0x000000ffff007224 */ /* 0x002fca00078e0087 */
        /* <DEDUP_REMOVED lines=10> */
[----:B----4-:R-:W-:Y:S01]  /*f780*/  STL [R1+0x121c], R144 ;  /* 0x00121c9001007387 */ /* 0x010fe20000100800 */
[----:B-1----:R-:W-:-:S05]  /*f790*/  IMAD.MOV.U32 R0, RZ, RZ, R143 ;  /* 0x000000ffff007224 */ /* 0x002fca00078e008f */
[----:B------:R1:W-:Y:S04]  /*f7a0*/  STL [R1+0x1210], R0 ;  /* 0x0012100001007387 */ /* 0x0003e80000100800 */
[----:B---3--:R-:W-:Y:S01]  /*f7b0*/  STL [R1+0x1224], R146 ;  /* 0x0012249201007387 */ /* 0x008fe20000100800 */
[----:B-1----:R-:W-:-:S05]  /*f7c0*/  IMAD.MOV.U32 R0, RZ, RZ, R145 ;  /* 0x000000ffff007224 */ /* 0x002fca00078e0091 */
[----:B------:R1:W-:Y:S04]  /*f7d0*/  STL [R1+0x1218], R0 ;  /* 0x0012180001007387 */ /* 0x0003e80000100800 */
[----:B------:R-:W-:Y:S01]  /*f7e0*/  STL [R1+0x122c], R94 ;  /* 0x00122c5e01007387 */ /* 0x000fe20000100800 */
[----:B-1----:R-:W-:-:S05]  /*f7f0*/  IMAD.MOV.U32 R0, RZ, RZ, R147 ;  /* 0x000000ffff007224 */ /* 0x002fca00078e0093 */
[----:B------:R1:W-:Y:S04]  /*f800*/  STL [R1+0x1220], R0 ;  /* 0x0012200001007387 */ /* 0x0003e80000100800 */
[----:B------:R-:W2:Y:S04]  /*f810*/  LDL.LU.64 R126, [R1+0xf28] ;  /* 0x000f2800017e7983 */ /* 0x000ea80000300a00 */
[----:B------:R-:W3:Y:S04]  /*f820*/  LDL.LU.64 R104, [R1+0xeb8] ;  /* 0x000eb80001687983 */ /* 0x000ee80000300a00 */
[----:B------:R-:W4:Y:S04]  /*f830*/  LDL.LU.64 R96, [R1+0xe48] ;  /* 0x000e480001607983 */ /* 0x000f280000300a00 */
[----:B------:R-:W2:Y:S04]  /*f840*/  LDL.LU.64 R106, [R1+0xe38] ;  /* 0x000e3800016a7983 */ /* 0x000ea80000300a00 */
[----:B------:R-:W3:Y:S04]  /*f850*/  LDL.LU.64 R98, [R1+0xe18] ;  /* 0x000e180001627983 */ /* 0x000ee80000300a00 */
[----:B------:R-:W2:Y:S04]  /*f860*/  LDL.LU.64 R120, [R1+0xef8] ;  /* 0x000ef80001787983 */ /* 0x000ea80000300a00 */
        /* <DEDUP_REMOVED lines=12> */
[----:B------:R-:W2:Y:S01]  /*f930*/  LDL.LU.64 R146, [R1+0xf70] ;  /* 0x000f700001927983 */ /* 0x000ea20000300a00 */
[----:B-1----:R-:W-:-:S03]  /*f940*/  IMAD.MOV.U32 R0, RZ, RZ, R95 ;  /* 0x000000ffff007224 */ /* 0x002fc600078e005f */
[----:B------:R-:W2:Y:S04]  /*f950*/  LDL.LU.64 R144, [R1+0xf60] ;  /* 0x000f600001907983 */ /* 0x000ea80000300a00 */
[----:B------:R-:W2:Y:S04]  /*f960*/  LDL.LU.64 R102, [R1+0xea8] ;  /* 0x000ea80001667983 */ /* 0x000ea80000300a00 */
[----:B------:R-:W2:Y:S04]  /*f970*/  LDL.LU.64 R136, [R1+0xf58] ;  /* 0x000f580001887983 */ /* 0x000ea80000300a00 */
[----:B------:R-:W2:Y:S04]  /*f980*/  LDL.LU.64 R134, [R1+0xf68] ;  /* 0x000f680001867983 */ /* 0x000ea80000300a00 */
[----:B------:R-:W2:Y:S04]  /*f990*/  LDL.LU.64 R140, [R1+0xf48] ;  /* 0x000f4800018c7983 */ /* 0x000ea80000300a00 */
[----:B------:R-:W2:Y:S04]  /*f9a0*/  LDL.LU.64 R132, [R1+0xf38] ;  /* 0x000f380001847983 */ /* 0x000ea80000300a00 */
[----:B------:R-:W2:Y:S04]  /*f9b0*/  LDL.LU.64 R100, [R1+0xe28] ;  /* 0x000e280001647983 */ /* 0x000ea80000300a00 */
[----:B------:R4:W-:Y:S04]  /*f9c0*/  STL [R1+0x1234], R92 ;  /* 0x0012345c01007387 */ /* 0x0009e80000100800 */
[----:B------:R-:W-:Y:S04]  /*f9d0*/  STL [R1+0x1228], R0 ;  /* 0x0012280001007387 */ /* 0x000fe80000100800 */
[----:B------:R-:W2:Y:S01]  /*f9e0*/  LDL.LU.64 R94, [R1+0x1268] ;  /* 0x00126800015e7983 */ /* 0x000ea20000300a00 */
[----:B------:R-:W-:-:S02]  /*f9f0*/  IMAD.MOV.U32 R9, RZ, RZ, R93 ;  /* 0x000000ffff097224 */ /* 0x000fc400078e005d */
[----:B----4-:R-:W-:Y:S02]  /*fa00*/  IMAD.MOV.U32 R92, RZ, RZ, R96 ;  /* 0x000000ffff5c7224 */ /* 0x010fe400078e0060 */
[----:B------:R-:W-:Y:S02]  /*fa10*/  IMAD.MOV.U32 R93, RZ, RZ, R97 ;  /* 0x000000ffff5d7224 */ /* 0x000fe400078e0061 */
[----:B---3--:R-:W-:Y:S02]  /*fa20*/  IMAD.MOV.U32 R96, RZ, RZ, R98 ;  /* 0x000000ffff607224 */ /* 0x008fe400078e0062 */
[----:B------:R-:W-:Y:S01]  /*fa30*/  IMAD.MOV.U32 R97, RZ, RZ, R99 ;  /* 0x000000ffff617224 */ /* 0x000fe200078e0063 */
[----:B--2---:R-:W-:Y:S04]  /*fa40*/  STL [R1+0x123c], R94 ;  /* 0x00123c5e01007387 */ /* 0x004fe80000100800 */
[----:B------:R1:W-:Y:S02]  /*fa50*/  STL [R1+0x1230], R9 ;  /* 0x0012300901007387 */ /* 0x0003e40000100800 */
[----:B-1----:R-:W-:-:S05]  /*fa60*/  IMAD.MOV.U32 R9, RZ, RZ, R95 ;  /* 0x000000ffff097224 */ /* 0x002fca00078e005f */
[----:B------:R1:W-:Y:S04]  /*fa70*/  STL [R1+0x1238], R9 ;  /* 0x0012380901007387 */ /* 0x0003e80000100800 */
[----:B------:R-:W-:Y:S01]  /*fa80*/  STL [R1+0x104c], R4 ;  /* 0x00104c0401007387 */ /* 0x000fe20000100800 */
[----:B------:R-:W-:-:S03]  /*fa90*/  IMAD.MOV.U32 R94, RZ, RZ, R100 ;  /* 0x000000ffff5e7224 */ /* 0x000fc600078e0064 */
[----:B------:R-:W-:Y:S01]  /*faa0*/  STL [R1+0x1044], R5 ;  /* 0x0010440501007387 */ /* 0x000fe20000100800 */
[----:B------:R-:W-:-:S03]  /*fab0*/  IMAD.MOV.U32 R95, RZ, RZ, R101 ;  /* 0x000000ffff5f7224 */ /* 0x000fc600078e0065 */
[----:B------:R-:W-:Y:S04]  /*fac0*/  STL [R1+0x1048], R2 ;  /* 0x0010480201007387 */ /* 0x000fe80000100800 */
[----:B------:R-:W2:Y:S04]  /*fad0*/  LDL.LU.64 R90, [R1+0xe08] ;  /* 0x000e0800015a7983 */ /* 0x000ea80000300a00 */
[----:B------:R-:W3:Y:S04]  /*fae0*/  LDL.LU.64 R88, [R1+0xe00] ;  /* 0x000e000001587983 */ /* 0x000ee80000300a00 */
[----:B------:R-:W4:Y:S04]  /*faf0*/  LDL.LU.64 R100, [R1+0xe10] ;  /* 0x000e100001647983 */ /* 0x000f280000300a00 */
[----:B------:R-:W3:Y:S01]  /*fb00*/  LDL.LU.64 R98, [R1+0xe20] ;  /* 0x000e200001627983 */ /* 0x000ee20000300a00 */
[----:B------:R-:W-:-:S04]  /*fb10*/  SHF.R.S32.HI R0, RZ, 0x1f, R14 ;  /* 0x0000001fff007819 */ /* 0x000fc8000001140e */
[----:B-1----:R-:W-:Y:S01]  /*fb20*/  LEA.HI R9, R0, R14, RZ, 0x5 ;  /* 0x0000000e00097211 */ /* 0x002fe200078f28ff */
[----:B--2---:R-:W-:Y:S01]  /*fb30*/  STL [R1+0xe00], R90 ;  /* 0x000e005a01007387 */ /* 0x004fe20000100800 */
[----:B----4-:R-:W-:-:S03]  /*fb40*/  IMAD.MOV.U32 R0, RZ, RZ, R101 ;  /* 0x000000ffff007224 */ /* 0x010fc600078e0065 */
[----:B------:R1:W-:Y:S04]  /*fb50*/  STL [R1+0xe08], R100 ;  /* 0x000e086401007387 */ /* 0x0003e80000100800 */
[----:B------:R-:W-:Y:S04]  /*fb60*/  STL [R1+0xe10], R96 ;  /* 0x000e106001007387 */ /* 0x000fe80000100800 */
[----:B------:R2:W-:Y:S04]  /*fb70*/  STL [R1+0xe04], R0 ;  /* 0x000e040001007387 */ /* 0x0005e80000100800 */
[----:B-1----:R-:W4:Y:S01]  /*fb80*/  LDL.LU.64 R100, [R1+0xe58] ;  /* 0x000e580001647983 */ /* 0x002f220000300a00 */
[----:B--2---:R-:W-:-:S03]  /*fb90*/  IMAD.MOV.U32 R0, RZ, RZ, R97 ;  /* 0x000000ffff007224 */ /* 0x004fc600078e0061 */
[----:B------:R-:W2:Y:S04]  /*fba0*/  LDL.LU.64 R96, [R1+0xe30] ;  /* 0x000e300001607983 */ /* 0x000ea80000300a00 */
[----:B------:R1:W-:Y:S04]  /*fbb0*/  STL [R1+0xe0c], R0 ;  /* 0x000e0c0001007387 */ /* 0x0003e80000100800 */
[----:B---3--:R3:W-:Y:S01]  /*fbc0*/  STL [R1+0xe18], R98 ;  /* 0x000e186201007387 */ /* 0x0087e20000100800 */
[----:B-1----:R-:W-:-:S05]  /*fbd0*/  IMAD.MOV.U32 R0, RZ, RZ, R99 ;  /* 0x000000ffff007224 */ /* 0x002fca00078e0063 */
[----:B------:R1:W-:Y:S04]  /*fbe0*/  STL [R1+0xe14], R0 ;  /* 0x000e140001007387 */ /* 0x0003e80000100800 */
[----:B------:R-:W-:Y:S04]  /*fbf0*/  STL [R1+0xe20], R94 ;  /* 0x000e205e01007387 */ /* 0x000fe80000100800 */
[----:B---3--:R-:W3:Y:S01]  /*fc00*/  LDL.LU.64 R98, [R1+0xe40] ;  /* 0x000e400001627983 */ /* 0x008ee20000300a00 */
[----:B-1----:R-:W-:-:S03]  /*fc10*/  IMAD.MOV.U32 R0, RZ, RZ, R95 ;  /* 0x000000ffff007224 */ /* 0x002fc600078e005f */
[----:B--2---:R-:W-:Y:S04]  /*fc20*/  STL [R1+0xe28], R96 ;  /* 0x000e286001007387 */ /* 0x004fe80000100800 */
[----:B------:R1:W-:Y:S02]  /*fc30*/  STL [R1+0xe1c], R0 ;  /* 0x000e1c0001007387 */ /* 0x0003e40000100800 */
[----:B-1----:R-:W-:-:S05]  /*fc40*/  IMAD.MOV.U32 R0, RZ, RZ, R97 ;  /* 0x000000ffff007224 */ /* 0x002fca00078e0061 */
[----:B------:R1:W-:Y:S04]  /*fc50*/  STL [R1+0xe24], R0 ;  /* 0x000e240001007387 */ /* 0x0003e80000100800 */
[----:B------:R2:W-:Y:S01]  /*fc60*/  STL [R1+0xe30], R106 ;  /* 0x000e306a01007387 */ /* 0x0005e20000100800 */
[----:B-1----:R-:W-:-:S03]  /*fc70*/  IMAD.MOV.U32 R0, RZ, RZ, R107 ;  /* 0x000000ffff007224 */ /* 0x002fc600078e006b */
[----:B---3--:R-:W-:Y:S04]  /*fc80*/  STL [R1+0xe38], R98 ;  /* 0x000e386201007387 */ /* 0x008fe80000100800 */
[----:B------:R1:W-:Y:S04]  /*fc90*/  STL [R1+0xe2c], R0 ;  /* 0x000e2c0001007387 */ /* 0x0003e80000100800 */
[----:B--2---:R-:W2:Y:S04]  /*fca0*/  LDL.LU.64 R106, [R1+0xe88] ;  /* 0x000e8800016a7983 */ /* 0x004ea80000300a00 */
[----:B------:R-:W3:Y:S04]  /*fcb0*/  LDL.LU.64 R94, [R1+0xe78] ;  /* 0x000e7800015e7983 */ /* 0x000ee80000300a00 */
[----:B------:R-:W4:Y:S01]  /*fcc0*/  LDL.LU.64 R96, [R1+0xe50] ;  /* 0x000e500001607983 */ /* 0x000f220000300a00 */
[----:B-1----:R-:W-:-:S02]  /*fcd0*/  IMAD.MOV.U32 R0, RZ, RZ, R99 ;  /* 0x000000ffff007224 */ /* 0x002fc400078e0063 */
[----:B------:R-:W-:Y:S02]  /*fce0*/  IMAD.MOV.U32 R98, RZ, RZ, R108 ;  /* 0x000000ffff627224 */ /* 0x000fe400078e006c */
[----:B------:R-:W-:Y:S01]  /*fcf0*/  IMAD.MOV.U32 R99, RZ, RZ, R109 ;  /* 0x000000ffff637224 */ /* 0x000fe200078e006d */
[----:B------:R1:W-:Y:S04]  /*fd00*/  STL [R1+0xe34], R0 ;  /* 0x000e340001007387 */ /* 0x0003e80000100800 */
[----:B------:R1:W-:Y:S04]  /*fd10*/  STL [R1+0xe40], R92 ;  /* 0x000e405c01007387 */ /* 0x0003e80000100800 */
[----:B------:R-:W2:Y:S01]  /*fd20*/  LDL.LU.64 R108, [R1+0xe70] ;  /* 0x000e7000016c7983 */ /* 0x000ea20000300a00 */
[----:B-1----:R-:W-:-:S03]  /*fd30*/  IMAD.MOV.U32 R0, RZ, RZ, R93 ;  /* 0x000000ffff007224 */ /* 0x002fc600078e005d */
[----:B------:R-:W3:Y:S04]  /*fd40*/  LDL.LU.64 R92, [R1+0xe60] ;  /* 0x000e6000015c7983 */ /* 0x000ee80000300a00 */
[----:B------:R4:W-:Y:S02]  /*fd50*/  STL [R1+0xe3c], R0 ;  /* 0x000e3c0001007387 */ /* 0x0009e40000100800 */
[----:B----4-:R-:W-:Y:S02]  /*fd60*/  IMAD.MOV.U32 R0, RZ, RZ, R97 ;  /* 0x000000ffff007224 */ /* 0x010fe400078e0061 */
[----:B------:R1:W-:Y:S04]  /*fd70*/  STL [R1+0xe48], R96 ;  /* 0x000e486001007387 */ /* 0x0003e80000100800 */
[----:B------:R4:W-:Y:S04]  /*fd80*/  STL [R1+0xe44], R0 ;  /* 0x000e440001007387 */ /* 0x0009e80000100800 */
[----:B------:R2:W-:Y:S04]  /*fd90*/  STL [R1+0xe50], R100 ;  /* 0x000e506401007387 */ /* 0x0005e80000100800 */
[----:B-1----:R-:W3:Y:S01]  /*fda0*/  LDL.LU.64 R96, [R1+0xe90] ;  /* 0x000e900001607983 */ /* 0x002ee20000300a00 */
[----:B----4-:R-:W-:-:S05]  /*fdb0*/  IMAD.MOV.U32 R0, RZ, RZ, R101 ;  /* 0x000000ffff007224 */ /* 0x010fca00078e0065 */
[----:B------:R3:W-:Y:S04]  /*fdc0*/  STL [R1+0xe4c], R0 ;  /* 0x000e4c0001007387 */ /* 0x0007e80000100800 */
[----:B--2---:R-:W2:Y:S01]  /*fdd0*/  LDL.LU.64 R100, [R1+0xe80] ;  /* 0x000e800001647983 */ /* 0x004ea20000300a00 */
[----:B---3--:R-:W-:-:S03]  /*fde0*/  IMAD.MOV.U32 R0, RZ, RZ, R93 ;  /* 0x000000ffff007224 */ /* 0x008fc600078e005d */
[----:B------:R-:W-:Y:S04]  /*fdf0*/  STL [R1+0xe58], R92 ;  /* 0x000e585c01007387 */ /* 0x000fe80000100800 */
[----:B------:R-:W-:Y:S04]  /*fe00*/  STL [R1+0xe60], R98 ;  /* 0x000e606201007387 */ /* 0x000fe80000100800 */
[----:B------:R1:W-:Y:S02]  /*fe10*/  STL [R1+0xe54], R0 ;  /* 0x000e540001007387 */ /* 0x0003e40000100800 */
[----:B-1----:R-:W-:-:S02]  /*fe20*/  IMAD.MOV.U32 R0, RZ, RZ, R99 ;  /* 0x000000ffff007224 */ /* 0x002fc400078e0063 */
[----:B------:R-:W-:-:S03]  /*fe30*/  IMAD.MOV.U32 R98, RZ, RZ, R112 ;  /* 0x000000ffff627224 */ /* 0x000fc600078e0070 */
[----:B------:R1:W-:Y:S01]  /*fe40*/  STL [R1+0xe5c], R0 ;  /* 0x000e5c0001007387 */ /* 0x0003e20000100800 */
[----:B------:R-:W-:Y:S02]  /*fe50*/  IMAD.MOV.U32 R99, RZ, RZ, R113 ;  /* 0x000000ffff637224 */ /* 0x000fe400078e0071 */
[----:B------:R-:W-:Y:S01]  /*fe60*/  IMAD.MOV.U32 R112, RZ, RZ, R114 ;  /* 0x000000ffff707224 */ /* 0x000fe200078e0072 */
[----:B------:R3:W-:Y:S01]  /*fe70*/  STL [R1+0xe68], R108 ;  /* 0x000e686c01007387 */ /* 0x0007e20000100800 */
[----:B------:R-:W-:Y:S02]  /*fe80*/  IMAD.MOV.U32 R113, RZ, RZ, R115 ;  /* 0x000000ffff717224 */ /* 0x000fe400078e0073 */
[----:B-1----:R-:W-:Y:S02]  /*fe90*/  IMAD.MOV.U32 R0, RZ, RZ, R109 ;  /* 0x000000ffff007224 */ /* 0x002fe400078e006d */
[----:B------:R-:W-:Y:S02]  /*fea0*/  IMAD.MOV.U32 R114, RZ, RZ, R116 ;  /* 0x000000ffff727224 */ /* 0x000fe400078e0074 */
[----:B------:R-:W-:Y:S01]  /*feb0*/  IMAD.MOV.U32 R115, RZ, RZ, R117 ;  /* 0x000000ffff737224 */ /* 0x000fe200078e0075 */
[----:B------:R1:W-:Y:S01]  /*fec0*/  STL [R1+0xe64], R0 ;  /* 0x000e640001007387 */ /* 0x0003e20000100800 */
[----:B------:R-:W-:-:S02]  /*fed0*/  IMAD.MOV.U32 R116, RZ, RZ, R118 ;  /* 0x000000ffff747224 */ /* 0x000fc400078e0076 */
[----:B------:R-:W-:Y:S01]  /*fee0*/  IMAD.MOV.U32 R117, RZ, RZ, R119 ;  /* 0x000000ffff757224 */ /* 0x000fe200078e0077 */
[----:B------:R-:W-:Y:S01]  /*fef0*/  STL [R1+0xe70], R94 ;  /* 0x000e705e01007387 */ /* 0x000fe20000100800 */
[----:B------:R-:W-:Y:S02]  /*ff00*/  IMAD.MOV.U32 R118, RZ, RZ, R128 ;  /* 0x000000ffff767224 */ /* 0x000fe400078e0080 */
[----:B------:R-:W-:Y:S02]  /*ff10*/  IMAD.MOV.U32 R119, RZ, RZ, R129 ;  /* 0x000000ffff777224 */ /* 0x000fe400078e0081 */
[----:B------:R-:W4:Y:S04]  /*ff20*/  LDL.LU.64 R128, [R1+0xf08] ;  /* 0x000f080001807983 */ /* 0x000f280000300a00 */
[----:B---3--:R-:W3:Y:S01]  /*ff30*/  LDL.LU.64 R108, [R1+0xea0] ;  /* 0x000ea000016c7983 */ /* 0x008ee20000300a00 */
[----:B-1----:R-:W-:-:S03]  /*ff40*/  IMAD.MOV.U32 R0, RZ, RZ, R95 ;  /* 0x000000ffff007224 */ /* 0x002fc600078e005f */
[----:B--2---:R-:W-:Y:S04]  /*ff50*/  STL [R1+0xe78], R100 ;  /* 0x000e786401007387 */ /* 0x004fe80000100800 */
[----:B------:R1:W-:Y:S02]  /*ff60*/  STL [R1+0xe6c], R0 ;  /* 0x000e6c0001007387 */ /* 0x0003e40000100800 */
[----:B-1----:R-:W-:Y:S02]  /*ff70*/  IMAD.MOV.U32 R0, RZ, RZ, R101 ;  /* 0x000000ffff007224 */ /* 0x002fe400078e0065 */
[----:B------:R-:W-:Y:S02]  /*ff80*/  IMAD.MOV.U32 R100, RZ, RZ, R102 ;  /* 0x000000ffff647224 */ /* 0x000fe400078e0066 */
[----:B------:R-:W-:Y:S01]  /*ff90*/  IMAD.MOV.U32 R101, RZ, RZ, R103 ;  /* 0x000000ffff657224 */ /* 0x000fe200078e0067 */
[----:B------:R1:W-:Y:S04]  /*ffa0*/  STL [R1+0xe74], R0 ;  /* 0x000e740001007387 */ /* 0x0003e80000100800 */
[----:B------:R2:W-:Y:S04]  /*ffb0*/  STL [R1+0xe80], R106 ;  /* 0x000e806a01007387 */ /* 0x0005e80000100800 */
[----:B------:R-:W4:Y:S01]  /*ffc0*/  LDL.LU.64 R102, [R1+0xeb0] ;  /* 0x000eb00001667983 */ /* 0x000f220000300a00 */
[----:B-1----:R-:W-:-:S05]  /*ffd0*/  IMAD.MOV.U32 R0, RZ, RZ, R107 ;  /* 0x000000ffff007224 */ /* 0x002fca00078e006b */
[----:B------:R1:W-:Y:S04]  /*ffe0*/  STL [R1+0xe7c], R0 ;  /* 0x000e7c0001007387 */ /* 0x0003e80000100800 */
[----:B------:R-:W-:Y:S04]  /*fff0*/  STL [R1+0xe88], R96 ;  /* 0x000e886001007387 */ /* 0x000fe80000100800 */
[----:B--2---:R-:W2:Y:S01]  /*10000*/  LDL.LU.64 R106, [R1+0xec0] ;  /* 0x000ec000016a7983 */ /* 0x004ea20000300a00 */
[----:B-1----:R-:W-:-:S03]  /*10010*/  IMAD.MOV.U32 R0, RZ, RZ, R97 ;  /* 0x000000ffff007224 */ /* 0x002fc600078e0061 */
[----:B------:R-:W-:Y:S04]  /*10020*/  STL [R1+0xe90], R98 ;  /* 0x000e906201007387 */ /* 0x000fe80000100800 */
[----:B------:R1:W-:Y:S02]  /*10030*/  STL [R1+0xe84], R0 ;  /* 0x000e840001007387 */ /* 0x0003e40000100800 */
[----:B-1----:R-:W-:-:S05]  /*10040*/  IMAD.MOV.U32 R0, RZ, RZ, R99 ;  /* 0x000000ffff007224 */ /* 0x002fca00078e0063 */
[----:B------:R1:W-:Y:S04]  /*10050*/  STL [R1+0xe8c], R0 ;  /* 0x000e8c0001007387 */ /* 0x0003e80000100800 */
[----:B---3--:R3:W-:Y:S01]  /*10060*/  STL [R1+0xe98], R108 ;  /* 0x000e986c01007387 */ /* 0x0087e20000100800 */
[----:B-1----:R-:W-:-:S05]  /*10070*/  IMAD.MOV.U32 R0, RZ, RZ, R109 ;  /* 0x000000ffff007224 */ /* 0x002fca00078e006d */
[----:B------:R1:W-:Y:S04]  /*10080*/  STL [R1+0xe94], R0 ;  /* 0x000e940001007387 */ /* 0x0003e80000100800 */
[----:B------:R-:W-:Y:S04]  /*10090*/  STL [R1+0xea0], R100 ;  /* 0x000ea06401007387 */ /* 0x000fe80000100800 */
[----:B---3--:R-:W3:Y:S01]  /*100a0*/  LDL.LU.64 R108, [R1+0xed0] ;  /* 0x000ed000016c7983 */ /* 0x008ee20000300a00 */
[----:B-1----:R-:W-:-:S05]  /*100b0*/  IMAD.MOV.U32 R0, RZ, RZ, R101 ;  /* 0x000000ffff007224 */ /* 0x002fca00078e0065 */
[----:B------:R4:W-:Y:S02]  /*100c0*/  STL [R1+0xe9c], R0 ;  /* 0x000e9c0001007387 */ /* 0x0009e40000100800 */
[----:B----4-:R-:W-:Y:S02]  /*100d0*/  IMAD.MOV.U32 R0, RZ, RZ, R103 ;  /* 0x000000ffff007224 */ /* 0x010fe400078e0067 */
[----:B------:R-:W-:Y:S04]  /*100e0*/  STL [R1+0xea8], R102 ;  /* 0x000ea86601007387 */ /* 0x000fe80000100800 */
[----:B------:R1:W-:Y:S04]  /*100f0*/  STL [R1+0xea4], R0 ;  /* 0x000ea40001007387 */ /* 0x0003e80000100800 */
[----:B------:R-:W-:Y:S01]  /*10100*/  STL [R1+0xeb0], R104 ;  /* 0x000eb06801007387 */ /* 0x000fe20000100800 */
[----:B-1----:R-:W-:-:S03]  /*10110*/  IMAD.MOV.U32 R0, RZ, RZ, R105 ;  /* 0x000000ffff007224 */ /* 0x002fc600078e0069 */
[----:B--2---:R-:W-:Y:S04]  /*10120*/  STL [R1+0xeb8], R106 ;  /* 0x000eb86a01007387 */ /* 0x004fe80000100800 */
[----:B------:R1:W-:Y:S02]  /*10130*/  STL [R1+0xeac], R0 ;  /* 0x000eac0001007387 */ /* 0x0003e40000100800 */
[----:B-1----:R-:W-:-:S05]  /*10140*/  IMAD.MOV.U32 R0, RZ, RZ, R107 ;  /* 0x000000ffff007224 */ /* 0x002fca00078e006b */
[----:B------:R1:W-:Y:S04]  /*10150*/  STL [R1+0xeb4], R0 ;  /* 0x000eb40001007387 */ /* 0x0003e80000100800 */
[----:B------:R2:W-:Y:S01]  /*10160*/  STL [R1+0xec0], R142 ;  /* 0x000ec08e01007387 */ /* 0x0005e20000100800 */
[----:B-1----:R-:W-:Y:S02]  /*10170*/  IMAD.MOV.U32 R0, RZ, RZ, R143 ;  /* 0x000000ffff007224 */ /* 0x002fe400078e008f */
[----:B--2---:R-:W-:Y:S02]  /*10180*/  IMAD.MOV.U32 R142, RZ, RZ, R144 ;  /* 0x000000ffff8e7224 */ /* 0x004fe400078e0090 */
[----:B------:R-:W-:Y:S02]  /*10190*/  IMAD.MOV.U32 R143, RZ, RZ, R145 ;  /* 0x000000ffff8f7224 */ /* 0x000fe400078e0091 */
[----:B------:R-:W-:-:S02]  /*101a0*/  IMAD.MOV.U32 R144, RZ, RZ, R146 ;  /* 0x000000ffff907224 */ /* 0x000fc400078e0092 */
[----:B------:R-:W-:Y:S01]  /*101b0*/  IMAD.MOV.U32 R145, RZ, RZ, R147 ;  /* 0x000000ffff917224 */ /* 0x000fe200078e0093 */
[----:B------:R3:W-:Y:S01]  /*101c0*/  STL [R1+0xebc], R0 ;  /* 0x000ebc0001007387 */ /* 0x0007e20000100800 */
[----:B------:R-:W-:Y:S02]  /*101d0*/  IMAD.MOV.U32 R146, RZ, RZ, R148 ;  /* 0x000000ffff927224 */ /* 0x000fe400078e0094 */
[----:B------:R-:W-:Y:S02]  /*101e0*/  IMAD.MOV.U32 R147, RZ, RZ, R149 ;  /* 0x000000ffff937224 */ /* 0x000fe400078e0095 */
[----:B------:R-:W-:Y:S02]  /*101f0*/  IMAD.MOV.U32 R148, RZ, RZ, R150 ;  /* 0x000000ffff947224 */ /* 0x000fe400078e0096 */
[----:B------:R-:W-:Y:S02]  /*10200*/  IMAD.MOV.U32 R149, RZ, RZ, R151 ;  /* 0x000000ffff957224 */ /* 0x000fe400078e0097 */
[----:B------:R-:W2:Y:S01]  /*10210*/  LDL.LU.64 R150, [R1+0xf18] ;  /* 0x000f180001967983 */ /* 0x000ea20000300a00 */
[----:B---3--:R-:W-:-:S03]  /*10220*/  IMAD.MOV.U32 R0, RZ, RZ, R109 ;  /* 0x000000ffff007224 */ /* 0x008fc600078e006d */
[----:B------:R-:W-:Y:S04]  /*10230*/  STL [R1+0xec8], R108 ;  /* 0x000ec86c01007387 */ /* 0x000fe80000100800 */
        /* <DEDUP_REMOVED lines=20> */
[----:B-1----:R-:W-:-:S05]  /*10380*/  IMAD.MOV.U32 R0, RZ, RZ, R129 ;  /* 0x000000ffff007224 */ /* 0x002fca00078e0081 */
[----:B------:R1:W-:Y:S01]  /*10390*/  STL [R1+0xefc], R0 ;  /* 0x000efc0001007387 */ /* 0x0003e20000100800 */
[----:B------:R-:W-:-:S03]  /*103a0*/  IMAD.MOV.U32 R120, RZ, RZ, R124 ;  /* 0x000000ffff787224 */ /* 0x000fc600078e007c */
[----:B------:R-:W-:Y:S01]  /*103b0*/  STL [R1+0xf08], R138 ;  /* 0x000f088a01007387 */ /* 0x000fe20000100800 */
[----:B-1----:R-:W-:Y:S02]  /*103c0*/  IMAD.MOV.U32 R0, RZ, RZ, R139 ;  /* 0x000000ffff007224 */ /* 0x002fe400078e008b */
[----:B------:R-:W-:-:S03]  /*103d0*/  IMAD.MOV.U32 R121, RZ, RZ, R125 ;  /* 0x000000ffff797224 */ /* 0x000fc600078e007d */
[----:B------:R1:W-:Y:S01]  /*103e0*/  STL [R1+0xf04], R0 ;  /* 0x000f040001007387 */ /* 0x0003e20000100800 */
[----:B------:R-:W-:Y:S02]  /*103f0*/  IMAD.MOV.U32 R102, RZ, RZ, R126 ;  /* 0x000000ffff667224 */ /* 0x000fe400078e007e */
[----:B------:R-:W-:Y:S02]  /*10400*/  IMAD.MOV.U32 R103, RZ, RZ, R127 ;  /* 0x000000ffff677224 */ /* 0x000fe400078e007f */
[----:B------:R-:W-:Y:S02]  /*10410*/  IMAD.MOV.U32 R112, RZ, RZ, R142 ;  /* 0x000000ffff707224 */ /* 0x000fe400078e008e */
[----:B------:R-:W-:Y:S02]  /*10420*/  IMAD.MOV.U32 R113, RZ, RZ, R143 ;  /* 0x000000ffff717224 */ /* 0x000fe400078e008f */
[----:B------:R-:W-:Y:S02]  /*10430*/  IMAD.MOV.U32 R104, RZ, RZ, R130 ;  /* 0x000000ffff687224 */ /* 0x000fe400078e0082 */
[----:B------:R-:W-:-:S02]  /*10440*/  IMAD.MOV.U32 R105, RZ, RZ, R131 ;  /* 0x000000ffff697224 */ /* 0x000fc400078e0083 */
        /* <DEDUP_REMOVED lines=13> */
[----:B------:R-:W-:Y:S01]  /*10520*/  IMAD.MOV.U32 R119, RZ, RZ, R149 ;  /* 0x000000ffff777224 */ /* 0x000fe200078e0095 */
[----:B--2---:R2:W-:Y:S01]  /*10530*/  STL [R1+0xf10], R150 ;  /* 0x000f109601007387 */ /* 0x0045e20000100800 */
[----:B-1----:R-:W-:-:S03]  /*10540*/  IMAD.MOV.U32 R0, RZ, RZ, R151 ;  /* 0x000000ffff007224 */ /* 0x002fc600078e0097 */
[----:B------:R-:W3:Y:S04]  /*10550*/  LDL.LU.64 R122, [R1+0xfd0] ;  /* 0x000fd000017a7983 */ /* 0x000ee80000300a00 */
[----:B------:R-:W4:Y:S04]  /*10560*/  LDL.LU.64 R124, [R1+0xf98] ;  /* 0x000f9800017c7983 */ /* 0x000f280000300a00 */
[----:B------:R-:W4:Y:S04]  /*10570*/  LDL.LU.64 R126, [R1+0xfd8] ;  /* 0x000fd800017e7983 */ /* 0x000f280000300a00 */
[----:B------:R-:W4:Y:S04]  /*10580*/  LDL.LU.64 R142, [R1+0xf78] ;  /* 0x000f7800018e7983 */ /* 0x000f280000300a00 */
[----:B------:R-:W4:Y:S04]  /*10590*/  LDL.LU.64 R128, [R1+0xfe8] ;  /* 0x000fe80001807983 */ /* 0x000f280000300a00 */
[----:B------:R-:W4:Y:S04]  /*105a0*/  LDL.LU.64 R130, [R1+0xfa0] ;  /* 0x000fa00001827983 */ /* 0x000f280000300a00 */
[----:B------:R-:W4:Y:S04]  /*105b0*/  LDL.LU.64 R132, [R1+0xfe0] ;  /* 0x000fe00001847983 */ /* 0x000f280000300a00 */
[----:B------:R-:W4:Y:S04]  /*105c0*/  LDL.LU.64 R134, [R1+0xff8] ;  /* 0x000ff80001867983 */ /* 0x000f280000300a00 */
[----:B------:R1:W-:Y:S04]  /*105d0*/  STL [R1+0xf0c], R0 ;  /* 0x000f0c0001007387 */ /* 0x0003e80000100800 */
[----:B------:R-:W4:Y:S04]  /*105e0*/  LDL.LU.64 R136, [R1+0xfa8] ;  /* 0x000fa80001887983 */ /* 0x000f280000300a00 */
[----:B------:R-:W4:Y:S04]  /*105f0*/  LDL.LU.64 R138, [R1+0xff0] ;  /* 0x000ff000018a7983 */ /* 0x000f280000300a00 */
[----:B------:R-:W-:Y:S04]  /*10600*/  STL [R1+0xf18], R100 ;  /* 0x000f186401007387 */ /* 0x000fe80000100800 */
[----:B------:R-:W4:Y:S04]  /*10610*/  LDL.LU.64 R144, [R1+0x1008] ;  /* 0x0010080001907983 */ /* 0x000f280000300a00 */
[----:B------:R-:W4:Y:S04]  /*10620*/  LDL.LU.64 R146, [R1+0xfb0] ;  /* 0x000fb00001927983 */ /* 0x000f280000300a00 */
[----:B------:R-:W4:Y:S04]  /*10630*/  LDL.LU.64 R148, [R1+0x1000] ;  /* 0x0010000001947983 */ /* 0x000f280000300a00 */
[----:B--2---:R-:W2:Y:S01]  /*10640*/  LDL.LU.64 R150, [R1+0xf50] ;  /* 0x000f500001967983 */ /* 0x004ea20000300a00 */
[----:B-1----:R-:W-:-:S03]  /*10650*/  IMAD.MOV.U32 R0, RZ, RZ, R101 ;  /* 0x000000ffff007224 */ /* 0x002fc600078e0065 */
[----:B------:R-:W-:Y:S04]  /*10660*/  STL [R1+0xf20], R102 ;  /* 0x000f206601007387 */ /* 0x000fe80000100800 */
        /* <DEDUP_REMOVED lines=8> */
[----:B------:R1:W-:Y:S04]  /*106f0*/  STL [R1+0xf2c], R0 ;  /* 0x000f2c0001007387 */ /* 0x0003e80000100800 */
[----:B------:R-:W-:Y:S01]  /*10700*/  STL [R1+0xf38], R120 ;  /* 0x000f387801007387 */ /* 0x000fe20000100800 */
[----:B-1----:R-:W-:-:S05]  /*10710*/  IMAD.MOV.U32 R0, RZ, RZ, R121 ;  /* 0x000000ffff007224 */ /* 0x002fca00078e0079 */
[----:B------:R1:W-:Y:S01]  /*10720*/  STL [R1+0xf34], R0 ;  /* 0x000f340001007387 */ /* 0x0003e20000100800 */
[----:B------:R-:W-:Y:S02]  /*10730*/  IMAD.MOV.U32 R102, RZ, RZ, R112 ;  /* 0x000000ffff667224 */ /* 0x000fe400078e0070 */
[----:B------:R-:W-:Y:S01]  /*10740*/  IMAD.MOV.U32 R103, RZ, RZ, R113 ;  /* 0x000000ffff677224 */ /* 0x000fe200078e0071 */
[----:B------:R-:W-:Y:S01]  /*10750*/  STL [R1+0xf40], R140 ;  /* 0x000f408c01007387 */ /* 0x000fe20000100800 */
[----:B------:R-:W-:Y:S02]  /*10760*/  IMAD.MOV.U32 R106, RZ, RZ, R114 ;  /* 0x000000ffff6a7224 */ /* 0x000fe400078e0072 */
        /* <DEDUP_REMOVED lines=9> */
[----:B---3--:R-:W-:Y:S02]  /*10800*/  IMAD.MOV.U32 R120, RZ, RZ, R122 ;  /* 0x000000ffff787224 */ /* 0x008fe400078e007a */
[----:B------:R-:W-:Y:S02]  /*10810*/  IMAD.MOV.U32 R121, RZ, RZ, R123 ;  /* 0x000000ffff797224 */ /* 0x000fe400078e007b */
[----:B----4-:R-:W-:Y:S02]  /*10820*/  IMAD.MOV.U32 R110, RZ, RZ, R124 ;  /* 0x000000ffff6e7224 */ /* 0x010fe400078e007c */
        /* <DEDUP_REMOVED lines=18> */
[----:B------:R-:W-:Y:S01]  /*10950*/  IMAD.MOV.U32 R119, RZ, RZ, R147 ;  /* 0x000000ffff777224 */ /* 0x000fe200078e0093 */
[----:B--2---:R2:W-:Y:S01]  /*10960*/  STL [R1+0xf48], R150 ;  /* 0x000f489601007387 */ /* 0x0045e20000100800 */
[----:B-1----:R-:W-:-:S03]  /*10970*/  IMAD.MOV.U32 R0, RZ, RZ, R151 ;  /* 0x000000ffff007224 */ /* 0x002fc600078e0097 */
[----:B------:R-:W3:Y:S04]  /*10980*/  LDL.LU.64 R136, [R1+0x1018] ;  /* 0x0010180001887983 */ /* 0x000ee80000300a00 */
[----:B------:R-:W4:Y:S01]  /*10990*/  LDL.LU.64 R138, [R1+0xfb8] ;  /* 0x000fb800018a7983 */ /* 0x000f220000300a00 */
[----:B------:R-:W-:-:S03]  /*109a0*/  IMAD.MOV.U32 R134, RZ, RZ, R148 ;  /* 0x000000ffff867224 */ /* 0x000fc600078e0094 */
[----:B------:R-:W3:Y:S01]  /*109b0*/  LDL.LU.64 R140, [R1+0x1010] ;  /* 0x00101000018c7983 */ /* 0x000ee20000300a00 */
[----:B------:R-:W-:-:S03]  /*109c0*/  IMAD.MOV.U32 R135, RZ, RZ, R149 ;  /* 0x000000ffff877224 */ /* 0x000fc600078e0095 */
[----:B------:R-:W3:Y:S04]  /*109d0*/  LDL.LU.64 R144, [R1+0x1028] ;  /* 0x0010280001907983 */ /* 0x000ee80000300a00 */
[----:B------:R1:W-:Y:S04]  /*109e0*/  STL [R1+0xf44], R0 ;  /* 0x000f440001007387 */ /* 0x0003e80000100800 */
[----:B------:R-:W3:Y:S04]  /*109f0*/  LDL.LU.64 R146, [R1+0xfc0] ;  /* 0x000fc00001927983 */ /* 0x000ee80000300a00 */
[----:B------:R-:W3:Y:S04]  /*10a00*/  LDL.LU.64 R148, [R1+0x1020] ;  /* 0x0010200001947983 */ /* 0x000ee80000300a00 */
[----:B--2---:R-:W2:Y:S01]  /*10a10*/  LDL.LU.64 R150, [R1+0xf80] ;  /* 0x000f800001967983 */ /* 0x004ea20000300a00 */
[----:B-1----:R-:W-:-:S03]  /*10a20*/  IMAD.MOV.U32 R0, RZ, RZ, R101 ;  /* 0x000000ffff007224 */ /* 0x002fc600078e0065 */
[----:B------:R-:W-:Y:S04]  /*10a30*/  STL [R1+0xf50], R100 ;  /* 0x000f506401007387 */ /* 0x000fe80000100800 */
[----:B------:R-:W-:Y:S04]  /*10a40*/  STL [R1+0xf58], R102 ;  /* 0x000f586601007387 */ /* 0x000fe80000100800 */
[----:B------:R1:W-:Y:S02]  /*10a50*/  STL [R1+0xf4c], R0 ;  /* 0x000f4c0001007387 */ /* 0x0003e40000100800 */
[----:B-1----:R-:W-:-:S05]  /*10a60*/  IMAD.MOV.U32 R0, RZ, RZ, R103 ;  /* 0x000000ffff007224 */ /* 0x002fca00078e0067 */
[----:B------:R1:W-:Y:S04]  /*10a70*/  STL [R1+0xf54], R0 ;  /* 0x000f540001007387 */ /* 0x0003e80000100800 */
[----:B------:R-:W-:Y:S01]  /*10a80*/  STL [R1+0xf60], R104 ;  /* 0x000f606801007387 */ /* 0x000fe20000100800 */
[----:B-1----:R-:W-:-:S05]  /*10a90*/  IMAD.MOV.U32 R0, RZ, RZ, R105 ;  /* 0x000000ffff007224 */ /* 0x002fca00078e0069 */
[----:B------:R1:W-:Y:S04]  /*10aa0*/  STL [R1+0xf5c], R0 ;  /* 0x000f5c0001007387 */ /* 0x0003e80000100800 */
[----:B------:R1:W-:Y:S02]  /*10ab0*/  STL [R1+0xf68], R116 ;  /* 0x000f687401007387 */ /* 0x0003e40000100800 */
[----:B-1----:R-:W-:-:S05]  /*10ac0*/  IMAD.MOV.U32 R0, RZ, RZ, R117 ;  /* 0x000000ffff007224 */ /* 0x002fca00078e0075 */
[----:B------:R1:W-:Y:S01]  /*10ad0*/  STL [R1+0xf64], R0 ;  /* 0x000f640001007387 */ /* 0x0003e20000100800 */
[----:B------:R-:W-:Y:S02]  /*10ae0*/  IMAD.MOV.U32 R116, RZ, RZ, R118 ;  /* 0x000000ffff747224 */ /* 0x000fe400078e0076 */
[----:B------:R-:W-:Y:S01]  /*10af0*/  IMAD.MOV.U32 R117, RZ, RZ, R119 ;  /* 0x000000ffff757224 */ /* 0x000fe200078e0077 */
[----:B------:R3:W-:Y:S01]  /*10b00*/  STL [R1+0xf70], R142 ;  /* 0x000f708e01007387 */ /* 0x0007e20000100800 */
[----:B-1----:R-:W-:-:S05]  /*10b10*/  IMAD.MOV.U32 R0, RZ, RZ, R143 ;  /* 0x000000ffff007224 */ /* 0x002fca00078e008f */
[----:B------:R2:W-:Y:S01]  /*10b20*/  STL [R1+0xf6c], R0 ;  /* 0x000f6c0001007387 */ /* 0x0005e20000100800 */
[----:B----4-:R-:W-:Y:S02]  /*10b30*/  IMAD.MOV.U32 R118, RZ, RZ, R138 ;  /* 0x000000ffff767224 */ /* 0x010fe400078e008a */
[----:B------:R-:W-:Y:S02]  /*10b40*/  IMAD.MOV.U32 R119, RZ, RZ, R139 ;  /* 0x000000ffff777224 */ /* 0x000fe400078e008b */
[----:B---3--:R-:W-:Y:S02]  /*10b50*/  IMAD.MOV.U32 R138, RZ, RZ, R140 ;  /* 0x000000ffff8a7224 */ /* 0x008fe400078e008c */
[----:B------:R-:W-:Y:S02]  /*10b60*/  IMAD.MOV.U32 R139, RZ, RZ, R141 ;  /* 0x000000ffff8b7224 */ /* 0x000fe400078e008d */
[----:B------:R-:W-:Y:S02]  /*10b70*/  IMAD.MOV.U32 R140, RZ, RZ, R144 ;  /* 0x000000ffff8c7224 */ /* 0x000fe400078e0090 */
[----:B------:R-:W-:-:S02]  /*10b80*/  IMAD.MOV.U32 R141, RZ, RZ, R145 ;  /* 0x000000ffff8d7224 */ /* 0x000fc400078e0091 */
[----:B------:R-:W-:Y:S02]  /*10b90*/  IMAD.MOV.U32 R142, RZ, RZ, R148 ;  /* 0x000000ffff8e7224 */ /* 0x000fe400078e0094 */
[----:B--2---:R-:W-:Y:S01]  /*10ba0*/  IMAD.MOV.U32 R0, RZ, RZ, R151 ;  /* 0x000000ffff007224 */ /* 0x004fe200078e0097 */
[----:B------:R1:W-:Y:S01]  /*10bb0*/  STL [R1+0xf78], R150 ;  /* 0x000f789601007387 */ /* 0x0003e20000100800 */
[----:B------:R-:W-:-:S03]  /*10bc0*/  IMAD.MOV.U32 R143, RZ, RZ, R149 ;  /* 0x000000ffff8f7224 */ /* 0x000fc600078e0095 */
[----:B------:R-:W2:Y:S04]  /*10bd0*/  LDL.LU.64 R144, [R1+0x1038] ;  /* 0x0010380001907983 */ /* 0x000ea80000300a00 */
[----:B------:R-:W3:Y:S04]  /*10be0*/  LDL.LU.64 R148, [R1+0x1030] ;  /* 0x0010300001947983 */ /* 0x000ee80000300a00 */
[----:B------:R4:W-:Y:S04]  /*10bf0*/  STL [R1+0xf74], R0 ;  /* 0x000f740001007387 */ /* 0x0009e80000100800 */
[----:B-1----:R-:W2:Y:S01]  /*10c00*/  LDL.LU.64 R150, [R1+0xfc8] ;  /* 0x000fc80001967983 */ /* 0x002ea20000300a00 */
[----:B----4-:R-:W-:-:S03]  /*10c10*/  IMAD.MOV.U32 R0, RZ, RZ, R107 ;  /* 0x000000ffff007224 */ /* 0x010fc600078e006b */
        /* <DEDUP_REMOVED lines=20> */
[----:B------:R3:W-:Y:S01]  /*10d60*/  STL [R1+0xfb8], R146 ;  /* 0x000fb89201007387 */ /* 0x0007e20000100800 */
[----:B-1----:R-:W-:-:S05]  /*10d70*/  IMAD.MOV.U32 R0, RZ, RZ, R147 ;  /* 0x000000ffff007224 */ /* 0x002fca00078e0093 */
[----:B------:R1:W-:Y:S01]  /*10d80*/  STL [R1+0xfb4], R0 ;  /* 0x000fb40001007387 */ /* 0x0003e20000100800 */
[----:B---3--:R-:W-:Y:S02]  /*10d90*/  IMAD.MOV.U32 R146, RZ, RZ, R148 ;  /* 0x000000ffff927224 */ /* 0x008fe400078e0094 */
[----:B------:R-:W-:Y:S01]  /*10da0*/  IMAD.MOV.U32 R147, RZ, RZ, R149 ;  /* 0x000000ffff937224 */ /* 0x000fe200078e0095 */
[----:B--2---:R2:W-:Y:S04]  /*10db0*/  STL [R1+0xfc0], R150 ;  /* 0x000fc09601007387 */ /* 0x0045e80000100800 */
[----:B------:R-:W3:Y:S01]  /*10dc0*/  LDL.LU.64 R148, [R1+0x1258] ;  /* 0x0012580001947983 */ /* 0x000ee20000300a00 */
[----:B-1----:R-:W-:-:S03]  /*10dd0*/  IMAD.MOV.U32 R0, RZ, RZ, R151 ;  /* 0x000000ffff007224 */ /* 0x002fc600078e0097 */
[----:B--2---:R-:W2:Y:S04]  /*10de0*/  LDL.LU.64 R150, [R1+0x1250] ;  /* 0x0012500001967983 */ /* 0x004ea80000300a00 */
[----:B------:R1:W-:Y:S04]  /*10df0*/  STL [R1+0xfbc], R0 ;  /* 0x000fbc0001007387 */ /* 0x0003e80000100800 */
[----:B------:R-:W-:Y:S01]  /*10e00*/  STL [R1+0xfc8], R120 ;  /* 0x000fc87801007387 */ /* 0x000fe20000100800 */
        /* <DEDUP_REMOVED lines=40> */
[----:B---3--:R-:W-:Y:S04]  /*11090*/  STL [R1+0x1038], R148 ;  /* 0x0010389401007387 */ /* 0x008fe80000100800 */
[----:B------:R1:W-:Y:S04]  /*110a0*/  STL [R1+0x102c], R0 ;  /* 0x00102c0001007387 */ /* 0x0003e80000100800 */
[----:B--2---:R-:W-:Y:S01]  /*110b0*/  STL [R1+0x1040], R150 ;  /* 0x0010409601007387 */ /* 0x004fe20000100800 */
[----:B-1----:R-:W-:-:S05]  /*110c0*/  IMAD.MOV.U32 R0, RZ, RZ, R149 ;  /* 0x000000ffff007224 */ /* 0x002fca00078e0095 */
[----:B------:R1:W-:Y:S02]  /*110d0*/  STL [R1+0x1034], R0 ;  /* 0x0010340001007387 */ /* 0x0003e40000100800 */
[----:B-1----:R-:W-:-:S05]  /*110e0*/  IMAD.MOV.U32 R0, RZ, RZ, R151 ;  /* 0x000000ffff007224 */ /* 0x002fca00078e0097 */
[----:B------:R-:W-:Y:S04]  /*110f0*/  STL [R1+0x103c], R0 ;  /* 0x00103c0001007387 */ /* 0x000fe80000100800 */
[----:B------:R-:W-:Y:S04]  /*11100*/  STL [R1+0xc00], RZ ;  /* 0x000c00ff01007387 */ /* 0x000fe80000100800 */
        /* <DEDUP_REMOVED lines=767> */
[----:B------:R-:W-:Y:S04]  /*14100*/  STL [R1], RZ ;  /* 0x000000ff01007387 */ /* 0x000fe80000100800 */
        /* <DEDUP_REMOVED lines=94> */
[----:B------:R-:W-:Y:S01]  /*146f0*/  STL [R1+0x17c], RZ ;  /* 0x00017cff01007387 */ /* 0x000fe20000100800 */
[----:B------:R-:W-:-:S03]  /*14700*/  IMAD.MOV.U32 R15, RZ, RZ, R16 ;  /* 0x000000ffff0f7224 */ /* 0x000fc600078e0010 */
[----:B------:R-:W-:Y:S01]  /*14710*/  STL [R1+0x180], RZ ;  /* 0x000180ff01007387 */ /* 0x000fe20000100800 */
[----:B------:R-:W-:-:S03]  /*14720*/  IMAD.MOV.U32 R14, RZ, RZ, R17 ;  /* 0x000000ffff0e7224 */ /* 0x000fc600078e0011 */
[----:B------:R-:W-:Y:S01]  /*14730*/  STL [R1+0x184], RZ ;  /* 0x000184ff01007387 */ /* 0x000fe20000100800 */
[----:B------:R-:W-:-:S03]  /*14740*/  IMAD.MOV.U32 R17, RZ, RZ, R18 ;  /* 0x000000ffff117224 */ /* 0x000fc600078e0012 */
[----:B------:R-:W-:Y:S01]  /*14750*/  STL [R1+0x188], RZ ;  /* 0x000188ff01007387 */ /* 0x000fe20000100800 */
[----:B------:R-:W-:-:S03]  /*14760*/  IMAD.MOV.U32 R16, RZ, RZ, R19 ;  /* 0x000000ffff107224 */ /* 0x000fc600078e0013 */
[----:B------:R-:W-:Y:S01]  /*14770*/  STL [R1+0x18c], RZ ;  /* 0x00018cff01007387 */ /* 0x000fe20000100800 */
[----:B------:R-:W-:Y:S02]  /*14780*/  IMAD.MOV.U32 R19, RZ, RZ, R20 ;  /* 0x000000ffff137224 */ /* 0x000fe400078e0014 */
[----:B------:R-:W-:Y:S01]  /*14790*/  IMAD.MOV.U32 R18, RZ, RZ, R21 ;  /* 0x000000ffff127224 */ /* 0x000fe200078e0015 */
[----:B------:R-:W-:Y:S01]  /*147a0*/  STL [R1+0x190], RZ ;  /* 0x000190ff01007387 */ /* 0x000fe20000100800 */
[----:B------:R-:W-:Y:S02]  /*147b0*/  IMAD.MOV.U32 R21, RZ, RZ, R22 ;  /* 0x000000ffff157224 */ /* 0x000fe400078e0016 */
[----:B------:R-:W-:Y:S01]  /*147c0*/  IMAD.MOV.U32 R20, RZ, RZ, R23 ;  /* 0x000000ffff147224 */ /* 0x000fe200078e0017 */
[----:B------:R-:W-:Y:S01]  /*147d0*/  STL [R1+0x194], RZ ;  /* 0x000194ff01007387 */ /* 0x000fe20000100800 */
[----:B------:R-:W-:Y:S02]  /*147e0*/  IMAD.MOV.U32 R23, RZ, RZ, R152 ;  /* 0x000000ffff177224 */ /* 0x000fe400078e0098 */
[----:B------:R-:W-:Y:S01]  /*147f0*/  IMAD.MOV.U32 R22, RZ, RZ, R153 ;  /* 0x000000ffff167224 */ /* 0x000fe200078e0099 */
[----:B------:R-:W-:Y:S01]  /*14800*/  STL [R1+0x198], RZ ;  /* 0x000198ff01007387 */ /* 0x000fe20000100800 */
[----:B------:R-:W-:-:S02]  /*14810*/  IMAD.MOV.U32 R153, RZ, RZ, R154 ;  /* 0x000000ffff997224 */ /* 0x000fc400078e009a */
        /* <DEDUP_REMOVED lines=53> */
[----:B------:R-:W-:Y:S01]  /*14b70*/  IMAD.MOV.U32 R189, RZ, RZ, R190 ;  /* 0x000000ffffbd7224 */ /* 0x000fe200078e00be */
[----:B------:R-:W-:Y:S01]  /*14b80*/  SHF.R.S32.HI R9, RZ, 0x5, R9 ;  /* 0x00000005ff097819 */ /* 0x000fe20000011409 */
        /* <DEDUP_REMOVED lines=22> */
[----:B------:R1:W-:Y:S01]  /*14cf0*/  STL [R1+0x1248], R9 ;  /* 0x0012480901007387 */ /* 0x0003e20000100800 */
[----:B------:R-:W-:Y:S02]  /*14d00*/  IMAD.MOV.U32 R205, RZ, RZ, R206 ;  /* 0x000000ffffcd7224 */ /* 0x000fe400078e00ce */
[----:B------:R-:W-:Y:S02]  /*14d10*/  IMAD.MOV.U32 R204, RZ, RZ, R207 ;  /* 0x000000ffffcc7224 */ /* 0x000fe400078e00cf */
[----:B------:R-:W-:Y:S02]  /*14d20*/  IMAD.MOV.U32 R207, RZ, RZ, R208 ;  /* 0x000000ffffcf7224 */ /* 0x000fe400078e00d0 */
[----:B------:R-:W-:Y:S02]  /*14d30*/  IMAD.MOV.U32 R206, RZ, RZ, R209 ;  /* 0x000000ffffce7224 */ /* 0x000fe400078e00d1 */
[----:B-1----:R-:W-:-:S02]  /*14d40*/  VIADD R9, R9, 0xffffffff ;  /* 0xffffffff09097836 */ /* 0x002fc40000000000 */
[----:B------:R-:W-:Y:S02]  /*14d50*/  IMAD.MOV.U32 R209, RZ, RZ, R210 ;  /* 0x000000ffffd17224 */ /* 0x000fe400078e00d2 */
[----:B------:R-:W-:Y:S01]  /*14d60*/  IMAD.MOV.U32 R208, RZ, RZ, R211 ;  /* 0x000000ffffd07224 */ /* 0x000fe200078e00d3 */
[----:B------:R1:W-:Y:S01]  /*14d70*/  STL [R1+0x1250], R9 ;  /* 0x0012500901007387 */ /* 0x0003e20000100800 */
        /* <DEDUP_REMOVED lines=24> */
[----:B------:R-:W-:Y:S02]  /*14f00*/  IMAD.SHL.U32 R11, R11, 0x20, RZ ;  /* 0x000000200b0b7824 */ /* 0x000fe400078e00ff */
[----:B------:R-:W-:Y:S02]  /*14f10*/  IMAD.SHL.U32 R10, R10, 0x20, RZ ;  /* 0x000000200a0a7824 */ /* 0x000fe400078e00ff */
[----:B------:R-:W-:Y:S02]  /*14f20*/  IMAD.MOV.U32 R235, RZ, RZ, R236 ;  /* 0x000000ffffeb7224 */ /* 0x000fe400078e00ec */
[----:B------:R-:W-:-:S02]  /*14f30*/  IMAD.MOV.U32 R234, RZ, RZ, R237 ;  /* 0x000000ffffea7224 */ /* 0x000fc400078e00ed */
[----:B------:R-:W-:Y:S02]  /*14f40*/  IMAD.MOV.U32 R237, RZ, RZ, R238 ;  /* 0x000000ffffed7224 */ /* 0x000fe400078e00ee */
[----:B------:R-:W-:Y:S02]  /*14f50*/  IMAD.MOV.U32 R236, RZ, RZ, R239 ;  /* 0x000000ffffec7224 */ /* 0x000fe400078e00ef */
[----:B------:R-:W-:Y:S02]  /*14f60*/  IMAD.MOV.U32 R239, RZ, RZ, R240 ;  /* 0x000000ffffef7224 */ /* 0x000fe400078e00f0 */
[----:B------:R-:W-:Y:S02]  /*14f70*/  IMAD.MOV.U32 R238, RZ, RZ, R241 ;  /* 0x000000ffffee7224 */ /* 0x000fe400078e00f1 */
[----:B------:R-:W-:Y:S02]  /*14f80*/  IMAD.MOV.U32 R241, RZ, RZ, R242 ;  /* 0x000000fffff17224 */ /* 0x000fe400078e00f2 */
[----:B------:R-:W-:Y:S01]  /*14f90*/  IMAD.MOV.U32 R240, RZ, RZ, R243 ;  /* 0x000000fffff07224 */ /* 0x000fe200078e00f3 */
[----:B------:R-:W-:Y:S01]  /*14fa0*/  SHF.R.S32.HI R4, RZ, 0x1f, R10 ;  /* 0x0000001fff047819 */ /* 0x000fe2000001140a */
[----:B------:R-:W-:Y:S01]  /*14fb0*/  IMAD.MOV.U32 R243, RZ, RZ, R244 ;  /* 0x000000fffff37224 */ /* 0x000fe200078e00f4 */
[----:B------:R-:W-:Y:S01]  /*14fc0*/  SHF.R.S32.HI R0, RZ, 0x1f, R11 ;  /* 0x0000001fff007819 */ /* 0x000fe2000001140b */
[----:B------:R-:W-:-:S02]  /*14fd0*/  IMAD.MOV.U32 R242, RZ, RZ, R245 ;  /* 0x000000fffff27224 */ /* 0x000fc400078e00f5 */
[----:B------:R-:W-:Y:S02]  /*14fe0*/  IMAD.MOV.U32 R245, RZ, RZ, R246 ;  /* 0x000000fffff57224 */ /* 0x000fe400078e00f6 */
[----:B------:R-:W-:Y:S02]  /*14ff0*/  IMAD.MOV.U32 R244, RZ, RZ, R247 ;  /* 0x000000fffff47224 */ /* 0x000fe400078e00f7 */
[----:B------:R-:W-:Y:S02]  /*15000*/  IMAD.MOV.U32 R247, RZ, RZ, R248 ;  /* 0x000000fffff77224 */ /* 0x000fe400078e00f8 */
[----:B------:R-:W-:Y:S02]  /*15010*/  IMAD.MOV.U32 R246, RZ, RZ, R249 ;  /* 0x000000fffff67224 */ /* 0x000fe400078e00f9 */
[----:B------:R-:W-:Y:S02]  /*15020*/  IMAD.MOV.U32 R249, RZ, RZ, R250 ;  /* 0x000000fffff97224 */ /* 0x000fe400078e00fa */
[----:B------:R-:W-:Y:S01]  /*15030*/  IMAD.MOV.U32 R248, RZ, RZ, R251 ;  /* 0x000000fffff87224 */ /* 0x000fe200078e00fb */
[----:B------:R-:W-:Y:S01]  /*15040*/  CS2R R24, SRZ ;  /* 0x0000000000187805 */ /* 0x000fe2000001ff00 */
        /* <DEDUP_REMOVED lines=8> */
[----:B------:R-:W-:Y:S01]  /*150d0*/  IMAD.MOV.U32 R3, RZ, RZ, RZ ;  /* 0x000000ffff037224 */ /* 0x000fe200078e00ff */
        /* <DEDUP_REMOVED lines=18> */
[C---:B------:R-:W-:Y:S01]  /*15200*/  SHF.L.U64.HI R4, R10.reuse, 0x2, R4 ;  /* 0x000000020a047819 */ /* 0x040fe20000010204 */
[----:B------:R-:W-:Y:S01]  /*15210*/  IMAD.SHL.U32 R5, R10, 0x4, RZ ;  /* 0x000000040a057824 */ /* 0x000fe200078e00ff */
[C---:B------:R-:W-:Y:S01]  /*15220*/  SHF.L.U64.HI R0, R11.reuse, 0x2, R0 ;  /* 0x000000020b007819 */ /* 0x040fe20000010200 */
[----:B------:R-:W-:Y:S01]  /*15230*/  IMAD.SHL.U32 R2, R11, 0x4, RZ ;  /* 0x000000040b027824 */ /* 0x000fe200078e00ff */
        /* <DEDUP_REMOVED lines=40> */
[----:B------:R-:W-:Y:S01]  /*154c0*/  CS2R R150, SRZ ;  /* 0x0000000000967805 */ /* 0x000fe2000001ff00 */
[----:B------:R-:W-:Y:S01]  /*154d0*/  UMOV UR44, 0xffffffff ;  /* 0xffffffff002c7882 */ /* 0x000fe20000000000 */
[----:B-1----:R-:W-:-:S05]  /*154e0*/  UMOV UR4, URZ ;  /* 0x0000003f00047c82 */ /* 0x002fca0008000000 */
.L_x_1:
[----:B------:R-:W-:Y:S01]  /*154f0*/  STL.64 [R1+0x1970], R246 ;  /* 0x001970f601007387 */ /* 0x000fe20000100a00 */
[----:B------:R-:W-:Y:S01]  /*15500*/  UIADD3 UR44, UR44, 0x1, URZ ;  /* 0x000000012c2c7890 */ /* 0x000fe2000fffe03f */
[----:B------:R-:W-:-:S04]  /*15510*/  DEPBAR.LE SB0, 0x0 ;  /* 0x000080000000791a */ /* 0x000fc80000000000 */
[----:B------:R-:W-:Y:S04]  /*15520*/  STL.64 [R1+0x1968], R244 ;  /* 0x001968f401007387 */ /* 0x000fe80000100a00 */
        /* <DEDUP_REMOVED lines=46> */
[----:B-----5:R-:W-:Y:S04]  /*15810*/  STL.64 [R1+0x17f0], R150 ;  /* 0x0017f09601007387 */ /* 0x020fe80000100a00 */
        /* <DEDUP_REMOVED lines=14> */
[----:B------:R1:W-:Y:S04]  /*15900*/  STL.64 [R1+0x1778], R120 ;  /* 0x0017787801007387 */ /* 0x0003e80000100a00 */
[----:B-12---:R-:W2:Y:S04]  /*15910*/  LDL.LU.64 R120, [R1+0xa00] ;  /* 0x000a000001787983 */ /* 0x006ea80000300a00 */
[----:B------:R-:W3:Y:S04]  /*15920*/  LDL.LU.64 R122, [R1+0xa08] ;  /* 0x000a0800017a7983 */ /* 0x000ee80000300a00 */
[----:B------:R-:W4:Y:S04]  /*15930*/  LDL.LU.64 R124, [R1+0xa10] ;  /* 0x000a1000017c7983 */ /* 0x000f280000300a00 */
[----:B------:R-:W2:Y:S04]  /*15940*/  LDL.LU.64 R126, [R1+0xa18] ;  /* 0x000a1800017e7983 */ /* 0x000ea80000300a00 */
        /* <DEDUP_REMOVED lines=11> */
[----:B------:R-:W2:Y:S01]  /*15a00*/  LDL.LU.64 R150, [R1+0xa78] ;  /* 0x000a780001967983 */ /* 0x000ea20000300a00 */
[----:B------:R-:W-:Y:S01]  /*15a10*/  UISETP.GT.AND UP0, UPT, UR44, 0x1, UPT ;  /* 0x000000012c00788c */ /* 0x000fe2000bf04270 */
[----:B------:R-:W-:Y:S01]  /*15a20*/  UMOV UR43, 0x40000040 ;  /* 0x40000040002b7882 */ /* 0x000fe20000000000 */
[----:B------:R-:W-:Y:S01]  /*15a30*/  UMOV UR41, 0x40000040 ;  /* 0x4000004000297882 */ /* 0x000fe20000000000 */
[----:B------:R-:W-:Y:S06]  /*15a40*/  BAR.SYNC.DEFER_BLOCKING 0x0 ;  /* 0x0000000000007b1d */ /* 0x000fec0000010000 */
[----:B--2---:R-:W-:Y:S04]  /*15a50*/  STL.64 [R1+0x2170], R150 ;  /* 0x0021709601007387 */ /* 0x004fe80000100a00 */
[----:B----4-:R-:W-:Y:S04]  /*15a60*/  STL.64 [R1+0x2168], R148 ;  /* 0x0021689401007387 */ /* 0x010fe80000100a00 */
[----:B---3--:R-:W-:Y:S04]  /*15a70*/  STL.64 [R1+0x2160], R146 ;  /* 0x0021609201007387 */ /* 0x008fe80000100a00 */
        /* <DEDUP_REMOVED lines=61> */
[----:B-1----:R-:W2:Y:S04]  /*15e50*/  LDL.LU.64 R24, [R1+0xc00] ;  /* 0x000c000001187983 */ /* 0x002ea80000300a00 */
        /* <DEDUP_REMOVED lines=63> */
[----:B------:R-:W-:-:S03]  /*16250*/  USEL UR44, UR44, URZ, !UP0 ;  /* 0x0000003f2c2c7287 */ /* 0x000fc6000c000000 */
[----:B------:R-:W3:Y:S01]  /*16260*/  LDL.LU.64 R152, [R1+0xa80] ;  /* 0x000a800001987983 */ /* 0x000ee20000300a00 */
[----:B------:R-:W-:Y:S02]  /*16270*/  ULEA UR8, UR44, UR5, 0xf ;  /* 0x000000052c087291 */ /* 0x000fe4000f8e783f */
[----:B------:R-:W-:Y:S01]  /*16280*/  ULEA UR9, UR44, UR5, 0x10 ;  /* 0x000000052c097291 */ /* 0x000fe2000f8e803f */
[----:B------:R-:W3:Y:S01]  /*16290*/  LDL.LU.64 R154, [R1+0xa88] ;  /* 0x000a8800019a7983 */ /* 0x000ee20000300a00 */
[----:B------:R-:W-:Y:S02]  /*162a0*/  UIADD3 UR8, UR8, 0x20000, URZ ;  /* 0x0002000008087890 */ /* 0x000fe4000fffe03f */
[----:B------:R-:W-:Y:S01]  /*162b0*/  USHF.R.U32.HI UR9, URZ, 0x4, UR9 ;  /* 0x000000043f097899 */ /* 0x000fe20008011609 */
[----:B------:R-:W3:Y:S01]  /*162c0*/  LDL.LU.64 R156, [R1+0xa90] ;  /* 0x000a9000019c7983 */ /* 0x000ee20000300a00 */
[----:B------:R-:W-:Y:S02]  /*162d0*/  USHF.R.U32.HI UR8, URZ, 0x4, UR8 ;  /* 0x000000043f087899 */ /* 0x000fe40008011608 */
[----:B------:R-:W-:Y:S01]  /*162e0*/  USGXT.U32 UR42, UR9, 0xe ;  /* 0x0000000e092a789a */ /* 0x000fe20008000000 */
[----:B------:R-:W3:Y:S01]  /*162f0*/  LDL.LU.64 R158, [R1+0xa98] ;  /* 0x000a9800019e7983 */ /* 0x000ee20000300a00 */
[----:B------:R-:W-:-:S02]  /*16300*/  USGXT.U32 UR40, UR8, 0xe ;  /* 0x0000000e0828789a */ /* 0x000fc40008000000 */
[----:B------:R-:W-:Y:S01]  /*16310*/  UIADD3 UR26, UP1, UR42, 0x2, URZ ;  /* 0x000000022a1a7890 */ /* 0x000fe2000ff3e03f */
[----:B------:R-:W3:Y:S01]  /*16320*/  LDL.LU.64 R160, [R1+0xaa0] ;  /* 0x000aa00001a07983 */ /* 0x000ee20000300a00 */
[----:B------:R-:W-:Y:S01]  /*16330*/  UIADD3 UR24, UP0, UR40, 0x2, URZ ;  /* 0x0000000228187890 */ /* 0x000fe2000ff1e03f */
[----:B------:R-:W-:Y:S01]  /*16340*/  UMOV UR8, URZ ;  /* 0x0000003f00087c82 */ /* 0x000fe20008000000 */
[----:B------:R-:W-:Y:S02]  /*16350*/  UMOV UR9, URZ ;  /* 0x0000003f00097c82 */ /* 0x000fe40008000000 */
[----:B------:R-:W-:Y:S01]  /*16360*/  UIADD3.X UR25, UR8, 0x40000040, URZ, UP0, !UPT ;  /* 0x4000004008197890 */ /* 0x000fe200087fe43f */
[----:B------:R-:W3:Y:S01]  /*16370*/  LDL.LU.64 R162, [R1+0xaa8] ;  /* 0x000aa80001a27983 */ /* 0x000ee20000300a00 */
[----:B------:R-:W-:Y:S01]  /*16380*/  UIADD3.X UR27, UR9, 0x40000040, URZ, UP1, !UPT ;  /* 0x40000040091b7890 */ /* 0x000fe20008ffe43f */
[----:B--2---:R-:W-:Y:S01]  /*16390*/  WARPGROUP.ARRIVE ;  /* 0x00000000000079c5 */ /* 0x004fe20000000000 */
[----:B------:R-:W-:Y:S01]  /*163a0*/  UIADD3.64 UR36, UR24, 0x2, URZ ;  /* 0x0000000218247897 */ /* 0x000fe2000fffe03f */
[----:B------:R-:W3:Y:S04]  /*163b0*/  LDL.LU.64 R164, [R1+0xab0] ;  /* 0x000ab00001a47983 */ /* 0x000ee80000300a00 */
[----:B------:R-:W-:Y:S01]  /*163c0*/  HGMMA.64x256x8.F32.TF32 R24, gdesc[UR40], R24, gsb0 ;  /* 0x07e00000281879f0 */ /* 0x000fe20008002818 */
[----:B------:R-:W-:Y:S01]  /*163d0*/  UIADD3.64 UR38, UR26, 0x2, URZ ;  /* 0x000000021a267897 */ /* 0x000fe2000fffe03f */
[----:B------:R-:W3:Y:S01]  /*163e0*/  LDL.LU.64 R166, [R1+0xab8] ;  /* 0x000ab80001a67983 */ /* 0x000ee20000300a00 */
[----:B------:R-:W-:-:S02]  /*163f0*/  UIADD3.64 UR34, UR26, 0x4, URZ ;  /* 0x000000041a227897 */ /* 0x000fc4000fffe03f */
[----:B------:R-:W-:Y:S01]  /*16400*/  UIADD3.64 UR32, UR24, 0x4, URZ ;  /* 0x0000000418207897 */ /* 0x000fe2000fffe03f */
        /* <DEDUP_REMOVED lines=40> */
[----:B------:R-:W-:Y:S04]  /*16690*/  STL [R1+0x1770], R248 ;  /* 0x001770f801007387 */ /* 0x000fe80000100800 */
[----:B------:R-:W-:Y:S04]  /*166a0*/  STL [R1+0x176c], R252 ;  /* 0x00176cfc01007387 */ /* 0x000fe80000100800 */
[----:B------:R1:W-:Y:S04]  /*166b0*/  STL [R1+0x1754], R8 ;  /* 0x0017540801007387 */ /* 0x0003e80000100800 */
[----:B-----5:R-:W-:Y:S04]  /*166c0*/  STL [R1+0x1750], R7 ;  /* 0x0017500701007387 */ /* 0x020fe80000100800 */
[----:B------:R-:W-:Y:S01]  /*166d0*/  STL [R1+0x174c], R6 ;  /* 0x00174c0601007387 */ /* 0x000fe20000100800 */
[----:B------:R-:W-:-:S02]  /*166e0*/  WARPGROUP.DEPBAR.LE gsb0, 0x0 ;  /* 0x00008000000079c5 */ /* 0x000fc40000010000 */
[----:B------:R-:W-:Y:S01]  /*166f0*/  WARPGROUP.ARRIVE ;  /* 0x00000000000079c5 */ /* 0x000fe20000000000 */
[----:B------:R-:W-:Y:S01]  /*16700*/  UIADD3.64 UR22, UR26, 0x7fe, URZ ;  /* 0x000007fe1a167897 */ /* 0x000fe2000fffe03f */
[----:B-1----:R-:W1:Y:S04]  /*16710*/  LDC R8, c[0x0][0x230] ;  /* 0x00008c00ff087b82 */ /* 0x002e680000000800 */
[----:B------:R-:W-:Y:S03]  /*16720*/  HGMMA.64x256x8.F32.TF32 R24, gdesc[UR24], R24, gsb0 ;  /* 0x07e00000181879f0 */ /* 0x000fe60008002818 */
[----:B------:R-:W-:Y:S02]  /*16730*/  WARPGROUP.DEPBAR.LE gsb0, 0x0 ;  /* 0x00008000000079c5 */ /* 0x000fe40000010000 */
[----:B------:R-:W-:-:S15]  /*16740*/  WARPGROUP.ARRIVE ;  /* 0x00000000000079c5 */ /* 0x000fde0000000000 */
[----:B------:R-:W-:-:S08]  /*16750*/  NOP ;  /* 0x0000000000007918 */ /* 0x000fd00000000000 */
[----:B------:R-:W-:Y:S03]  /*16760*/  HGMMA.64x256x8.F32.TF32 R24, gdesc[UR36], R24, gsb0 ;  /* 0x07e00000241879f0 */ /* 0x000fe60008002818 */
[----:B------:R-:W-:Y:S02]  /*16770*/  WARPGROUP.DEPBAR.LE gsb0, 0x0 ;  /* 0x00008000000079c5 */ /* 0x000fe40000010000 */
[----:B------:R-:W-:-:S15]  /*16780*/  WARPGROUP.ARRIVE ;  /* 0x00000000000079c5 */ /* 0x000fde0000000000 */
[----:B------:R-:W-:-:S08]  /*16790*/  NOP ;  /* 0x0000000000007918 */ /* 0x000fd00000000000 */
[----:B------:R-:W-:Y:S03]  /*167a0*/  HGMMA.64x256x8.F32.TF32 R24, gdesc[UR32], R24, gsb0 ;  /* 0x07e00000201879f0 */ /* 0x000fe60008002818 */
[----:B------:R-:W-:Y:S02]  /*167b0*/  WARPGROUP.DEPBAR.LE gsb0, 0x0 ;  /* 0x00008000000079c5 */ /* 0x000fe40000010000 */
        /* <DEDUP_REMOVED lines=64> */
[----:B--2---:R-:W3:Y:S04]  /*16bc0*/  LDL.LU.64 R150, [R1+0x2170] ;  /* 0x0021700001967983 */ /* 0x004ee80000300a00 */
        /* <DEDUP_REMOVED lines=14> */
[----:B------:R-:W3:Y:S01]  /*16cb0*/  LDL.LU.64 R120, [R1+0x20f8] ;  /* 0x0020f80001787983 */ /* 0x000ee20000300a00 */
[----:B------:R-:W-:Y:S01]  /*16cc0*/  UMOV UR20, UR40 ;  /* 0x0000002800147c82 */ /* 0x000fe20008000000 */
[----:B------:R-:W-:Y:S01]  /*16cd0*/  UMOV UR21, UR41 ;  /* 0x0000002900157c82 */ /* 0x000fe20008000000 */
[----:B------:R-:W-:Y:S01]  /*16ce0*/  UIADD3.64 UR18, UR26, 0x800, URZ ;  /* 0x000008001a127897 */ /* 0x000fe2000fffe03f */
[----:B------:R-:W2:Y:S01]  /*16cf0*/  LDL.LU.64 R118, [R1+0x20f0] ;  /* 0x0020f00001767983 */ /* 0x000ea20000300a00 */
[----:B------:R-:W-:Y:S01]  /*16d00*/  UMOV UR16, UR24 ;  /* 0x0000001800107c82 */ /* 0x000fe20008000000 */
[----:B------:R-:W-:Y:S01]  /*16d10*/  UMOV UR17, UR25 ;  /* 0x0000001900117c82 */ /* 0x000fe20008000000 */
[----:B------:R-:W-:Y:S01]  /*16d20*/  UIADD3.64 UR14, UR26, 0x802, URZ ;  /* 0x000008021a0e7897 */ /* 0x000fe2000fffe03f */
[----:B------:R-:W4:Y:S01]  /*16d30*/  LDL.LU.64 R116, [R1+0x20e8] ;  /* 0x0020e80001747983 */ /* 0x000f220000300a00 */
[----:B------:R-:W-:Y:S01]  /*16d40*/  UMOV UR12, UR36 ;  /* 0x00000024000c7c82 */ /* 0x000fe20008000000 */
[----:B------:R-:W-:Y:S01]  /*16d50*/  UMOV UR13, UR37 ;  /* 0x00000025000d7c82 */ /* 0x000fe20008000000 */
[----:B------:R-:W-:Y:S01]  /*16d60*/  UIADD3.64 UR10, UR26, 0x804, URZ ;  /* 0x000008041a0a7897 */ /* 0x000fe2000fffe03f */
[----:B------:R-:W4:Y:S01]  /*16d70*/  LDL.LU.64 R114, [R1+0x20e0] ;  /* 0x0020e00001727983 */ /* 0x000f220000300a00 */
[----:B------:R-:W-:Y:S01]  /*16d80*/  UMOV UR8, UR32 ;  /* 0x0000002000087c82 */ /* 0x000fe20008000000 */
[----:B------:R-:W-:-:S02]  /*16d90*/  UMOV UR9, UR33 ;  /* 0x0000002100097c82 */ /* 0x000fc40008000000 */
[----:B------:R-:W4:Y:S04]  /*16da0*/  LDL.LU.64 R112, [R1+0x20d8] ;  /* 0x0020d80001707983 */ /* 0x000f280000300a00 */
        /* <DEDUP_REMOVED lines=43> */
[----:B------:R-:W4:Y:S01]  /*17060*/  LDL.LU.64 R24, [R1+0x1f78] ;  /* 0x001f780001187983 */ /* 0x000f220000300a00 */
[----:B---3--:R-:W-:-:S06]  /*17070*/  WARPGROUP.ARRIVE ;  /* 0x00000000000079c5 */ /* 0x008fcc0000000000 */
        /* <DEDUP_REMOVED lines=14> */
[----:B------:R3:W-:Y:S04]  /*17160*/  STL.64 [R1+0xa00], R120 ;  /* 0x000a007801007387 */ /* 0x0007e80000100a00 */
        /* <DEDUP_REMOVED lines=63> */
[----:B---3--:R-:W3:Y:S04]  /*17560*/  LDL.LU.64 R120, [R1+0x400] ;  /* 0x0004000001787983 */ /* 0x008ee80000300a00 */
[----:B-1----:R-:W3:Y:S04]  /*17570*/  LDL.LU.64 R122, [R1+0x408] ;  /* 0x00040800017a7983 */ /* 0x002ee80000300a00 */
[----:B--2---:R-:W2:Y:S04]  /*17580*/  LDL.LU.64 R124, [R1+0x410] ;  /* 0x00041000017c7983 */ /* 0x004ea80000300a00 */
[----:B------:R-:W3:Y:S04]  /*17590*/  LDL.LU.64 R126, [R1+0x418] ;  /* 0x00041800017e7983 */ /* 0x000ee80000300a00 */
[----:B------:R-:W2:Y:S04]  /*175a0*/  LDL.LU.64 R128, [R1+0x420] ;  /* 0x0004200001807983 */ /* 0x000ea80000300a00 */
        /* <DEDUP_REMOVED lines=9> */
[----:B----4-:R-:W4:Y:S04]  /*17640*/  LDL.LU.64 R148, [R1+0x470] ;  /* 0x0004700001947983 */ /* 0x010f280000300a00 */
[----:B------:R-:W2:Y:S04]  /*17650*/  LDL.LU.64 R150, [R1+0x478] ;  /* 0x0004780001967983 */ /* 0x000ea80000300a00 */
        /* <DEDUP_REMOVED lines=256> */
[----:B------:R-:W-:-:S02]  /*18660*/  UIADD3.64 UR40, UR24, 0x1fe, URZ ;  /* 0x000001fe18287897 */ /* 0x000fc4000fffe03f */
[----:B------:R-:W-:Y:S01]  /*18670*/  UIADD3.64 UR28, UR24, 0x200, URZ ;  /* 0x00000200181c7897 */ /* 0x000fe2000fffe03f */
[----:B------:R-:W3:Y:S01]  /*18680*/  LDL.LU.64 R152, [R1+0x480] ;  /* 0x0004800001987983 */ /* 0x000ee20000300a00 */
[----:B------:R-:W-:Y:S01]  /*18690*/  UMOV UR30, UR26 ;  /* 0x0000001a001e7c82 */ /* 0x000fe20008000000 */
[----:B------:R-:W-:Y:S01]  /*186a0*/  UMOV UR31, UR27 ;  /* 0x0000001b001f7c82 */ /* 0x000fe20008000000 */
[----:B------:R-:W-:Y:S01]  /*186b0*/  UIADD3.64 UR36, UR24, 0x202, URZ ;  /* 0x0000020218247897 */ /* 0x000fe2000fffe03f */
[----:B------:R-:W3:Y:S01]  /*186c0*/  LDL.LU.64 R154, [R1+0x488] ;  /* 0x00048800019a7983 */ /* 0x000ee20000300a00 */
[----:B------:R-:W-:-:S03]  /*186d0*/  UIADD3.64 UR32, UR24, 0x204, URZ ;  /* 0x0000020418207897 */ /* 0x000fc6000fffe03f */
        /* <DEDUP_REMOVED lines=46> */
[----:B--2---:R-:W-:-:S06]  /*189c0*/  WARPGROUP.ARRIVE ;  /* 0x00000000000079c5 */ /* 0x004fcc0000000000 */
        /* <DEDUP_REMOVED lines=142> */
[----:B------:R-:W-:Y:S01]  /*192b0*/  UMOV UR20, UR40 ;  /* 0x0000002800147c82 */ /* 0x000fe20008000000 */
[----:B------:R-:W-:Y:S01]  /*192c0*/  UMOV UR21, UR41 ;  /* 0x0000002900157c82 */ /* 0x000fe20008000000 */
[----:B------:R-:W-:Y:S01]  /*192d0*/  UMOV UR30, UR18 ;  /* 0x00000012001e7c82 */ /* 0x000fe20008000000 */
[----:B------:R-:W-:Y:S01]  /*192e0*/  UMOV UR31, UR19 ;  /* 0x00000013001f7c82 */ /* 0x000fe20008000000 */
[----:B------:R-:W-:Y:S01]  /*192f0*/  UMOV UR12, UR36 ;  /* 0x00000024000c7c82 */ /* 0x000fe20008000000 */
[----:B------:R-:W-:Y:S01]  /*19300*/  UMOV UR13, UR37 ;  /* 0x00000025000d7c82 */ /* 0x000fe20008000000 */
[----:B------:R-:W-:Y:S01]  /*19310*/  UMOV UR8, UR32 ;  /* 0x0000002000087c82 */ /* 0x000fe20008000000 */
[----:B------:R-:W-:Y:S01]  /*19320*/  UMOV UR9, UR33 ;  /* 0x0000002100097c82 */ /* 0x000fe20008000000 */
        /* <DEDUP_REMOVED lines=79> */
[----:B-1----:R-:W3:Y:S04]  /*19820*/  LDL.LU.64 R150, [R1+0x1d70] ;  /* 0x001d700001967983 */ /* 0x002ee80000300a00 */
        /* <DEDUP_REMOVED lines=15> */
[----:B------:R-:W-:-:S02]  /*19920*/  UIADD3.64 UR40, UR24, 0x3fe, URZ ;  /* 0x000003fe18287897 */ /* 0x000fc4000fffe03f */
[----:B------:R-:W-:Y:S01]  /*19930*/  UIADD3.64 UR28, UR24, 0x400, URZ ;  /* 0x00000400181c7897 */ /* 0x000fe2000fffe03f */
[----:B------:R-:W2:Y:S01]  /*19940*/  LDL.LU.64 R118, [R1+0x1cf0] ;  /* 0x001cf00001767983 */ /* 0x000ea20000300a00 */
[----:B------:R-:W-:Y:S01]  /*19950*/  UMOV UR30, UR26 ;  /* 0x0000001a001e7c82 */ /* 0x000fe20008000000 */
[----:B------:R-:W-:Y:S01]  /*19960*/  UMOV UR31, UR27 ;  /* 0x0000001b001f7c82 */ /* 0x000fe20008000000 */
[----:B------:R-:W-:Y:S01]  /*19970*/  UIADD3.64 UR36, UR24, 0x402, URZ ;  /* 0x0000040218247897 */ /* 0x000fe2000fffe03f */
[----:B------:R-:W4:Y:S01]  /*19980*/  LDL.LU.64 R116, [R1+0x1ce8] ;  /* 0x001ce80001747983 */ /* 0x000f220000300a00 */
[----:B------:R-:W-:-:S03]  /*19990*/  UIADD3.64 UR32, UR24, 0x404, URZ ;  /* 0x0000040418207897 */ /* 0x000fc6000fffe03f */
        /* <DEDUP_REMOVED lines=125> */
[----:B-1----:R-:W4:Y:S04]  /*1a170*/  LDL.LU.64 R120, [R1] ;  /* 0x0000000001787983 */ /* 0x002f280000300a00 */
[----:B---3--:R-:W3:Y:S04]  /*1a180*/  LDL.LU.64 R122, [R1+0x8] ;  /* 0x00000800017a7983 */ /* 0x008ee80000300a00 */
        /* <DEDUP_REMOVED lines=299> */
[----:B------:R-:W2:Y:S01]  /*1b440*/  LDL.LU.64 R116, [R1+0x1ae8] ;  /* 0x001ae80001747983 */ /* 0x000ea20000300a00 */
[----:B------:R-:W-:-:S03]  /*1b450*/  UIADD3.64 UR32, UR24, 0x604, URZ ;  /* 0x0000060418207897 */ /* 0x000fc6000fffe03f */
        /* <DEDUP_REMOVED lines=46> */
[----:B------:R-:W4:Y:S01]  /*1b740*/  LDL R9, [R1+0x1250] ;  /* 0x0012500001097983 */ /* 0x000f220000100800 */
        /* <DEDUP_REMOVED lines=15> */
[----:B------:R-:W-:Y:S04]  /*1b840*/  STL.64 [R1], R120 ;  /* 0x0000007801007387 */ /* 0x000fe80000100a00 */
        /* <DEDUP_REMOVED lines=133> */
[----:B------:R-:W3:Y:S04]  /*1c0a0*/  LDL.LU R10, [R1+0x1044] ;  /* 0x00104400010a7983 */ /* 0x000ee80000300800 */
[----:B------:R-:W3:Y:S01]  /*1c0b0*/  LDL.LU R7, [R1+0x104c] ;  /* 0x00104c0001077983 */ /* 0x000ee20000300800 */
[----:B------:R-:W-:Y:S01]  /*1c0c0*/  UMOV UR8, UR32 ;  /* 0x0000002000087c82 */ /* 0x000fe20008000000 */
[----:B------:R-:W-:Y:S01]  /*1c0d0*/  UMOV UR9, UR33 ;  /* 0x0000002100097c82 */ /* 0x000fe20008000000 */
[C---:B------:R-:W-:Y:S01]  /*1c0e0*/  VIADD R6, R3.reuse, 0x1 ;  /* 0x0000000103067836 */ /* 0x040fe20000000000 */
[----:B----4-:R-:W-:Y:S01]  /*1c0f0*/  ISETP.GE.AND P0, PT, R3, R9, PT ;  /* 0x000000090300720c */ /* 0x010fe20003f06270 */
[----:B------:R-:W4:Y:S02]  /*1c100*/  LDL.LU R252, [R1+0x1048] ;  /* 0x0010480001fc7983 */ /* 0x000f240000300800 */
[----:B------:R-:W-:-:S02]  /*1c110*/  IMAD R3, R6, -0x20, R8 ;  /* 0xffffffe006037824 */ /* 0x000fc400078e0208 */
[----:B------:R-:W4:Y:S01]  /*1c120*/  LDL.LU R248, [R1+0x1050] ;  /* 0x0010500001f87983 */ /* 0x000f220000300800 */
[----:B--2---:R-:W-:Y:S02]  /*1c130*/  WARPGROUP.ARRIVE ;  /* 0x00000000000079c5 */ /* 0x004fe40000000000 */
[----:B------:R-:W-:Y:S01]  /*1c140*/  ISETP.GT.AND P1, PT, R3, RZ, PT ;  /* 0x000000ff0300720c */ /* 0x000fe20003f24270 */
[----:B------:R-:W2:Y:S03]  /*1c150*/  LDL.LU R8, [R1+0x1054] ;  /* 0x0010540001087983 */ /* 0x000ea60000300800 */
[----:B------:R-:W-:Y:S03]  /*1c160*/  HGMMA.64x256x8.F32.TF32 R24, gdesc[UR20], R24, gsb0 ;  /* 0x07e00000141879f0 */ /* 0x000fe60008002818 */
[----:B------:R-:W-:-:S02]  /*1c170*/  WARPGROUP.DEPBAR.LE gsb0, 0x0 ;  /* 0x00008000000079c5 */ /* 0x000fc40000010000 */
[----:B------:R-:W-:-:S15]  /*1c180*/  WARPGROUP.ARRIVE ;  /* 0x00000000000079c5 */ /* 0x000fde0000000000 */
[----:B------:R-:W-:-:S08]  /*1c190*/  NOP ;  /* 0x0000000000007918 */ /* 0x000fd00000000000 */
[----:B------:R-:W-:Y:S03]  /*1c1a0*/  HGMMA.64x256x8.F32.TF32 R24, gdesc[UR16], R24, gsb0 ;  /* 0x07e00000101879f0 */ /* 0x000fe60008002818 */
[----:B------:R-:W-:Y:S02]  /*1c1b0*/  WARPGROUP.DEPBAR.LE gsb0, 0x0 ;  /* 0x00008000000079c5 */ /* 0x000fe40000010000 */
[----:B------:R-:W-:-:S15]  /*1c1c0*/  WARPGROUP.ARRIVE ;  /* 0x00000000000079c5 */ /* 0x000fde0000000000 */
[----:B------:R-:W-:-:S08]  /*1c1d0*/  NOP ;  /* 0x0000000000007918 */ /* 0x000fd00000000000 */
[----:B------:R-:W-:Y:S01]  /*1c1e0*/  HGMMA.64x256x8.F32.TF32 R24, gdesc[UR12], R24, gsb0 ;  /* 0x07e000000c1879f0 */ /* 0x000fe20008002818 */
[----:B------:R-:W-:Y:S02]  /*1c1f0*/  SEL R9, RZ, 0x4, !P1 ;  /* 0x00000004ff097807 */ /* 0x000fe40004800000 */
[----:B---3--:R-:W-:Y:S01]  /*1c200*/  IADD3 R7, P1, R7, R5, RZ ;  /* 0x0000000507077210 */ /* 0x008fe20007f3e0ff */
[----:B------:R-:W-:Y:S04]  /*1c210*/  STL [R1+0x1758], R6 ;  /* 0x0017580601007387 */ /* 0x000fe80000100800 */
[----:B------:R-:W-:Y:S01]  /*1c220*/  IMAD.X R10, R10, 0x1, R4, P1 ;  /* 0x000000010a0a7824 */ /* 0x000fe200008e0604 */
[----:B------:R-:W-:Y:S04]  /*1c230*/  STL [R1+0x104c], R7 ;  /* 0x00104c0701007387 */ /* 0x000fe80000100800 */
[----:B------:R1:W-:Y:S04]  /*1c240*/  STL [R1+0x1044], R10 ;  /* 0x0010440a01007387 */ /* 0x0003e80000100800 */
[----:B------:R-:W-:Y:S01]  /*1c250*/  STL [R1+0x175c], R12 ;  /* 0x00175c0c01007387 */ /* 0x000fe20000100800 */
[----:B------:R-:W-:-:S02]  /*1c260*/  IMAD.MOV.U32 R11, RZ, RZ, R10 ;  /* 0x000000ffff0b7224 */ /* 0x000fc400078e000a */
[----:B-1----:R-:W-:Y:S01]  /*1c270*/  IMAD.MOV.U32 R10, RZ, RZ, R7 ;  /* 0x000000ffff0a7224 */ /* 0x002fe200078e0007 */
[----:B------:R-:W-:Y:S02]  /*1c280*/  WARPGROUP.DEPBAR.LE gsb0, 0x0 ;  /* 0x00008000000079c5 */ /* 0x000fe40000010000 */
[----:B------:R-:W-:-:S06]  /*1c290*/  WARPGROUP.ARRIVE ;  /* 0x00000000000079c5 */ /* 0x000fcc0000000000 */
[----:B------:R-:W-:Y:S01]  /*1c2a0*/  HGMMA.64x256x8.F32.TF32 R24, gdesc[UR8], R24, gsb0 ;  /* 0x07e00000081879f0 */ /* 0x000fe20008002818 */
[----:B------:R-:W-:Y:S02]  /*1c2b0*/  UIADD3 UR4, UR4, 0x1, URZ ;  /* 0x0000000104047890 */ /* 0x000fe4000fffe03f */
[----:B------:R-:W-:Y:S02]  /*1c2c0*/  WARPGROUP.DEPBAR.LE gsb0, 0x0 ;  /* 0x00008000000079c5 */ /* 0x000fe40000010000 */
[----:B------:R-:W-:Y:S04]  /*1c2d0*/  STL [R1+0x1768], R149 ;  /* 0x0017689501007387 */ /* 0x000fe80000100800 */
[----:B------:R1:W-:Y:S04]  /*1c2e0*/  STL [R1+0x1764], R150 ;  /* 0x0017649601007387 */ /* 0x0003e80000100800 */
[----:B------:R-:W-:Y:S04]  /*1c2f0*/  STL [R1+0x1760], R151 ;  /* 0x0017609701007387 */ /* 0x000fe80000100800 */
[----:B-1----:R-:W3:Y:S04]  /*1c300*/  LDL.LU R150, [R1+0x1058] ;  /* 0x0010580001967983 */ /* 0x002ee80000300800 */
[----:B------:R-:W3:Y:S04]  /*1c310*/  LDL.LU R6, [R1+0x105c] ;  /* 0x00105c0001067983 */ /* 0x000ee80000300800 */
[----:B------:R-:W3:Y:S04]  /*1c320*/  LDL.LU R149, [R1+0x1060] ;  /* 0x0010600001957983 */ /* 0x000ee80000300800 */
[----:B------:R-:W3:Y:S01]  /*1c330*/  LDL.LU R7, [R1+0x1064] ;  /* 0x0010640001077983 */ /* 0x000ee20000300800 */
[----:B------:R-:W-:Y:S01]  /*1c340*/  UISETP.GT.AND UP0, UPT, UR4, 0x1, UPT ;  /* 0x000000010400788c */ /* 0x000fe2000bf04270 */
[----:B------:R-:W-:-:S03]  /*1c350*/  SEL R9, R9, RZ, !P0 ;  /* 0x000000ff09097207 */ /* 0x000fc60004000000 */
[----:B------:R-:W-:Y:S01]  /*1c360*/  USEL UR4, UR4, URZ, !UP0 ;  /* 0x0000003f04047287 */ /* 0x000fe2000c000000 */
[----:B------:R-:W-:Y:S01]  /*1c370*/  BAR.SYNC.DEFER_BLOCKING 0x0 ;  /* 0x0000000000007b1d */ /* 0x000fe20000010000 */
[----:B------:R-:W-:Y:S02]  /*1c380*/  ISETP.NE.U32.AND P2, PT, R9, RZ, PT ;  /* 0x000000ff0900720c */ /* 0x000fe40003f45070 */
[----:B------:R-:W-:Y:S01]  /*1c390*/  ULEA UR12, UR4, UR5, 0xf ;  /* 0x00000005040c7291 */ /* 0x000fe2000f8e783f */
[----:B------:R-:W-:-:S05]  /*1c3a0*/  ISETP.GT.AND P1, PT, R3, 0x1, PT ;  /* 0x000000010300780c */ /* 0x000fca0003f24270 */
[----:B------:R-:W-:Y:S01]  /*1c3b0*/  VIADD R9, R12, UR12 ;  /* 0x0000000c0c097c36 */ /* 0x000fe20008000000 */
[-C--:B----4-:R-:W-:Y:S02]  /*1c3c0*/  IADD3 R252, P3, R252, R5.reuse, RZ ;  /* 0x00000005fcfc7210 */ /* 0x090fe40007f7e0ff */
[----:B--2---:R-:W-:-:S03]  /*1c3d0*/  IADD3 R8, P4, R8, R5, RZ ;  /* 0x0000000508087210 */ /* 0x004fc60007f9e0ff */
[--C-:B------:R-:W-:Y:S01]  /*1c3e0*/  IMAD.X R13, R13, 0x1, R4.reuse, P3 ;  /* 0x000000010d0d7824 */ /* 0x100fe200018e0604 */
[----:B------:R-:W-:Y:S01]  /*1c3f0*/  @!PT LDS RZ, [RZ] ;  /* 0x00000000fffff984 */ /* 0x000fe20000000800 */
[----:B------:R-:W-:Y:S01]  /*1c400*/  @!PT LDS RZ, [RZ] ;  /* 0x00000000fffff984 */ /* 0x000fe20000000800 */
[----:B------:R-:W-:Y:S01]  /*1c410*/  @!PT LDS RZ, [RZ] ;  /* 0x00000000fffff984 */ /* 0x000fe20000000800 */
[----:B------:R1:W-:Y:S01]  /*1c420*/  LDGSTS.E [R9+0x20000], desc[UR6][R10.64], P2 ;  /* 0x200000000a097fae */ /* 0x0003e20009121846 */
[----:B------:R-:W-:Y:S01]  /*1c430*/  IMAD.X R248, R248, 0x1, R4, P4 ;  /* 0x00000001f8f87824 */ /* 0x000fe200020e0604 */
[----:B-1----:R-:W-:-:S04]  /*1c440*/  SEL R10, RZ, 0x4, !P1 ;  /* 0x00000004ff0a7807 */ /* 0x002fc80004800000 */
[----:B------:R-:W-:Y:S01]  /*1c450*/  SEL R10, R10, RZ, !P0 ;  /* 0x000000ff0a0a7207 */ /* 0x000fe20004000000 */
[----:B------:R-:W-:-:S03]  /*1c460*/  IMAD.MOV.U32 R11, RZ, RZ, R13 ;  /* 0x000000ffff0b7224 */ /* 0x000fc600078e000d */
[----:B------:R-:W-:Y:S01]  /*1c470*/  ISETP.NE.U32.AND P1, PT, R10, RZ, PT ;  /* 0x000000ff0a00720c */ /* 0x000fe20003f25070 */
[----:B------:R-:W-:Y:S01]  /*1c480*/  IMAD.MOV.U32 R10, RZ, RZ, R252 ;  /* 0x000000ffff0a7224 */ /* 0x000fe200078e00fc */
[----:B------:R-:W-:Y:S04]  /*1c490*/  STL [R1+0x1048], R252 ;  /* 0x001048fc01007387 */ /* 0x000fe80000100800 */
[----:B------:R1:W-:Y:S04]  /*1c4a0*/  STL [R1+0x1054], R8 ;  /* 0x0010540801007387 */ /* 0x0003e80000100800 */
[----:B------:R2:W-:Y:S04]  /*1c4b0*/  LDGSTS.E [R9+0x24000], desc[UR6][R10.64], P2 ;  /* 0x240000000a097fae */ /* 0x0005e80009121846 */
[----:B------:R-:W-:Y:S04]  /*1c4c0*/  STL [R1+0x1050], R248 ;  /* 0x001050f801007387 */ /* 0x000fe80000100800 */
[----:B------:R-:W4:Y:S01]  /*1c4d0*/  LDL.LU R12, [R1+0x1068] ;  /* 0x00106800010c7983 */ /* 0x000f220000300800 */
[----:B--2---:R-:W-:-:S03]  /*1c4e0*/  IMAD.MOV.U32 R10, RZ, RZ, R8 ;  /* 0x000000ffff0a7224 */ /* 0x004fc600078e0008 */
[----:B-1----:R-:W2:Y:S01]  /*1c4f0*/  LDL.LU R8, [R1+0x106c] ;  /* 0x00106c0001087983 */ /* 0x002ea20000300800 */
[----:B------:R-:W-:Y:S01]  /*1c500*/  IMAD.MOV.U32 R11, RZ, RZ, R248 ;  /* 0x000000ffff0b7224 */ /* 0x000fe200078e00f8 */
[----:B------:R-:W-:-:S04]  /*1c510*/  ISETP.GT.AND P2, PT, R3, 0x2, PT ;  /* 0x000000020300780c */ /* 0x000fc80003f44270 */
[----:B------:R1:W-:Y:S02]  /*1c520*/  LDGSTS.E [R9+0x20004], desc[UR6][R10.64], P1 ;  /* 0x200040000a097fae */ /* 0x0003e40008921846 */
[----:B-1----:R-:W-:-:S04]  /*1c530*/  SEL R10, RZ, 0x4, !P2 ;  /* 0x00000004ff0a7807 */ /* 0x002fc80005000000 */
[----:B------:R-:W-:-:S04]  /*1c540*/  SEL R10, R10, RZ, !P0 ;  /* 0x000000ff0a0a7207 */ /* 0x000fc80004000000 */
[----:B------:R-:W-:Y:S02]  /*1c550*/  ISETP.NE.U32.AND P2, PT, R10, RZ, PT ;  /* 0x000000ff0a00720c */ /* 0x000fe40003f45070 */
[----:B---3--:R-:W-:-:S05]  /*1c560*/  IADD3 R6, P3, R6, R5, RZ ;  /* 0x0000000506067210 */ /* 0x008fca0007f7e0ff */
[----:B------:R-:W-:Y:S01]  /*1c570*/  IMAD.X R150, R150, 0x1, R4, P3 ;  /* 0x0000000196967824 */ /* 0x000fe200018e0604 */
[----:B------:R-:W-:Y:S01]  /*1c580*/  IADD3 R7, P4, R7, R5, RZ ;  /* 0x0000000507077210 */ /* 0x000fe20007f9e0ff */
[----:B------:R-:W-:Y:S02]  /*1c590*/  STL [R1+0x105c], R6 ;  /* 0x00105c0601007387 */ /* 0x000fe40000100800 */
[----:B------:R-:W-:Y:S02]  /*1c5a0*/  IMAD.MOV.U32 R11, RZ, RZ, R150 ;  /* 0x000000ffff0b7224 */ /* 0x000fe400078e0096 */
[----:B------:R-:W-:Y:S01]  /*1c5b0*/  IMAD.X R149, R149, 0x1, R4, P4 ;  /* 0x0000000195957824 */ /* 0x000fe200020e0604 */
[----:B------:R1:W-:Y:S01]  /*1c5c0*/  STL [R1+0x1058], R150 ;  /* 0x0010589601007387 */ /* 0x0003e20000100800 */
[----:B------:R-:W-:-:S03]  /*1c5d0*/  IMAD.MOV.U32 R10, RZ, RZ, R6 ;  /* 0x000000ffff0a7224 */ /* 0x000fc600078e0006 */
[----:B------:R3:W-:Y:S04]  /*1c5e0*/  STL [R1+0x1064], R7 ;  /* 0x0010640701007387 */ /* 0x0007e80000100800 */
[----:B------:R3:W-:Y:S04]  /*1c5f0*/  LDGSTS.E [R9+0x24004], desc[UR6][R10.64], P1 ;  /* 0x240040000a097fae */ /* 0x0007e80008921846 */
[----:B-1----:R-:W4:Y:S04]  /*1c600*/  LDL.LU R150, [R1+0x1074] ;  /* 0x0010740001967983 */ /* 0x002f280000300800 */
[----:B------:R1:W-:Y:S04]  /*1c610*/  STL [R1+0x1060], R149 ;  /* 0x0010609501007387 */ /* 0x0003e80000100800 */
[----:B------:R-:W4:Y:S01]  /*1c620*/  LDL.LU R6, [R1+0x107c] ;  /* 0x00107c0001067983 */ /* 0x000f220000300800 */
[----:B---3--:R-:W-:-:S03]  /*1c630*/  IMAD.MOV.U32 R10, RZ, RZ, R7 ;  /* 0x000000ffff0a7224 */ /* 0x008fc600078e0007 */
[----:B------:R-:W3:Y:S04]  /*1c640*/  LDL.LU R151, [R1+0x1070] ;  /* 0x0010700001977983 */ /* 0x000ee80000300800 */
[----:B------:R-:W3:Y:S01]  /*1c650*/  LDL.LU R7, [R1+0x1078] ;  /* 0x0010780001077983 */ /* 0x000ee20000300800 */
[----:B------:R-:W-:Y:S01]  /*1c660*/  IMAD.MOV.U32 R11, RZ, RZ, R149 ;  /* 0x000000ffff0b7224 */ /* 0x000fe200078e0095 */
[----:B------:R-:W-:-:S04]  /*1c670*/  ISETP.GT.AND P1, PT, R3, 0x3, PT ;  /* 0x000000030300780c */ /* 0x000fc80003f24270 */
[----:B------:R1:W-:Y:S02]  /*1c680*/  LDGSTS.E [R9+0x20008], desc[UR6][R10.64], P2 ;  /* 0x200080000a097fae */ /* 0x0003e40009121846 */
[----:B-1----:R-:W-:-:S04]  /*1c690*/  SEL R10, RZ, 0x4, !P1 ;  /* 0x00000004ff0a7807 */ /* 0x002fc80004800000 */
[----:B------:R-:W-:-:S04]  /*1c6a0*/  SEL R10, R10, RZ, !P0 ;  /* 0x000000ff0a0a7207 */ /* 0x000fc80004000000 */
[----:B------:R-:W-:Y:S02]  /*1c6b0*/  ISETP.NE.U32.AND P1, PT, R10, RZ, PT ;  /* 0x000000ff0a00720c */ /* 0x000fe40003f25070 */
[----:B--2---:R-:W-:-:S05]  /*1c6c0*/  IADD3 R8, P3, R8, R5, RZ ;  /* 0x0000000508087210 */ /* 0x004fca0007f7e0ff */
[----:B----4-:R-:W-:Y:S01]  /*1c6d0*/  IMAD.X R12, R12, 0x1, R4, P3 ;  /* 0x000000010c0c7824 */ /* 0x010fe200018e0604 */
[----:B------:R-:W-:Y:S01]  /*1c6e0*/  STL [R1+0x106c], R8 ;  /* 0x00106c0801007387 */ /* 0x000fe20000100800 */
[----:B------:R-:W-:Y:S02]  /*1c6f0*/  IMAD.MOV.U32 R10, RZ, RZ, R8 ;  /* 0x000000ffff0a7224 */ /* 0x000fe400078e0008 */
[----:B------:R-:W-:Y:S01]  /*1c700*/  IMAD.MOV.U32 R11, RZ, RZ, R12 ;  /* 0x000000ffff0b7224 */ /* 0x000fe200078e000c */
[----:B------:R1:W-:Y:S04]  /*1c710*/  STL [R1+0x1068], R12 ;  /* 0x0010680c01007387 */ /* 0x0003e80000100800 */
[----:B------:R-:W2:Y:S04]  /*1c720*/  LDL R149, [R1+0x128c] ;  /* 0x00128c0001957983 */ /* 0x000ea80000100800 */
[----:B------:R4:W-:Y:S04]  /*1c730*/  LDGSTS.E [R9+0x24008], desc[UR6][R10.64], P2 ;  /* 0x240080000a097fae */ /* 0x0009e80009121846 */
[----:B-1----:R-:W2:Y:S04]  /*1c740*/  LDL.LU R12, [R1+0x1080] ;  /* 0x00108000010c7983 */ /* 0x002ea80000300800 */
[----:B------:R-:W2:Y:S01]  /*1c750*/  LDL.LU R8, [R1+0x1084] ;  /* 0x0010840001087983 */ /* 0x000ea20000300800 */
[----:B------:R-:W-:-:S02]  /*1c760*/  IADD3 R150, P2, R150, R5, RZ ;  /* 0x0000000596967210 */ /* 0x000fc40007f5e0ff */
[----:B------:R-:W-:-:S03]  /*1c770*/  IADD3 R6, P3, R6, R5, RZ ;  /* 0x0000000506067210 */ /* 0x000fc60007f7e0ff */
[--C-:B---3--:R-:W-:Y:S01]  /*1c780*/  IMAD.X R151, R151, 0x1, R4.reuse, P2 ;  /* 0x0000000197977824 */ /* 0x108fe200010e0604 */
[----:B------:R-:W-:Y:S01]  /*1c790*/  STL [R1+0x1074], R150 ;  /* 0x0010749601007387 */ /* 0x000fe20000100800 */
[----:B------:R-:W-:-:S03]  /*1c7a0*/  IMAD.X R7, R7, 0x1, R4, P3 ;  /* 0x0000000107077824 */ /* 0x000fc600018e0604 */
[----:B------:R1:W-:Y:S01]  /*1c7b0*/  STL [R1+0x1070], R151 ;  /* 0x0010709701007387 */ /* 0x0003e20000100800 */
[----:B----4-:R-:W-:Y:S02]  /*1c7c0*/  IMAD.MOV.U32 R10, RZ, RZ, R150 ;  /* 0x000000ffff0a7224 */ /* 0x010fe400078e0096 */
[----:B------:R-:W-:Y:S01]  /*1c7d0*/  IMAD.MOV.U32 R11, RZ, RZ, R151 ;  /* 0x000000ffff0b7224 */ /* 0x000fe200078e0097 */
[----:B------:R-:W-:Y:S04]  /*1c7e0*/  STL [R1+0x107c], R6 ;  /* 0x00107c0601007387 */ /* 0x000fe80000100800 */
[----:B------:R3:W-:Y:S04]  /*1c7f0*/  STL [R1+0x1078], R7 ;  /* 0x0010780701007387 */ /* 0x0007e80000100800 */
[----:B------:R-:W4:Y:S04]  /*1c800*/  LDL.LU R248, [R1+0x1088] ;  /* 0x0010880001f87983 */ /* 0x000f280000300800 */
[----:B-1----:R-:W4:Y:S04]  /*1c810*/  LDL.LU R151, [R1+0x108c] ;  /* 0x00108c0001977983 */ /* 0x002f280000300800 */
[----:B------:R1:W-:Y:S02]  /*1c820*/  LDGSTS.E [R9+0x2000c], desc[UR6][R10.64], P1 ;  /* 0x2000c0000a097fae */ /* 0x0003e40008921846 */
[----:B-1----:R-:W-:-:S02]  /*1c830*/  IMAD.MOV.U32 R11, RZ, RZ, R7 ;  /* 0x000000ffff0b7224 */ /* 0x002fc400078e0007 */
[----:B------:R-:W-:Y:S01]  /*1c840*/  IMAD.MOV.U32 R10, RZ, RZ, R6 ;  /* 0x000000ffff0a7224 */ /* 0x000fe200078e0006 */
[----:B---3--:R-:W3:Y:S04]  /*1c850*/  LDL.LU R7, [R1+0x1090] ;  /* 0x0010900001077983 */ /* 0x008ee80000300800 */
[----:B------:R-:W3:Y:S04]  /*1c860*/  LDL.LU R6, [R1+0x1094] ;  /* 0x0010940001067983 */ /* 0x000ee80000300800 */
[----:B------:R1:W-:Y:S01]  /*1c870*/  LDGSTS.E [R9+0x2400c], desc[UR6][R10.64], P1 ;  /* 0x2400c0000a097fae */ /* 0x0003e20008921846 */
[----:B------:R-:W-:-:S04]  /*1c880*/  ISETP.GT.AND P1, PT, R3, 0x4, PT ;  /* 0x000000040300780c */ /* 0x000fc80003f24270 */
[----:B-1----:R-:W-:-:S04]  /*1c890*/  SEL R9, RZ, 0x4, !P1 ;  /* 0x00000004ff097807 */ /* 0x002fc80004800000 */
[----:B------:R-:W-:Y:S02]  /*1c8a0*/  SEL R9, R9, RZ, !P0 ;  /* 0x000000ff09097207 */ /* 0x000fe40004000000 */
[----:B--2---:R-:W-:Y:S02]  /*1c8b0*/  IADD3 R8, P1, R8, R5, RZ ;  /* 0x0000000508087210 */ /* 0x004fe40007f3e0ff */
[----:B------:R-:W-:-:S03]  /*1c8c0*/  ISETP.NE.U32.AND P2, PT, R9, RZ, PT ;  /* 0x000000ff0900720c */ /* 0x000fc60003f45070 */
[----:B------:R-:W-:Y:S01]  /*1c8d0*/  IMAD.X R12, R12, 0x1, R4, P1 ;  /* 0x000000010c0c7824 */ /* 0x000fe200008e0604 */
[----:B------:R1:W-:Y:S01]  /*1c8e0*/  STL [R1+0x1084], R8 ;  /* 0x0010840801007387 */ /* 0x0003e20000100800 */
[----:B------:R-:W-:-:S03]  /*1c8f0*/  IMAD.MOV.U32 R10, RZ, RZ, R8 ;  /* 0x000000ffff0a7224 */ /* 0x000fc600078e0008 */
[----:B------:R2:W-:Y:S01]  /*1c900*/  STL [R1+0x1080], R12 ;  /* 0x0010800c01007387 */ /* 0x0005e20000100800 */
[----:B------:R-:W-:-:S03]  /*1c910*/  VIADD R9, R149, UR12 ;  /* 0x0000000c95097c36 */ /* 0x000fc60008000000 */
[----:B------:R-:W3:Y:S01]  /*1c920*/  LDL.LU R150, [R1+0x1098] ;  /* 0x0010980001967983 */ /* 0x000ee20000300800 */
[----:B------:R-:W-:-:S03]  /*1c930*/  IMAD.MOV.U32 R11, RZ, RZ, R12 ;  /* 0x000000ffff0b7224 */ /* 0x000fc600078e000c */
[----:B-1----:R-:W3:Y:S01]  /*1c940*/  LDL.LU R8, [R1+0x109c] ;  /* 0x00109c0001087983 */ /* 0x002ee20000300800 */
[----:B------:R-:W-:-:S03]  /*1c950*/  ISETP.GT.AND P1, PT, R3, 0x5, PT ;  /* 0x000000050300780c */ /* 0x000fc60003f24270 */
[----:B------:R-:W3:Y:S04]  /*1c960*/  LDL.LU R149, [R1+0x10a0] ;  /* 0x0010a00001957983 */ /* 0x000ee80000300800 */
[----:B--2---:R-:W2:Y:S04]  /*1c970*/  LDL.LU R12, [R1+0x10a4] ;  /* 0x0010a400010c7983 */ /* 0x004ea80000300800 */
[----:B------:R1:W-:Y:S02]  /*1c980*/  LDGSTS.E [R9+0x20000], desc[UR6][R10.64], P2 ;  /* 0x200000000a097fae */ /* 0x0003e40009121846 */
[----:B-1----:R-:W-:-:S04]  /*1c990*/  SEL R10, RZ, 0x4, !P1 ;  /* 0x00000004ff0a7807 */ /* 0x002fc80004800000 */
[----:B------:R-:W-:-:S04]  /*1c9a0*/  SEL R10, R10, RZ, !P0 ;  /* 0x000000ff0a0a7207 */ /* 0x000fc80004000000 */
[----:B------:R-:W-:Y:S02]  /*1c9b0*/  ISETP.NE.U32.AND P1, PT, R10, RZ, PT ;  /* 0x000000ff0a00720c */ /* 0x000fe40003f25070 */
[----:B----4-:R-:W-:-:S05]  /*1c9c0*/  IADD3 R151, P3, R151, R5, RZ ;  /* 0x0000000597977210 */ /* 0x010fca0007f7e0ff */
[----:B------:R-:W-:Y:S02]  /*1c9d0*/  IMAD.X R248, R248, 0x1, R4, P3 ;  /* 0x00000001f8f87824 */ /* 0x000fe400018e0604 */
[----:B------:R-:W-:Y:S02]  /*1c9e0*/  IMAD.MOV.U32 R10, RZ, RZ, R151 ;  /* 0x000000ffff0a7224 */ /* 0x000fe400078e0097 */
[----:B------:R-:W-:Y:S01]  /*1c9f0*/  IMAD.MOV.U32 R11, RZ, RZ, R248 ;  /* 0x000000ffff0b7224 */ /* 0x000fe200078e00f8 */
[----:B------:R-:W-:Y:S04]  /*1ca00*/  STL [R1+0x108c], R151 ;  /* 0x00108c9701007387 */ /* 0x000fe80000100800 */
[----:B------:R-:W-:Y:S04]  /*1ca10*/  STL [R1+0x1088], R248 ;  /* 0x001088f801007387 */ /* 0x000fe80000100800 */
[----:B------:R1:W-:Y:S01]  /*1ca20*/  LDGSTS.E [R9+0x24000], desc[UR6][R10.64], P2 ;  /* 0x240000000a097fae */ /* 0x0003e20009121846 */
[----:B---3--:R-:W-:-:S05]  /*1ca30*/  IADD3 R6, P4, R6, R5, RZ ;  /* 0x0000000506067210 */ /* 0x008fca0007f9e0ff */
[----:B------:R-:W-:Y:S01]  /*1ca40*/  IMAD.X R7, R7, 0x1, R4, P4 ;  /* 0x0000000107077824 */ /* 0x000fe200020e0604 */
[----:B------:R-:W-:Y:S01]  /*1ca50*/  STL [R1+0x1094], R6 ;  /* 0x0010940601007387 */ /* 0x000fe20000100800 */
[----:B-1----:R-:W-:Y:S02]  /*1ca60*/  IMAD.MOV.U32 R10, RZ, RZ, R6 ;  /* 0x000000ffff0a7224 */ /* 0x002fe400078e0006 */
[----:B------:R-:W-:Y:S01]  /*1ca70*/  IMAD.MOV.U32 R11, RZ, RZ, R7 ;  /* 0x000000ffff0b7224 */ /* 0x000fe200078e0007 */
[----:B------:R1:W-:Y:S01]  /*1ca80*/  STL [R1+0x1090], R7 ;  /* 0x0010900701007387 */ /* 0x0003e20000100800 */
[----:B------:R-:W-:-:S03]  /*1ca90*/  ISETP.GT.AND P2, PT, R3, 0x6, PT ;  /* 0x000000060300780c */ /* 0x000fc60003f44270 */
[----:B------:R3:W-:Y:S04]  /*1caa0*/  LDGSTS.E [R9+0x20004], desc[UR6][R10.64], P1 ;  /* 0x200040000a097fae */ /* 0x0007e80008921846 */
[----:B-1----:R-:W4:Y:S04]  /*1cab0*/  LDL.LU R7, [R1+0x10a8] ;  /* 0x0010a80001077983 */ /* 0x002f280000300800 */
[----:B------:R-:W4:Y:S01]  /*1cac0*/  LDL.LU R6, [R1+0x10ac] ;  /* 0x0010ac0001067983 */ /* 0x000f220000300800 */
[----:B---3--:R-:W-:-:S04]  /*1cad0*/  SEL R10, RZ, 0x4, !P2 ;  /* 0x00000004ff0a7807 */ /* 0x008fc80005000000 */
[----:B------:R-:W-:Y:S02]  /*1cae0*/  SEL R10, R10, RZ, !P0 ;  /* 0x000000ff0a0a7207 */ /* 0x000fe40004000000 */
[----:B------:R-:W-:-:S05]  /*1caf0*/  IADD3 R8, P3, R8, R5, RZ ;  /* 0x0000000508087210 */ /* 0x000fca0007f7e0ff */
[----:B------:R-:W-:Y:S01]  /*1cb00*/  IMAD.X R150, R150, 0x1, R4, P3 ;  /* 0x0000000196967824 */ /* 0x000fe200018e0604 */
[----:B--2---:R-:W-:Y:S01]  /*1cb10*/  IADD3 R12, P4, R12, R5, RZ ;  /* 0x000000050c0c7210 */ /* 0x004fe20007f9e0ff */
[----:B------:R-:W-:Y:S01]  /*1cb20*/  STL [R1+0x109c], R8 ;  /* 0x00109c0801007387 */ /* 0x000fe20000100800 */
[----:B------:R-:W-:-:S03]  /*1cb30*/  ISETP.NE.U32.AND P2, PT, R10, RZ, PT ;  /* 0x000000ff0a00720c */ /* 0x000fc60003f45070 */
[----:B------:R-:W-:Y:S01]  /*1cb40*/  IMAD.X R149, R149, 0x1, R4, P4 ;  /* 0x0000000195957824 */ /* 0x000fe200020e0604 */
[----:B------:R1:W-:Y:S01]  /*1cb50*/  STL [R1+0x1098], R150 ;  /* 0x0010989601007387 */ /* 0x0003e20000100800 */
[----:B------:R-:W-:Y:S02]  /*1cb60*/  IMAD.MOV.U32 R11, RZ, RZ, R150 ;  /* 0x000000ffff0b7224 */ /* 0x000fe400078e0096 */
[----:B------:R-:W-:Y:S01]  /*1cb70*/  IMAD.MOV.U32 R10, RZ, RZ, R8 ;  /* 0x000000ffff0a7224 */ /* 0x000fe200078e0008 */
[----:B------:R2:W-:Y:S04]  /*1cb80*/  STL [R1+0x10a4], R12 ;  /* 0x0010a40c01007387 */ /* 0x0005e80000100800 */
[----:B------:R3:W-:Y:S04]  /*1cb90*/  LDGSTS.E [R9+0x24004], desc[UR6][R10.64], P1 ;  /* 0x240040000a097fae */ /* 0x0007e80008921846 */
[----:B-1----:R-:W4:Y:S04]  /*1cba0*/  LDL.LU R150, [R1+0x10b4] ;  /* 0x0010b40001967983 */ /* 0x002f280000300800 */
[----:B------:R1:W-:Y:S04]  /*1cbb0*/  STL [R1+0x10a0], R149 ;  /* 0x0010a09501007387 */ /* 0x0003e80000100800 */
[----:B------:R-:W4:Y:S01]  /*1cbc0*/  LDL.LU R8, [R1+0x10bc] ;  /* 0x0010bc0001087983 */ /* 0x000f220000300800 */
[----:B---3--:R-:W-:-:S03]  /*1cbd0*/  IMAD.MOV.U32 R10, RZ, RZ, R12 ;  /* 0x000000ffff0a7224 */ /* 0x008fc600078e000c */
[----:B------:R-:W3:Y:S01]  /*1cbe0*/  LDL.LU R151, [R1+0x10b0] ;  /* 0x0010b00001977983 */ /* 0x000ee20000300800 */
[----:B------:R-:W-:-:S03]  /*1cbf0*/  IMAD.MOV.U32 R11, RZ, RZ, R149 ;  /* 0x000000ffff0b7224 */ /* 0x000fc600078e0095 */
[----:B--2---:R-:W2:Y:S01]  /*1cc00*/  LDL.LU R12, [R1+0x10b8] ;  /* 0x0010b800010c7983 */ /* 0x004ea20000300800 */
[----:B------:R-:W-:-:S03]  /*1cc10*/  ISETP.GT.AND P1, PT, R3, 0x7, PT ;  /* 0x000000070300780c */ /* 0x000fc60003f24270 */
[----:B------:R1:W-:Y:S02]  /*1cc20*/  LDGSTS.E [R9+0x20008], desc[UR6][R10.64], P2 ;  /* 0x200080000a097fae */ /* 0x0003e40009121846 */
[----:B-1----:R-:W-:-:S04]  /*1cc30*/  SEL R10, RZ, 0x4, !P1 ;  /* 0x00000004ff0a7807 */ /* 0x002fc80004800000 */
[----:B------:R-:W-:-:S04]  /*1cc40*/  SEL R10, R10, RZ, !P0 ;  /* 0x000000ff0a0a7207 */ /* 0x000fc80004000000 */
[----:B------:R-:W-:Y:S02]  /*1cc50*/  ISETP.NE.U32.AND P1, PT, R10, RZ, PT ;  /* 0x000000ff0a00720c */ /* 0x000fe40003f25070 */
[----:B----4-:R-:W-:-:S05]  /*1cc60*/  IADD3 R6, P3, R6, R5, RZ ;  /* 0x0000000506067210 */ /* 0x010fca0007f7e0ff */
[----:B------:R-:W-:Y:S01]  /*1cc70*/  IMAD.X R7, R7, 0x1, R4, P3 ;  /* 0x0000000107077824 */ /* 0x000fe200018e0604 */
[----:B------:R-:W-:Y:S01]  /*1cc80*/  STL [R1+0x10ac], R6 ;  /* 0x0010ac0601007387 */ /* 0x000fe20000100800 */
[----:B------:R-:W-:Y:S02]  /*1cc90*/  IMAD.MOV.U32 R10, RZ, RZ, R6 ;  /* 0x000000ffff0a7224 */ /* 0x000fe400078e0006 */
[----:B------:R-:W-:Y:S01]  /*1cca0*/  IMAD.MOV.U32 R11, RZ, RZ, R7 ;  /* 0x000000ffff0b7224 */ /* 0x000fe200078e0007 */
[----:B------:R1:W-:Y:S04]  /*1ccb0*/  STL [R1+0x10a8], R7 ;  /* 0x0010a80701007387 */ /* 0x0003e80000100800 */
[----:B------:R-:W4:Y:S04]  /*1ccc0*/  LDL R149, [R1+0x1288] ;  /* 0x0012880001957983 */ /* 0x000f280000100800 */
[----:B------:R3:W-:Y:S04]  /*1ccd0*/  LDGSTS.E [R9+0x24008], desc[UR6][R10.64], P2 ;  /* 0x240080000a097fae */ /* 0x0007e80009121846 */
[----:B-1----:R-:W4:Y:S04]  /*1cce0*/  LDL.LU R7, [R1+0x10c0] ;  /* 0x0010c00001077983 */ /* 0x002f280000300800 */
[----:B------:R-:W4:Y:S01]  /*1ccf0*/  LDL.LU R6, [R1+0x10c4] ;  /* 0x0010c40001067983 */ /* 0x000f220000300800 */
[----:B------:R-:W-:-:S02]  /*1cd00*/  IADD3 R150, P2, R150, R5, RZ ;  /* 0x0000000596967210 */ /* 0x000fc40007f5e0ff */
[----:B------:R-:W-:-:S03]  /*1cd10*/  IADD3 R8, P3, R8, R5, RZ ;  /* 0x0000000508087210 */ /* 0x000fc60007f7e0ff */
[----:B---3--:R-:W-:Y:S01]  /*1cd20*/  IMAD.X R151, R151, 0x1, R4, P2 ;  /* 0x0000000197977824 */ /* 0x008fe200010e0604 */
[----:B------:R-:W-:Y:S01]  /*1cd30*/  STL [R1+0x10b4], R150 ;  /* 0x0010b49601007387 */ /* 0x000fe20000100800 */
[----:B------:R-:W-:Y:S02]  /*1cd40*/  IMAD.MOV.U32 R10, RZ, RZ, R150 ;  /* 0x000000ffff0a7224 */ /* 0x000fe400078e0096 */
[----:B--2---:R-:W-:Y:S01]  /*1cd50*/  IMAD.X R12, R12, 0x1, R4, P3 ;  /* 0x000000010c0c7824 */ /* 0x004fe200018e0604 */
[----:B------:R1:W-:Y:S01]  /*1cd60*/  STL [R1+0x10b0], R151 ;  /* 0x0010b09701007387 */ /* 0x0003e20000100800 */
[----:B------:R-:W-:-:S03]  /*1cd70*/  IMAD.MOV.U32 R11, RZ, RZ, R151 ;  /* 0x000000ffff0b7224 */ /* 0x000fc600078e0097 */
[----:B------:R-:W-:Y:S04]  /*1cd80*/  STL [R1+0x10bc], R8 ;  /* 0x0010bc0801007387 */ /* 0x000fe80000100800 */
[----:B------:R2:W-:Y:S04]  /*1cd90*/  STL [R1+0x10b8], R12 ;  /* 0x0010b80c01007387 */ /* 0x0005e80000100800 */
[----:B------:R-:W3:Y:S04]  /*1cda0*/  LDL.LU R248, [R1+0x10c8] ;  /* 0x0010c80001f87983 */ /* 0x000ee80000300800 */
[----:B------:R2:W-:Y:S04]  /*1cdb0*/  LDGSTS.E [R9+0x2000c], desc[UR6][R10.64], P1 ;  /* 0x2000c0000a097fae */ /* 0x0005e80008921846 */
[----:B-1----:R-:W3:Y:S01]  /*1cdc0*/  LDL.LU R151, [R1+0x10cc] ;  /* 0x0010cc0001977983 */ /* 0x002ee20000300800 */
[----:B--2---:R-:W-:-:S02]  /*1cdd0*/  IMAD.MOV.U32 R10, RZ, RZ, R8 ;  /* 0x000000ffff0a7224 */ /* 0x004fc400078e0008 */
[----:B------:R-:W-:Y:S02]  /*1cde0*/  IMAD.MOV.U32 R11, RZ, RZ, R12 ;  /* 0x000000ffff0b7224 */ /* 0x000fe400078e000c */
[----:B------:R-:W2:Y:S04]  /*1cdf0*/  LDL.LU R12, [R1+0x10d0] ;  /* 0x0010d000010c7983 */ /* 0x000ea80000300800 */
[----:B------:R-:W2:Y:S04]  /*1ce00*/  LDL.LU R8, [R1+0x10d4] ;  /* 0x0010d40001087983 */ /* 0x000ea80000300800 */
[----:B------:R1:W-:Y:S01]  /*1ce10*/  LDGSTS.E [R9+0x2400c], desc[UR6][R10.64], P1 ;  /* 0x2400c0000a097fae */ /* 0x0003e20008921846 */
[----:B------:R-:W-:-:S04]  /*1ce20*/  ISETP.GT.AND P1, PT, R3, 0x8, PT ;  /* 0x000000080300780c */ /* 0x000fc80003f24270 */
[----:B-1----:R-:W-:-:S04]  /*1ce30*/  SEL R9, RZ, 0x4, !P1 ;  /* 0x00000004ff097807 */ /* 0x002fc80004800000 */
[----:B------:R-:W-:-:S04]  /*1ce40*/  SEL R9, R9, RZ, !P0 ;  /* 0x000000ff09097207 */ /* 0x000fc80004000000 */
[----:B------:R-:W-:Y:S02]  /*1ce50*/  ISETP.NE.U32.AND P2, PT, R9, RZ, PT ;  /* 0x000000ff0900720c */ /* 0x000fe40003f45070 */
[----:B----4-:R-:W-:-:S05]  /*1ce60*/  IADD3 R6, P1, R6, R5, RZ ;  /* 0x0000000506067210 */ /* 0x010fca0007f3e0ff */
[----:B------:R-:W-:Y:S01]  /*1ce70*/  IMAD.X R7, R7, 0x1, R4, P1 ;  /* 0x0000000107077824 */ /* 0x000fe200008e0604 */
[----:B------:R1:W-:Y:S01]  /*1ce80*/  STL [R1+0x10c4], R6 ;  /* 0x0010c40601007387 */ /* 0x0003e20000100800 */
[----:B------:R-:W-:-:S03]  /*1ce90*/  IMAD.MOV.U32 R10, RZ, RZ, R6 ;  /* 0x000000ffff0a7224 */ /* 0x000fc600078e0006 */
[----:B------:R4:W-:Y:S01]  /*1cea0*/  STL [R1+0x10c0], R7 ;  /* 0x0010c00701007387 */ /* 0x0009e20000100800 */
[----:B------:R-:W-:-:S03]  /*1ceb0*/  VIADD R9, R149, UR12 ;  /* 0x0000000c95097c36 */ /* 0x000fc60008000000 */
[----:B------:R-:W2:Y:S01]  /*1cec0*/  LDL.LU R150, [R1+0x10d8] ;  /* 0x0010d80001967983 */ /* 0x000ea20000300800 */
[----:B------:R-:W-:-:S03]  /*1ced0*/  IMAD.MOV.U32 R11, RZ, RZ, R7 ;  /* 0x000000ffff0b7224 */ /* 0x000fc600078e0007 */
[----:B-1----:R-:W2:Y:S04]  /*1cee0*/  LDL.LU R6, [R1+0x10dc] ;  /* 0x0010dc0001067983 */ /* 0x002ea80000300800 */
[----:B------:R-:W2:Y:S04]  /*1cef0*/  LDL.LU R149, [R1+0x10e0] ;  /* 0x0010e00001957983 */ /* 0x000ea80000300800 */
[----:B----4-:R-:W4:Y:S01]  /*1cf00*/  LDL.LU R7, [R1+0x10e4] ;  /* 0x0010e40001077983 */ /* 0x010f220000300800 */
[----:B------:R-:W-:-:S03]  /*1cf10*/  ISETP.GT.AND P1, PT, R3, 0x9, PT ;  /* 0x000000090300780c */ /* 0x000fc60003f24270 */
[----:B------:R1:W-:Y:S02]  /*1cf20*/  LDGSTS.E [R9+0x20000], desc[UR6][R10.64], P2 ;  /* 0x200000000a097fae */ /* 0x0003e40009121846 */
[----:B-1----:R-:W-:-:S04]  /*1cf30*/  SEL R10, RZ, 0x4, !P1 ;  /* 0x00000004ff0a7807 */ /* 0x002fc80004800000 */
[----:B------:R-:W-:Y:S02]  /*1cf40*/  SEL R10, R10, RZ, !P0 ;  /* 0x000000ff0a0a7207 */ /* 0x000fe40004000000 */
[----:B---3--:R-:W-:Y:S02]  /*1cf50*/  IADD3 R151, P3, R151, R5, RZ ;  /* 0x0000000597977210 */ /* 0x008fe40007f7e0ff */
[----:B------:R-:W-:-:S03]  /*1cf60*/  ISETP.NE.U32.AND P1, PT, R10, RZ, PT ;  /* 0x000000ff0a00720c */ /* 0x000fc60003f25070 */
[----:B------:R-:W-:Y:S02]  /*1cf70*/  IMAD.X R248, R248, 0x1, R4, P3 ;  /* 0x00000001f8f87824 */ /* 0x000fe400018e0604 */
[----:B------:R-:W-:Y:S02]  /*1cf80*/  IMAD.MOV.U32 R10, RZ, RZ, R151 ;  /* 0x000000ffff0a7224 */ /* 0x000fe400078e0097 */
[----:B------:R-:W-:Y:S01]  /*1cf90*/  IMAD.MOV.U32 R11, RZ, RZ, R248 ;  /* 0x000000ffff0b7224 */ /* 0x000fe200078e00f8 */
[----:B--2---:R-:W-:Y:S01]  /*1cfa0*/  IADD3 R8, P4, R8, R5, RZ ;  /* 0x0000000508087210 */ /* 0x004fe20007f9e0ff */
[----:B------:R-:W-:Y:S04]  /*1cfb0*/  STL [R1+0x10cc], R151 ;  /* 0x0010cc9701007387 */ /* 0x000fe80000100800 */
[----:B------:R-:W-:Y:S01]  /*1cfc0*/  IMAD.X R12, R12, 0x1, R4, P4 ;  /* 0x000000010c0c7824 */ /* 0x000fe200020e0604 */
[----:B------:R-:W-:Y:S04]  /*1cfd0*/  STL [R1+0x10c8], R248 ;  /* 0x0010c8f801007387 */ /* 0x000fe80000100800 */
[----:B------:R-:W-:Y:S04]  /*1cfe0*/  STL [R1+0x10d4], R8 ;  /* 0x0010d40801007387 */ /* 0x000fe80000100800 */
[----:B------:R1:W-:Y:S04]  /*1cff0*/  LDGSTS.E [R9+0x24000], desc[UR6][R10.64], P2 ;  /* 0x240000000a097fae */ /* 0x0003e80009121846 */
[----:B------:R2:W-:Y:S01]  /*1d000*/  STL [R1+0x10d0], R12 ;  /* 0x0010d00c01007387 */ /* 0x0005e20000100800 */
[----:B-1----:R-:W-:-:S02]  /*1d010*/  IMAD.MOV.U32 R11, RZ, RZ, R12 ;  /* 0x000000ffff0b7224 */ /* 0x002fc400078e000c */
[----:B------:R-:W-:Y:S01]  /*1d020*/  IMAD.MOV.U32 R10, RZ, RZ, R8 ;  /* 0x000000ffff0a7224 */ /* 0x000fe200078e0008 */
[----:B--2---:R-:W2:Y:S04]  /*1d030*/  LDL.LU R12, [R1+0x10e8] ;  /* 0x0010e800010c7983 */ /* 0x004ea80000300800 */
[----:B------:R-:W3:Y:S01]  /*1d040*/  LDL.LU R8, [R1+0x10ec] ;  /* 0x0010ec0001087983 */ /* 0x000ee20000300800 */
[----:B------:R-:W-:-:S03]  /*1d050*/  ISETP.GT.AND P2, PT, R3, 0xa, PT ;  /* 0x0000000a0300780c */ /* 0x000fc60003f44270 */
[----:B------:R1:W-:Y:S02]  /*1d060*/  LDGSTS.E [R9+0x20004], desc[UR6][R10.64], P1 ;  /* 0x200040000a097fae */ /* 0x0003e40008921846 */
[----:B-1----:R-:W-:-:S04]  /*1d070*/  SEL R10, RZ, 0x4, !P2 ;  /* 0x00000004ff0a7807 */ /* 0x002fc80005000000 */
[----:B------:R-:W-:-:S04]  /*1d080*/  SEL R10, R10, RZ, !P0 ;  /* 0x000000ff0a0a7207 */ /* 0x000fc80004000000 */
[----:B------:R-:W-:Y:S02]  /*1d090*/  ISETP.NE.U32.AND P2, PT, R10, RZ, PT ;  /* 0x000000ff0a00720c */ /* 0x000fe40003f45070 */
[----:B------:R-:W-:-:S05]  /*1d0a0*/  IADD3 R6, P3, R6, R5, RZ ;  /* 0x0000000506067210 */ /* 0x000fca0007f7e0ff */
[----:B------:R-:W-:Y:S01]  /*1d0b0*/  IMAD.X R150, R150, 0x1, R4, P3 ;  /* 0x0000000196967824 */ /* 0x000fe200018e0604 */
[----:B----4-:R-:W-:Y:S01]  /*1d0c0*/  IADD3 R7, P4, R7, R5, RZ ;  /* 0x0000000507077210 */ /* 0x010fe20007f9e0ff */
[----:B------:R-:W-:Y:S02]  /*1d0d0*/  STL [R1+0x10dc], R6 ;  /* 0x0010dc0601007387 */ /* 0x000fe40000100800 */
[----:B------:R-:W-:Y:S02]  /*1d0e0*/  IMAD.MOV.U32 R11, RZ, RZ, R150 ;  /* 0x000000ffff0b7224 */ /* 0x000fe400078e0096 */
[----:B------:R-:W-:Y:S01]  /*1d0f0*/  IMAD.X R149, R149, 0x1, R4, P4 ;  /* 0x0000000195957824 */ /* 0x000fe200020e0604 */
[----:B------:R1:W-:Y:S01]  /*1d100*/  STL [R1+0x10d8], R150 ;  /* 0x0010d89601007387 */ /* 0x0003e20000100800 */
[----:B------:R-:W-:-:S03]  /*1d110*/  IMAD.MOV.U32 R10, RZ, RZ, R6 ;  /* 0x000000ffff0a7224 */ /* 0x000fc600078e0006 */
[----:B------:R4:W-:Y:S04]  /*1d120*/  STL [R1+0x10e4], R7 ;  /* 0x0010e40701007387 */ /* 0x0009e80000100800 */
[----:B------:R4:W-:Y:S04]  /*1d130*/  LDGSTS.E [R9+0x24004], desc[UR6][R10.64], P1 ;  /* 0x240040000a097fae */ /* 0x0009e80008921846 */
[----:B-1----:R-:W2:Y:S04]  /*1d140*/  LDL.LU R150, [R1+0x10f4] ;  /* 0x0010f40001967983 */ /* 0x002ea80000300800 */
[----:B------:R1:W-:Y:S04]  /*1d150*/  STL [R1+0x10e0], R149 ;  /* 0x0010e09501007387 */ /* 0x0003e80000100800 */
[----:B------:R-:W2:Y:S01]  /*1d160*/  LDL.LU R6, [R1+0x10fc] ;  /* 0x0010fc0001067983 */ /* 0x000ea20000300800 */
[----:B----4-:R-:W-:-:S03]  /*1d170*/  IMAD.MOV.U32 R10, RZ, RZ, R7 ;  /* 0x000000ffff0a7224 */ /* 0x010fc600078e0007 */
[----:B------:R-:W4:Y:S04]  /*1d180*/  LDL.LU R151, [R1+0x10f0] ;  /* 0x0010f00001977983 */ /* 0x000f280000300800 */
[----:B------:R-:W4:Y:S01]  /*1d190*/  LDL.LU R7, [R1+0x10f8] ;  /* 0x0010f80001077983 */ /* 0x000f220000300800 */
[----:B------:R-:W-:Y:S01]  /*1d1a0*/  IMAD.MOV.U32 R11, RZ, RZ, R149 ;  /* 0x000000ffff0b7224 */ /* 0x000fe200078e0095 */
[----:B------:R-:W-:-:S04]  /*1d1b0*/  ISETP.GT.AND P1, PT, R3, 0xb, PT ;  /* 0x0000000b0300780c */ /* 0x000fc80003f24270 */
[----:B------:R1:W-:Y:S02]  /*1d1c0*/  LDGSTS.E [R9+0x20008], desc[UR6][R10.64], P2 ;  /* 0x200080000a097fae */ /* 0x0003e40009121846 */
[----:B-1----:R-:W-:-:S04]  /*1d1d0*/  SEL R10, RZ, 0x4, !P1 ;  /* 0x00000004ff0a7807 */ /* 0x002fc80004800000 */
[----:B------:R-:W-:-:S04]  /*1d1e0*/  SEL R10, R10, RZ, !P0 ;  /* 0x000000ff0a0a7207 */ /* 0x000fc80004000000 */
[----:B------:R-:W-:Y:S02]  /*1d1f0*/  ISETP.NE.U32.AND P1, PT, R10, RZ, PT ;  /* 0x000000ff0a00720c */ /* 0x000fe40003f25070 */
[----:B---3--:R-:W-:-:S05]  /*1d200*/  IADD3 R8, P3, R8, R5, RZ ;  /* 0x0000000508087210 */ /* 0x008fca0007f7e0ff */
[----:B--2---:R-:W-:Y:S01]  /*1d210*/  IMAD.X R12, R12, 0x1, R4, P3 ;  /* 0x000000010c0c7824 */ /* 0x004fe200018e0604 */
        /* <DEDUP_REMOVED lines=10> */
[--C-:B----4-:R-:W-:Y:S01]  /*1d2c0*/  IMAD.X R151, R151, 0x1, R4.reuse, P2 ;  /* 0x0000000197977824 */ /* 0x110fe200010e0604 */
[----:B------:R-:W-:Y:S01]  /*1d2d0*/  STL [R1+0x10f4], R150 ;  /* 0x0010f49601007387 */ /* 0x000fe20000100800 */
[----:B------:R-:W-:-:S03]  /*1d2e0*/  IMAD.X R7, R7, 0x1, R4, P3 ;  /* 0x0000000107077824 */ /* 0x000fc600018e0604 */
[----:B------:R1:W-:Y:S01]  /*1d2f0*/  STL [R1+0x10f0], R151 ;  /* 0x0010f09701007387 */ /* 0x0003e20000100800 */
[----:B---3--:R-:W-:Y:S02]  /*1d300*/  IMAD.MOV.U32 R10, RZ, RZ, R150 ;  /* 0x000000ffff0a7224 */ /* 0x008fe400078e0096 */
        /* <DEDUP_REMOVED lines=13> */
[----:B------:R-:W-:-:S04]  /*1d3e0*/  SEL R9, R9, RZ, !P0 ;  /* 0x000000ff09097207 */ /* 0x000fc80004000000 */
[----:B------:R-:W-:Y:S02]  /*1d3f0*/  ISETP.NE.U32.AND P2, PT, R9, RZ, PT ;  /* 0x000000ff0900720c */ /* 0x000fe40003f45070 */
[----:B--2---:R-:W-:-:S05]  /*1d400*/  IADD3 R8, P1, R8, R5, RZ ;  /* 0x0000000508087210 */ /* 0x004fca0007f3e0ff */
        /* <DEDUP_REMOVED lines=33> */
[----:B------:R-:W-:-:S04]  /*1d620*/  SEL R10, R10, RZ, !P0 ;  /* 0x000000ff0a0a7207 */ /* 0x000fc80004000000 */
[----:B------:R-:W-:Y:S02]  /*1d630*/  ISETP.NE.U32.AND P2, PT, R10, RZ, PT ;  /* 0x000000ff0a00720c */ /* 0x000fe40003f45070 */
[----:B------:R-:W-:-:S05]  /*1d640*/  IADD3 R8, P3, R8, R5, RZ ;  /* 0x0000000508087210 */ /* 0x000fca0007f7e0ff */
[----:B------:R-:W-:Y:S01]  /*1d650*/  IMAD.X R150, R150, 0x1, R4, P3 ;  /* 0x0000000196967824 */ /* 0x000fe200018e0604 */
[----:B--2---:R-:W-:Y:S01]  /*1d660*/  IADD3 R12, P4, R12, R5, RZ ;  /* 0x000000050c0c7210 */ /* 0x004fe20007f9e0ff */
        /* <DEDUP_REMOVED lines=65> */
[----:B------:R-:W-:-:S04]  /*1da80*/  SEL R10, R10, RZ, !P0 ;  /* 0x000000ff0a0a7207 */ /* 0x000fc80004000000 */
[----:B------:R-:W-:Y:S02]  /*1da90*/  ISETP.NE.U32.AND P1, PT, R10, RZ, PT ;  /* 0x000000ff0a00720c */ /* 0x000fe40003f25070 */
[----:B---3--:R-:W-:-:S05]  /*1daa0*/  IADD3 R151, P3, R151, R5, RZ ;  /* 0x0000000597977210 */ /* 0x008fca0007f7e0ff */
        /* <DEDUP_REMOVED lines=75> */
[----:B------:R-:W-:Y:S03]  /*1df60*/  STL [R1+0x1184], R8 ;  /* 0x0011840801007387 */ /* 0x000fe60000100800 */
[----:B------:R-:W-:Y:S01]  /*1df70*/  IMAD.MOV.U32 R11, RZ, RZ, R12 ;  /* 0x000000ffff0b7224 */ /* 0x000fe200078e000c */
[----:B------:R1:W-:Y:S01]  /*1df80*/  STL [R1+0x1180], R12 ;  /* 0x0011800c01007387 */ /* 0x0003e20000100800 */
[----:B------:R-:W-:-:S03]  /*1df90*/  VIADD R9, R149, UR12 ;  /* 0x0000000c95097c36 */ /* 0x000fc60008000000 */
[----:B------:R-:W2:Y:S01]  /*1dfa0*/  LDL.LU R150, [R1+0x1198] ;  /* 0x0011980001967983 */ /* 0x000ea20000300800 */
[----:B------:R-:W-:Y:S01]  /*1dfb0*/  IMAD.MOV.U32 R10, RZ, RZ, R8 ;  /* 0x000000ffff0a7224 */ /* 0x000fe200078e0008 */
[----:B------:R-:W-:Y:S02]  /*1dfc0*/  ISETP.GT.AND P1, PT, R3, 0x15, PT ;  /* 0x000000150300780c */ /* 0x000fe40003f24270 */
[----:B-1----:R-:W2:Y:S04]  /*1dfd0*/  LDL.LU R12, [R1+0x119c] ;  /* 0x00119c00010c7983 */ /* 0x002ea80000300800 */
[----:B------:R-:W2:Y:S04]  /*1dfe0*/  LDL.LU R149, [R1+0x11a0] ;  /* 0x0011a00001957983 */ /* 0x000ea80000300800 */
[----:B------:R-:W2:Y:S04]  /*1dff0*/  LDL.LU R8, [R1+0x11a4] ;  /* 0x0011a40001087983 */ /* 0x000ea80000300800 */
        /* <DEDUP_REMOVED lines=24> */
[----:B--2---:R-:W-:-:S05]  /*1e180*/  IADD3 R12, P3, R12, R5, RZ ;  /* 0x000000050c0c7210 */ /* 0x004fca0007f7e0ff */
[----:B------:R-:W-:Y:S01]  /*1e190*/  IMAD.X R150, R150, 0x1, R4, P3 ;  /* 0x0000000196967824 */ /* 0x000fe200018e0604 */
[----:B------:R-:W-:Y:S01]  /*1e1a0*/  IADD3 R8, P4, R8, R5, RZ ;  /* 0x0000000508087210 */ /* 0x000fe20007f9e0ff */
[----:B------:R-:W-:Y:S02]  /*1e1b0*/  STL [R1+0x119c], R12 ;  /* 0x00119c0c01007387 */ /* 0x000fe40000100800 */
[----:B------:R-:W-:Y:S02]  /*1e1c0*/  IMAD.MOV.U32 R11, RZ, RZ, R150 ;  /* 0x000000ffff0b7224 */ /* 0x000fe400078e0096 */
[----:B------:R-:W-:Y:S01]  /*1e1d0*/  IMAD.X R149, R149, 0x1, R4, P4 ;  /* 0x0000000195957824 */ /* 0x000fe200020e0604 */
[----:B------:R1:W-:Y:S04]  /*1e1e0*/  STL [R1+0x1198], R150 ;  /* 0x0011989601007387 */ /* 0x0003e80000100800 */
[----:B------:R-:W-:Y:S01]  /*1e1f0*/  STL [R1+0x11a4], R8 ;  /* 0x0011a40801007387 */ /* 0x000fe20000100800 */
[----:B------:R-:W-:-:S03]  /*1e200*/  IMAD.MOV.U32 R10, RZ, RZ, R12 ;  /* 0x000000ffff0a7224 */ /* 0x000fc600078e000c */
[----:B-1----:R-:W2:Y:S04]  /*1e210*/  LDL.LU R150, [R1+0x11b4] ;  /* 0x0011b40001967983 */ /* 0x002ea80000300800 */
[----:B------:R1:W-:Y:S04]  /*1e220*/  STL [R1+0x11a0], R149 ;  /* 0x0011a09501007387 */ /* 0x0003e80000100800 */
[----:B------:R-:W3:Y:S04]  /*1e230*/  LDL.LU R12, [R1+0x11bc] ;  /* 0x0011bc00010c7983 */ /* 0x000ee80000300800 */
[----:B------:R-:W3:Y:S04]  /*1e240*/  LDL.LU R151, [R1+0x11b0] ;  /* 0x0011b00001977983 */ /* 0x000ee80000300800 */
[----:B------:R1:W-:Y:S01]  /*1e250*/  LDGSTS.E [R9+0x24004], desc[UR6][R10.64], P1 ;  /* 0x240040000a097fae */ /* 0x0003e20008921846 */
[----:B------:R-:W-:Y:S01]  /*1e260*/  ISETP.GT.AND P1, PT, R3, 0x17, PT ;  /* 0x000000170300780c */ /* 0x000fe20003f24270 */
[----:B-1----:R-:W-:-:S02]  /*1e270*/  IMAD.MOV.U32 R10, RZ, RZ, R8 ;  /* 0x000000ffff0a7224 */ /* 0x002fc400078e0008 */
[----:B------:R-:W-:Y:S02]  /*1e280*/  IMAD.MOV.U32 R11, RZ, RZ, R149 ;  /* 0x000000ffff0b7224 */ /* 0x000fe400078e0095 */
[----:B------:R-:W3:Y:S04]  /*1e290*/  LDL.LU R149, [R1+0x11b8] ;  /* 0x0011b80001957983 */ /* 0x000ee80000300800 */
        /* <DEDUP_REMOVED lines=14> */
[----:B--2---:R-:W-:-:S05]  /*1e380*/  IADD3 R150, P2, R150, R5, RZ ;  /* 0x0000000596967210 */ /* 0x004fca0007f5e0ff */
[----:B------:R-:W-:Y:S01]  /*1e390*/  IMAD.MOV.U32 R10, RZ, RZ, R150 ;  /* 0x000000ffff0a7224 */ /* 0x000fe200078e0096 */
[----:B---3--:R-:W-:Y:S01]  /*1e3a0*/  IADD3 R12, P3, R12, R5, RZ ;  /* 0x000000050c0c7210 */ /* 0x008fe20007f7e0ff */
[----:B------:R-:W-:-:S04]  /*1e3b0*/  IMAD.X R151, R151, 0x1, R4, P2 ;  /* 0x0000000197977824 */ /* 0x000fc800010e0604 */
[----:B------:R-:W-:Y:S01]  /*1e3c0*/  IMAD.MOV.U32 R11, RZ, RZ, R151 ;  /* 0x000000ffff0b7224 */ /* 0x000fe200078e0097 */
[----:B------:R-:W-:Y:S04]  /*1e3d0*/  STL [R1+0x11b4], R150 ;  /* 0x0011b49601007387 */ /* 0x000fe80000100800 */
[----:B------:R1:W-:Y:S04]  /*1e3e0*/  STL [R1+0x11b0], R151 ;  /* 0x0011b09701007387 */ /* 0x0003e80000100800 */
[----:B------:R2:W-:Y:S01]  /*1e3f0*/  LDGSTS.E [R9+0x2000c], desc[UR6][R10.64], P1 ;  /* 0x2000c0000a097fae */ /* 0x0005e20008921846 */
[----:B------:R-:W-:-:S03]  /*1e400*/  IMAD.X R149, R149, 0x1, R4, P3 ;  /* 0x0000000195957824 */ /* 0x000fc600018e0604 */
[----:B------:R-:W-:Y:S01]  /*1e410*/  STL [R1+0x11bc], R12 ;  /* 0x0011bc0c01007387 */ /* 0x000fe20000100800 */
[----:B--2---:R-:W-:-:S03]  /*1e420*/  IMAD.MOV.U32 R10, RZ, RZ, R12 ;  /* 0x000000ffff0a7224 */ /* 0x004fc600078e000c */
[----:B------:R2:W-:Y:S01]  /*1e430*/  STL [R1+0x11b8], R149 ;  /* 0x0011b89501007387 */ /* 0x0005e20000100800 */
[----:B------:R-:W-:-:S03]  /*1e440*/  IMAD.MOV.U32 R11, RZ, RZ, R149 ;  /* 0x000000ffff0b7224 */ /* 0x000fc600078e0095 */
[----:B------:R-:W3:Y:S04]  /*1e450*/  LDL.LU R248, [R1+0x11c8] ;  /* 0x0011c80001f87983 */ /* 0x000ee80000300800 */
[----:B-1----:R-:W3:Y:S04]  /*1e460*/  LDL.LU R151, [R1+0x11cc] ;  /* 0x0011cc0001977983 */ /* 0x002ee80000300800 */
[----:B------:R1:W-:Y:S01]  /*1e470*/  LDGSTS.E [R9+0x2400c], desc[UR6][R10.64], P1 ;  /* 0x2400c0000a097fae */ /* 0x0003e20008921846 */
[----:B------:R-:W-:-:S03]  /*1e480*/  ISETP.GT.AND P1, PT, R3, 0x18, PT ;  /* 0x000000180300780c */ /* 0x000fc60003f24270 */
[----:B------:R-:W3:Y:S04]  /*1e490*/  LDL.LU R150, [R1+0x11d0] ;  /* 0x0011d00001967983 */ /* 0x000ee80000300800 */
[----:B--2---:R-:W2:Y:S01]  /*1e4a0*/  LDL.LU R149, [R1+0x11d4] ;  /* 0x0011d40001957983 */ /* 0x004ea20000300800 */
[----:B-1----:R-:W-:-:S04]  /*1e4b0*/  SEL R9, RZ, 0x4, !P1 ;  /* 0x00000004ff097807 */ /* 0x002fc80004800000 */
[----:B------:R-:W-:-:S04]  /*1e4c0*/  SEL R9, R9, RZ, !P0 ;  /* 0x000000ff09097207 */ /* 0x000fc80004000000 */
[----:B------:R-:W-:Y:S01]  /*1e4d0*/  ISETP.NE.U32.AND P2, PT, R9, RZ, PT ;  /* 0x000000ff0900720c */ /* 0x000fe20003f45070 */
[----:B----4-:R-:W-:Y:S01]  /*1e4e0*/  VIADD R9, R8, UR12 ;  /* 0x0000000c08097c36 */ /* 0x010fe20008000000 */
[----:B------:R-:W-:-:S05]  /*1e4f0*/  IADD3 R6, P1, R6, R5, RZ ;  /* 0x0000000506067210 */ /* 0x000fca0007f3e0ff */
[----:B------:R-:W-:Y:S01]  /*1e500*/  IMAD.X R7, R7, 0x1, R4, P1 ;  /* 0x0000000107077824 */ /* 0x000fe200008e0604 */
[----:B------:R1:W-:Y:S01]  /*1e510*/  STL [R1+0x11c4], R6 ;  /* 0x0011c40601007387 */ /* 0x0003e20000100800 */
[----:B------:R-:W-:-:S03]  /*1e520*/  IMAD.MOV.U32 R10, RZ, RZ, R6 ;  /* 0x000000ffff0a7224 */ /* 0x000fc600078e0006 */
[----:B------:R4:W-:Y:S01]  /*1e530*/  STL [R1+0x11c0], R7 ;  /* 0x0011c00701007387 */ /* 0x0009e20000100800 */
[----:B------:R-:W-:-:S03]  /*1e540*/  IMAD.MOV.U32 R11, RZ, RZ, R7 ;  /* 0x000000ffff0b7224 */ /* 0x000fc600078e0007 */
[----:B------:R-:W2:Y:S04]  /*1e550*/  LDL.LU R8, [R1+0x11d8] ;  /* 0x0011d80001087983 */ /* 0x000ea80000300800 */
        /* <DEDUP_REMOVED lines=10> */
[----:B------:R-:W-:Y:S01]  /*1e600*/  IMAD.MOV.U32 R10, RZ, RZ, R151 ;  /* 0x000000ffff0a7224 */ /* 0x000fe200078e0097 */
[----:B--2---:R-:W-:Y:S01]  /*1e610*/  IADD3 R149, P4, R149, R5, RZ ;  /* 0x0000000595957210 */ /* 0x004fe20007f9e0ff */
[----:B------:R-:W-:Y:S01]  /*1e620*/  IMAD.MOV.U32 R11, RZ, RZ, R248 ;  /* 0x000000ffff0b7224 */ /* 0x000fe200078e00f8 */
[----:B------:R-:W-:Y:S03]  /*1e630*/  STL [R1+0x11cc], R151 ;  /* 0x0011cc9701007387 */ /* 0x000fe60000100800 */
[----:B------:R-:W-:Y:S01]  /*1e640*/  IMAD.X R150, R150, 0x1, R4, P4 ;  /* 0x0000000196967824 */ /* 0x000fe200020e0604 */
[----:B------:R-:W-:Y:S04]  /*1e650*/  STL [R1+0x11c8], R248 ;  /* 0x0011c8f801007387 */ /* 0x000fe80000100800 */
[----:B------:R-:W-:Y:S04]  /*1e660*/  STL [R1+0x11d4], R149 ;  /* 0x0011d49501007387 */ /* 0x000fe80000100800 */
[----:B------:R1:W-:Y:S01]  /*1e670*/  LDGSTS.E [R9+0x24000], desc[UR6][R10.64], P2 ;  /* 0x240000000a097fae */ /* 0x0003e20009121846 */
[----:B------:R-:W-:-:S03]  /*1e680*/  ISETP.GT.AND P2, PT, R3, 0x1a, PT ;  /* 0x0000001a0300780c */ /* 0x000fc60003f44270 */
[----:B------:R2:W-:Y:S01]  /*1e690*/  STL [R1+0x11d0], R150 ;  /* 0x0011d09601007387 */ /* 0x0005e20000100800 */
[----:B-1----:R-:W-:Y:S02]  /*1e6a0*/  IMAD.MOV.U32 R10, RZ, RZ, R149 ;  /* 0x000000ffff0a7224 */ /* 0x002fe400078e0095 */
[----:B------:R-:W-:Y:S02]  /*1e6b0*/  IMAD.MOV.U32 R11, RZ, RZ, R150 ;  /* 0x000000ffff0b7224 */ /* 0x000fe400078e0096 */
[----:B--2---:R-:W2:Y:S04]  /*1e6c0*/  LDL.LU R150, [R1+0x11e8] ;  /* 0x0011e80001967983 */ /* 0x004ea80000300800 */
[----:B------:R-:W3:Y:S04]  /*1e6d0*/  LDL.LU R149, [R1+0x11ec] ;  /* 0x0011ec0001957983 */ /* 0x000ee80000300800 */
[----:B------:R1:W-:Y:S02]  /*1e6e0*/  LDGSTS.E [R9+0x20004], desc[UR6][R10.64], P1 ;  /* 0x200040000a097fae */ /* 0x0003e40008921846 */
[----:B-1----:R-:W-:-:S04]  /*1e6f0*/  SEL R10, RZ, 0x4, !P2 ;  /* 0x00000004ff0a7807 */ /* 0x002fc80005000000 */
[----:B------:R-:W-:-:S04]  /*1e700*/  SEL R10, R10, RZ, !P0 ;  /* 0x000000ff0a0a7207 */ /* 0x000fc80004000000 */
[----:B------:R-:W-:Y:S02]  /*1e710*/  ISETP.NE.U32.AND P2, PT, R10, RZ, PT ;  /* 0x000000ff0a00720c */ /* 0x000fe40003f45070 */
[----:B------:R-:W-:-:S05]  /*1e720*/  IADD3 R6, P3, R6, R5, RZ ;  /* 0x0000000506067210 */ /* 0x000fca0007f7e0ff */
[----:B------:R-:W-:Y:S01]  /*1e730*/  IMAD.X R8, R8, 0x1, R4, P3 ;  /* 0x0000000108087824 */ /* 0x000fe200018e0604 */
[----:B----4-:R-:W-:Y:S01]  /*1e740*/  IADD3 R7, P4, R7, R5, RZ ;  /* 0x0000000507077210 */ /* 0x010fe20007f9e0ff */
[----:B------:R-:W-:Y:S01]  /*1e750*/  STL [R1+0x11dc], R6 ;  /* 0x0011dc0601007387 */ /* 0x000fe20000100800 */
[----:B------:R-:W-:-:S03]  /*1e760*/  IMAD.MOV.U32 R10, RZ, RZ, R6 ;  /* 0x000000ffff0a7224 */ /* 0x000fc600078e0006 */
[----:B------:R-:W-:Y:S01]  /*1e770*/  IMAD.X R12, R12, 0x1, R4, P4 ;  /* 0x000000010c0c7824 */ /* 0x000fe200020e0604 */
[----:B------:R1:W-:Y:S01]  /*1e780*/  STL [R1+0x11d8], R8 ;  /* 0x0011d80801007387 */ /* 0x0003e20000100800 */
[----:B------:R-:W-:-:S03]  /*1e790*/  IMAD.MOV.U32 R11, RZ, RZ, R8 ;  /* 0x000000ffff0b7224 */ /* 0x000fc600078e0008 */
[----:B------:R-:W-:Y:S04]  /*1e7a0*/  STL [R1+0x11e4], R7 ;  /* 0x0011e40701007387 */ /* 0x000fe80000100800 */
[----:B------:R4:W-:Y:S04]  /*1e7b0*/  LDGSTS.E [R9+0x24004], desc[UR6][R10.64], P1 ;  /* 0x240040000a097fae */ /* 0x0009e80008921846 */
[----:B-1----:R-:W2:Y:S04]  /*1e7c0*/  LDL.LU R8, [R1+0x11f4] ;  /* 0x0011f40001087983 */ /* 0x002ea80000300800 */
[----:B------:R1:W-:Y:S04]  /*1e7d0*/  STL [R1+0x11e0], R12 ;  /* 0x0011e00c01007387 */ /* 0x0003e80000100800 */
[----:B------:R-:W2:Y:S01]  /*1e7e0*/  LDL.LU R6, [R1+0x11fc] ;  /* 0x0011fc0001067983 */ /* 0x000ea20000300800 */
[----:B----4-:R-:W-:-:S02]  /*1e7f0*/  IMAD.MOV.U32 R11, RZ, RZ, R12 ;  /* 0x000000ffff0b7224 */ /* 0x010fc400078e000c */
[----:B------:R-:W-:Y:S01]  /*1e800*/  IMAD.MOV.U32 R10, RZ, RZ, R7 ;  /* 0x000000ffff0a7224 */ /* 0x000fe200078e0007 */
[----:B-1----:R-:W4:Y:S04]  /*1e810*/  LDL.LU R12, [R1+0x11f0] ;  /* 0x0011f000010c7983 */ /* 0x002f280000300800 */
[----:B------:R-:W4:Y:S01]  /*1e820*/  LDL.LU R7, [R1+0x11f8] ;  /* 0x0011f80001077983 */ /* 0x000f220000300800 */
[----:B------:R-:W-:-:S03]  /*1e830*/  ISETP.GT.AND P1, PT, R3, 0x1b, PT ;  /* 0x0000001b0300780c */ /* 0x000fc60003f24270 */
        /* <DEDUP_REMOVED lines=16> */
[----:B------:R-:W-:Y:S01]  /*1e940*/  STL [R1+0x11f4], R8 ;  /* 0x0011f40801007387 */ /* 0x000fe20000100800 */
[--C-:B----4-:R-:W-:Y:S02]  /*1e950*/  IMAD.X R12, R12, 0x1, R4.reuse, P2 ;  /* 0x000000010c0c7824 */ /* 0x110fe400010e0604 */
[----:B------:R-:W-:-:S03]  /*1e960*/  IMAD.X R7, R7, 0x1, R4, P3 ;  /* 0x0000000107077824 */ /* 0x000fc600018e0604 */
[----:B------:R1:W-:Y:S01]  /*1e970*/  STL [R1+0x11f0], R12 ;  /* 0x0011f00c01007387 */ /* 0x0003e20000100800 */
[----:B---3--:R-:W-:Y:S02]  /*1e980*/  IMAD.MOV.U32 R10, RZ, RZ, R8 ;  /* 0x000000ffff0a7224 */ /* 0x008fe400078e0008 */
[----:B------:R-:W-:Y:S01]  /*1e990*/  IMAD.MOV.U32 R11, RZ, RZ, R12 ;  /* 0x000000ffff0b7224 */ /* 0x000fe200078e000c */
[----:B------:R-:W-:Y:S04]  /*1e9a0*/  STL [R1+0x11fc], R6 ;  /* 0x0011fc0601007387 */ /* 0x000fe80000100800 */
[----:B------:R3:W-:Y:S04]  /*1e9b0*/  STL [R1+0x11f8], R7 ;  /* 0x0011f80701007387 */ /* 0x0007e80000100800 */
[----:B-1----:R-:W4:Y:S04]  /*1e9c0*/  LDL.LU R12, [R1+0x1208] ;  /* 0x00120800010c7983 */ /* 0x002f280000300800 */
[----:B------:R-:W4:Y:S04]  /*1e9d0*/  LDL.LU R8, [R1+0x120c] ;  /* 0x00120c0001087983 */ /* 0x000f280000300800 */
        /* <DEDUP_REMOVED lines=9> */
[----:B------:R-:W-:Y:S01]  /*1ea70*/  ISETP.NE.U32.AND P2, PT, R9, RZ, PT ;  /* 0x000000ff0900720c */ /* 0x000fe20003f45070 */
[----:B--2---:R-:W-:Y:S01]  /*1ea80*/  VIADD R9, R151, UR12 ;  /* 0x0000000c97097c36 */ /* 0x004fe20008000000 */
[----:B------:R-:W-:-:S05]  /*1ea90*/  IADD3 R149, P1, R149, R5, RZ ;  /* 0x0000000595957210 */ /* 0x000fca0007f3e0ff */
[----:B------:R-:W-:Y:S02]  /*1eaa0*/  IMAD.X R150, R150, 0x1, R4, P1 ;  /* 0x0000000196967824 */ /* 0x000fe400008e0604 */
[----:B------:R-:W-:Y:S02]  /*1eab0*/  IMAD.MOV.U32 R10, RZ, RZ, R149 ;  /* 0x000000ffff0a7224 */ /* 0x000fe400078e0095 */
[----:B------:R-:W-:Y:S01]  /*1eac0*/  IMAD.MOV.U32 R11, RZ, RZ, R150 ;  /* 0x000000ffff0b7224 */ /* 0x000fe200078e0096 */
[----:B------:R-:W-:-:S04]  /*1ead0*/  ISETP.GT.AND P1, PT, R3, 0x1d, PT ;  /* 0x0000001d0300780c */ /* 0x000fc80003f24270 */
[----:B------:R1:W-:Y:S04]  /*1eae0*/  LDGSTS.E [R9+0x20000], desc[UR6][R10.64], P2 ;  /* 0x200000000a097fae */ /* 0x0003e80009121846 */
[----:B------:R-:W-:Y:S01]  /*1eaf0*/  STL [R1+0x1204], R149 ;  /* 0x0012049501007387 */ /* 0x000fe20000100800 */
[----:B-1----:R-:W-:-:S04]  /*1eb00*/  SEL R10, RZ, 0x4, !P1 ;  /* 0x00000004ff0a7807 */ /* 0x002fc80004800000 */
[----:B------:R-:W-:Y:S01]  /*1eb10*/  SEL R10, R10, RZ, !P0 ;  /* 0x000000ff0a0a7207 */ /* 0x000fe20004000000 */
[----:B------:R1:W-:Y:S03]  /*1eb20*/  STL [R1+0x1200], R150 ;  /* 0x0012009601007387 */ /* 0x0003e60000100800 */
[----:B------:R-:W-:Y:S01]  /*1eb30*/  ISETP.NE.U32.AND P1, PT, R10, RZ, PT ;  /* 0x000000ff0a00720c */ /* 0x000fe20003f25070 */
[----:B------:R-:W2:Y:S04]  /*1eb40*/  LDL.LU R252, [R1+0x121c] ;  /* 0x00121c0001fc7983 */ /* 0x000ea80000300800 */
[----:B------:R-:W2:Y:S01]  /*1eb50*/  LDL.LU R151, [R1+0x1224] ;  /* 0x0012240001977983 */ /* 0x000ea20000300800 */
[----:B----4-:R-:W-:-:S05]  /*1eb60*/  IADD3 R8, P3, R8, R5, RZ ;  /* 0x0000000508087210 */ /* 0x010fca0007f7e0ff */
[----:B------:R-:W-:Y:S01]  /*1eb70*/  IMAD.X R12, R12, 0x1, R4, P3 ;  /* 0x000000010c0c7824 */ /* 0x000fe200018e0604 */
[----:B------:R-:W-:Y:S01]  /*1eb80*/  STL [R1+0x120c], R8 ;  /* 0x00120c0801007387 */ /* 0x000fe20000100800 */
[----:B------:R-:W-:Y:S02]  /*1eb90*/  IMAD.MOV.U32 R10, RZ, RZ, R8 ;  /* 0x000000ffff0a7224 */ /* 0x000fe400078e0008 */
[----:B------:R-:W-:Y:S01]  /*1eba0*/  IMAD.MOV.U32 R11, RZ, RZ, R12 ;  /* 0x000000ffff0b7224 */ /* 0x000fe200078e000c */
[----:B------:R4:W-:Y:S04]  /*1ebb0*/  STL [R1+0x1208], R12 ;  /* 0x0012080c01007387 */ /* 0x0009e80000100800 */
[----:B------:R1:W-:Y:S01]  /*1ebc0*/  LDGSTS.E [R9+0x24000], desc[UR6][R10.64], P2 ;  /* 0x240000000a097fae */ /* 0x0003e20009121846 */
[----:B---3--:R-:W-:-:S05]  /*1ebd0*/  IADD3 R6, P4, R6, R5, RZ ;  /* 0x0000000506067210 */ /* 0x008fca0007f9e0ff */
[----:B------:R-:W-:Y:S01]  /*1ebe0*/  IMAD.X R7, R7, 0x1, R4, P4 ;  /* 0x0000000107077824 */ /* 0x000fe200020e0604 */
[----:B------:R3:W-:Y:S01]  /*1ebf0*/  STL [R1+0x1214], R6 ;  /* 0x0012140601007387 */ /* 0x0007e20000100800 */
[----:B-1----:R-:W-:-:S03]  /*1ec00*/  IMAD.MOV.U32 R10, RZ, RZ, R6 ;  /* 0x000000ffff0a7224 */ /* 0x002fc600078e0006 */
[----:B------:R-:W2:Y:S01]  /*1ec10*/  LDL.LU R248, [R1+0x1220] ;  /* 0x0012200001f87983 */ /* 0x000ea20000300800 */
[----:B------:R-:W-:-:S03]  /*1ec20*/  IMAD.MOV.U32 R11, RZ, RZ, R7 ;  /* 0x000000ffff0b7224 */ /* 0x000fc600078e0007 */
[----:B------:R1:W-:Y:S04]  /*1ec30*/  STL [R1+0x1210], R7 ;  /* 0x0012100701007387 */ /* 0x0003e80000100800 */
[----:B------:R-:W2:Y:S04]  /*1ec40*/  LDL.LU R150, [R1+0x1228] ;  /* 0x0012280001967983 */ /* 0x000ea80000300800 */
[----:B------:R-:W2:Y:S04]  /*1ec50*/  LDL.LU R149, [R1+0x122c] ;  /* 0x00122c0001957983 */ /* 0x000ea80000300800 */
[----:B----4-:R-:W4:Y:S04]  /*1ec60*/  LDL.LU R12, [R1+0x1230] ;  /* 0x00123000010c7983 */ /* 0x010f280000300800 */
[----:B---3--:R-:W3:Y:S04]  /*1ec70*/  LDL.LU R6, [R1+0x1234] ;  /* 0x0012340001067983 */ /* 0x008ee80000300800 */
[----:B------:R-:W4:Y:S04]  /*1ec80*/  LDL.LU R8, [R1+0x1238] ;  /* 0x0012380001087983 */ /* 0x000f280000300800 */
[----:B-1----:R-:W4:Y:S04]  /*1ec90*/  LDL.LU R7, [R1+0x123c] ;  /* 0x00123c0001077983 */ /* 0x002f280000300800 */
[----:B------:R1:W-:Y:S04]  /*1eca0*/  LDGSTS.E [R9+0x20004], desc[UR6][R10.64], P1 ;  /* 0x200040000a097fae */ /* 0x0003e80008921846 */
[----:B------:R-:W3:Y:S01]  /*1ecb0*/  LDL.LU R11, [R1+0x1218] ;  /* 0x00121800010b7983 */ /* 0x000ee20000300800 */
[----:B------:R-:W-:-:S04]  /*1ecc0*/  ISETP.GT.AND P2, PT, R3, 0x1e, PT ;  /* 0x0000001e0300780c */ /* 0x000fc80003f44270 */
[----:B-1----:R-:W-:-:S04]  /*1ecd0*/  SEL R10, RZ, 0x4, !P2 ;  /* 0x00000004ff0a7807 */ /* 0x002fc80005000000 */
[----:B------:R-:W-:-:S04]  /*1ece0*/  SEL R10, R10, RZ, !P0 ;  /* 0x000000ff0a0a7207 */ /* 0x000fc80004000000 */
[----:B------:R-:W-:Y:S02]  /*1ecf0*/  ISETP.NE.U32.AND P2, PT, R10, RZ, PT ;  /* 0x000000ff0a00720c */ /* 0x000fe40003f45070 */
[-C--:B--2---:R-:W-:Y:S02]  /*1ed00*/  IADD3 R252, P3, R252, R5.reuse, RZ ;  /* 0x00000005fcfc7210 */ /* 0x084fe40007f7e0ff */
[----:B------:R-:W-:-:S03]  /*1ed10*/  IADD3 R151, P4, R151, R5, RZ ;  /* 0x0000000597977210 */ /* 0x000fc60007f9e0ff */
[----:B------:R-:W-:Y:S01]  /*1ed20*/  IMAD.MOV.U32 R10, RZ, RZ, R252 ;  /* 0x000000ffff0a7224 */ /* 0x000fe200078e00fc */
[----:B------:R1:W-:Y:S02]  /*1ed30*/  STL [R1+0x121c], R252 ;  /* 0x00121cfc01007387 */ /* 0x0003e40000100800 */
[----:B-1----:R-:W1:Y:S02]  /*1ed40*/  S2R R252, SR_TID.X ;  /* 0x0000000000fc7919 */ /* 0x002e640000002100 */
[----:B-1----:R-:W-:Y:S01]  /*1ed50*/  LOP3.LUT R252, R252, 0x60, RZ, 0xc0, !PT ;  /* 0x00000060fcfc7812 */ /* 0x002fe200078ec0ff */
[--C-:B------:R-:W-:Y:S02]  /*1ed60*/  IMAD.X R248, R248, 0x1, R4.reuse, P4 ;  /* 0x00000001f8f87824 */ /* 0x100fe400020e0604 */
[----:B---3--:R-:W-:-:S05]  /*1ed70*/  IMAD.X R11, R11, 0x1, R4, P3 ;  /* 0x000000010b0b7824 */ /* 0x008fca00018e0604 */
[----:B------:R1:W-:Y:S04]  /*1ed80*/  STL [R1+0x1218], R11 ;  /* 0x0012180b01007387 */ /* 0x0003e80000100800 */
[----:B------:R2:W-:Y:S01]  /*1ed90*/  LDGSTS.E [R9+0x24004], desc[UR6][R10.64], P1 ;  /* 0x240040000a097fae */ /* 0x0005e20008921846 */
[----:B------:R-:W-:Y:S02]  /*1eda0*/  ISETP.GT.AND P1, PT, R3, 0x1f, PT ;  /* 0x0000001f0300780c */ /* 0x000fe40003f24270 */
[----:B------:R-:W-:Y:S01]  /*1edb0*/  IADD3 R149, P3, R149, R5, RZ ;  /* 0x0000000595957210 */ /* 0x000fe20007f7e0ff */
[----:B--2---:R-:W-:Y:S02]  /*1edc0*/  IMAD.MOV.U32 R10, RZ, RZ, R151 ;  /* 0x000000ffff0a7224 */ /* 0x004fe400078e0097 */
[----:B-1----:R-:W-:-:S05]  /*1edd0*/  IMAD.MOV.U32 R11, RZ, RZ, R248 ;  /* 0x000000ffff0b7224 */ /* 0x002fca00078e00f8 */
        /* <DEDUP_REMOVED lines=8> */
[----:B------:R1:W-:Y:S01]  /*1ee60*/  LDGSTS.E [R9+0x24008], desc[UR6][R10.64], P2 ;  /* 0x240080000a097fae */ /* 0x0003e20009121846 */
[----:B------:R-:W-:-:S03]  /*1ee70*/  IADD3 R6, P2, R6, R5, RZ ;  /* 0x0000000506067210 */ /* 0x000fc60007f5e0ff */
[----:B------:R2:W-:Y:S04]  /*1ee80*/  STL [R1+0x1220], R248 ;  /* 0x001220f801007387 */ /* 0x0005e80000100800 */
[----:B------:R-:W-:Y:S04]  /*1ee90*/  STL [R1+0x122c], R149 ;  /* 0x00122c9501007387 */ /* 0x000fe80000100800 */
[----:B------:R-:W-:Y:S01]  /*1eea0*/  STL [R1+0x1228], R150 ;  /* 0x0012289601007387 */ /* 0x000fe20000100800 */
[----:B-1----:R-:W-:-:S03]  /*1eeb0*/  IMAD.MOV.U32 R10, RZ, RZ, R6 ;  /* 0x000000ffff0a7224 */ /* 0x002fc600078e0006 */
[----:B------:R1:W-:Y:S01]  /*1eec0*/  STL [R1+0x1234], R6 ;  /* 0x0012340601007387 */ /* 0x0003e20000100800 */
[----:B--2---:R-:W2:Y:S01]  /*1eed0*/  S2R R248, SR_TID.X ;  /* 0x0000000000f87919 */ /* 0x004ea20000002100 */
[----:B-1----:R-:W1:Y:S01]  /*1eee0*/  S2R R6, SR_TID.X ;  /* 0x0000000000067919 */ /* 0x002e620000002100 */
[----:B----4-:R-:W-:Y:S01]  /*1eef0*/  IMAD.X R12, R12, 0x1, R4, P2 ;  /* 0x000000010c0c7824 */ /* 0x010fe200010e0604 */
[----:B------:R-:W-:-:S03]  /*1ef00*/  IADD3 R7, P3, R7, R5, RZ ;  /* 0x0000000507077210 */ /* 0x000fc60007f7e0ff */
[----:B------:R-:W-:Y:S02]  /*1ef10*/  IMAD.MOV.U32 R11, RZ, RZ, R12 ;  /* 0x000000ffff0b7224 */ /* 0x000fe400078e000c */
[----:B------:R-:W-:-:S03]  /*1ef20*/  IMAD.X R8, R8, 0x1, R4, P3 ;  /* 0x0000000108087824 */ /* 0x000fc600018e0604 */
[----:B------:R3:W-:Y:S04]  /*1ef30*/  LDGSTS.E [R9+0x2000c], desc[UR6][R10.64], P1 ;  /* 0x2000c0000a097fae */ /* 0x0007e80008921846 */
[----:B------:R-:W-:Y:S01]  /*1ef40*/  STL [R1+0x1230], R12 ;  /* 0x0012300c01007387 */ /* 0x000fe20000100800 */
[----:B---3--:R-:W-:Y:S02]  /*1ef50*/  IMAD.MOV.U32 R10, RZ, RZ, R7 ;  /* 0x000000ffff0a7224 */ /* 0x008fe400078e0007 */
[----:B------:R-:W-:Y:S01]  /*1ef60*/  IMAD.MOV.U32 R11, RZ, RZ, R8 ;  /* 0x000000ffff0b7224 */ /* 0x000fe200078e0008 */
[----:B--2---:R-:W-:Y:S01]  /*1ef70*/  LOP3.LUT R248, R248, 0x7f, RZ, 0xc0, !PT ;  /* 0x0000007ff8f87812 */ /* 0x004fe200078ec0ff */
[----:B------:R2:W-:Y:S04]  /*1ef80*/  STL [R1+0x123c], R7 ;  /* 0x00123c0701007387 */ /* 0x0005e80000100800 */
[----:B------:R3:W-:Y:S01]  /*1ef90*/  LDGSTS.E [R9+0x2400c], desc[UR6][R10.64], P1 ;  /* 0x2400c0000a097fae */ /* 0x0007e20008921846 */
[----:B-1----:R-:W-:-:S02]  /*1efa0*/  LOP3.LUT R6, R6, 0x1f, RZ, 0xc0, !PT ;  /* 0x0000001f06067812 */ /* 0x002fc400078ec0ff */
[----:B--2---:R-:W-:Y:S01]  /*1efb0*/  SHF.R.U32.HI R7, RZ, 0x1, R252 ;  /* 0x00000001ff077819 */ /* 0x004fe200000116fc */
[----:B------:R1:W-:Y:S01]  /*1efc0*/  STL [R1+0x1238], R8 ;  /* 0x0012380801007387 */ /* 0x0003e20000100800 */
[----:B------:R-:W-:Y:S01]  /*1efd0*/  ISETP.GE.AND P1, PT, R6, R3, PT ;  /* 0x000000030600720c */ /* 0x000fe20003f26270 */
[----:B------:R-:W-:Y:S02]  /*1efe0*/  IMAD.SHL.U32 R6, R248, 0x4, RZ ;  /* 0x00000004f8067824 */ /* 0x000fe400078e00ff */
[----:B------:R-:W2:Y:S03]  /*1eff0*/  LDL.LU R150, [R1+0xe04] ;  /* 0x000e040001967983 */ /* 0x000ea60000300800 */
[----:B------:R-:W-:Y:S01]  /*1f000*/  LOP3.LUT R6, R6, R7, RZ, 0x3c, !PT ;  /* 0x0000000706067212 */ /* 0x000fe200078e3cff */
[----:B------:R-:W-:Y:S01]  /*1f010*/  ULEA UR8, UR4, UR5, 0x10 ;  /* 0x0000000504087291 */ /* 0x000fe2000f8e803f */
[----:B------:R-:W4:Y:S04]  /*1f020*/  LDL.LU R7, [R1+0xe08] ;  /* 0x000e080001077983 */ /* 0x000f280000300800 */
[----:B------:R-:W2:Y:S04]  /*1f030*/  LDL.LU R151, [R1+0xe14] ;  /* 0x000e140001977983 */ /* 0x000ea80000300800 */
[----:B------:R-:W2:Y:S01]  /*1f040*/  LDL.LU R9, [R1+0xe18] ;  /* 0x000e180001097983 */ /* 0x000ea20000300800 */
[----:B------:R-:W-:-:S02]  /*1f050*/  SEL R3, RZ, 0x4, P1 ;  /* 0x00000004ff037807 */ /* 0x000fc40000800000 */
[-C--:B------:R-:W-:Y:S01]  /*1f060*/  IADD3 R19, P2, R19, R2.reuse, RZ ;  /* 0x0000000213137210 */ /* 0x080fe20007f5e0ff */
[----:B------:R-:W0:Y:S01]  /*1f070*/  LDGDEPBAR ;  /* 0x00000000000079af */ /* 0x000e220000000000 */
[----:B------:R-:W-:Y:S02]  /*1f080*/  SEL R3, R3, RZ, !P0 ;  /* 0x000000ff03037207 */ /* 0x000fe40004000000 */
[----:B------:R-:W-:Y:S01]  /*1f090*/  IADD3 R15, P1, R15, R2, RZ ;  /* 0x000000020f0f7210 */ /* 0x000fe20007f3e0ff */
[----:B------:R-:W2:Y:S01]  /*1f0a0*/  LDL.LU R12, [R1+0xe24] ;  /* 0x000e2400010c7983 */ /* 0x000ea20000300800 */
[----:B------:R-:W-:-:S03]  /*1f0b0*/  ISETP.NE.U32.AND P0, PT, R3, RZ, PT ;  /* 0x000000ff0300720c */ /* 0x000fc60003f05070 */
[----:B------:R-:W-:Y:S02]  /*1f0c0*/  IMAD.X R14, R14, 0x1, R0, P1 ;  /* 0x000000010e0e7824 */ /* 0x000fe400008e0600 */
[----:B------:R-:W-:Y:S02]  /*1f0d0*/  VIADD R3, R6, UR8 ;  /* 0x0000000806037c36 */ /* 0x000fe40008000000 */
[----:B---3--:R-:W-:Y:S01]  /*1f0e0*/  IMAD.MOV.U32 R10, RZ, RZ, R15 ;  /* 0x000000ffff0a7224 */ /* 0x008fe200078e000f */
[----:B------:R-:W-:Y:S01]  /*1f0f0*/  IADD3 R23, P1, R23, R2, RZ ;  /* 0x0000000217177210 */ /* 0x000fe20007f3e0ff */
[----:B------:R-:W-:Y:S01]  /*1f100*/  IMAD.MOV.U32 R11, RZ, RZ, R14 ;  /* 0x000000ffff0b7224 */ /* 0x000fe200078e000e */
[----:B------:R-:W3:Y:S01]  /*1f110*/  LDL.LU R6, [R1+0xe28] ;  /* 0x000e280001067983 */ /* 0x000ee20000300800 */
[----:B------:R-:W-:-:S03]  /*1f120*/  IMAD.X R18, R18, 0x1, R0, P2 ;  /* 0x0000000112127824 */ /* 0x000fc600010e0600 */
[----:B------:R1:W-:Y:S01]  /*1f130*/  LDGSTS.E [R3], desc[UR6][R10.64], P0 ;  /* 0x000000000a037fae */ /* 0x0003e20008121846 */
[----:B------:R-:W-:Y:S01]  /*1f140*/  IMAD.X R22, R22, 0x1, R0, P1 ;  /* 0x0000000116167824 */ /* 0x000fe200008e0600 */
[-C--:B------:R-:W-:Y:S02]  /*1f150*/  IADD3 R155, P2, R155, R2.reuse, RZ ;  /* 0x000000029b9b7210 */ /* 0x080fe40007f5e0ff */
[----:B------:R-:W3:Y:S01]  /*1f160*/  LDL.LU R149, [R1+0xe34] ;  /* 0x000e340001957983 */ /* 0x000ee20000300800 */
[----:B-1----:R-:W-:Y:S02]  /*1f170*/  IMAD.MOV.U32 R10, RZ, RZ, R19 ;  /* 0x000000ffff0a7224 */ /* 0x002fe400078e0013 */
[----:B------:R-:W-:Y:S01]  /*1f180*/  IMAD.MOV.U32 R11, RZ, RZ, R18 ;  /* 0x000000ffff0b7224 */ /* 0x000fe200078e0012 */
[-C--:B------:R-:W-:Y:S01]  /*1f190*/  IADD3 R159, P1, R159, R2.reuse, RZ ;  /* 0x000000029f9f7210 */ /* 0x080fe20007f3e0ff */
[--C-:B------:R-:W-:Y:S01]  /*1f1a0*/  IMAD.X R154, R154, 0x1, R0.reuse, P2 ;  /* 0x000000019a9a7824 */ /* 0x100fe200010e0600 */
[----:B------:R-:W3:Y:S04]  /*1f1b0*/  LDL.LU R8, [R1+0xe38] ;  /* 0x000e380001087983 */ /* 0x000ee80000300800 */
[----:B------:R1:W-:Y:S01]  /*1f1c0*/  LDGSTS.E [R3+0x400], desc[UR6][R10.64], P0 ;  /* 0x004000000a037fae */ /* 0x0003e20008121846 */
[----:B------:R-:W-:Y:S01]  /*1f1d0*/  IMAD.X R158, R158, 0x1, R0, P1 ;  /* 0x000000019e9e7824 */ /* 0x000fe200008e0600 */
[----:B------:R-:W-:Y:S01]  /*1f1e0*/  IADD3 R163, P2, R163, R2, RZ ;  /* 0x00000002a3a37210 */ /* 0x000fe20007f5e0ff */
[----:B-1----:R-:W-:-:S02]  /*1f1f0*/  IMAD.MOV.U32 R10, RZ, RZ, R23 ;  /* 0x000000ffff0a7224 */ /* 0x002fc400078e0017 */
[----:B------:R-:W-:-:S05]  /*1f200*/  IMAD.MOV.U32 R11, RZ, RZ, R22 ;  /* 0x000000ffff0b7224 */ /* 0x000fca00078e0016 */
[----:B------:R1:W-:Y:S01]  /*1f210*/  LDGSTS.E [R3+0x800], desc[UR6][R10.64], P0 ;  /* 0x008000000a037fae */ /* 0x0003e20008121846 */
[----:B------:R-:W-:Y:S01]  /*1f220*/  IMAD.X R162, R162, 0x1, R0, P2 ;  /* 0x00000001a2a27824 */ /* 0x000fe200010e0600 */
[----:B------:R-:W-:Y:S01]  /*1f230*/  IADD3 R167, P1, R167, R2, RZ ;  /* 0x00000002a7a77210 */ /* 0x000fe20007f3e0ff */
[----:B-1----:R-:W-:Y:S02]  /*1f240*/  IMAD.MOV.U32 R10, RZ, RZ, R155 ;  /* 0x000000ffff0a7224 */ /* 0x002fe400078e009b */
        /* <DEDUP_REMOVED lines=108> */
[----:B----4-:R-:W-:Y:S01]  /*1f910*/  IADD3 R7, P1, R7, R2, RZ ;  /* 0x0000000207077210 */ /* 0x010fe20007f3e0ff */
[----:B-1----:R-:W-:Y:S02]  /*1f920*/  IMAD.MOV.U32 R10, RZ, RZ, R243 ;  /* 0x000000ffff0a7224 */ /* 0x002fe400078e00f3 */
[----:B------:R-:W-:-:S05]  /*1f930*/  IMAD.MOV.U32 R11, RZ, RZ, R242 ;  /* 0x000000ffff0b7224 */ /* 0x000fca00078e00f2 */
[----:B------:R1:W-:Y:S01]  /*1f940*/  LDGSTS.E [R3+0x6400], desc[UR6][R10.64], P0 ;  /* 0x064000000a037fae */ /* 0x0003e20008121846 */
[----:B--2---:R-:W-:Y:S01]  /*1f950*/  IADD3 R9, P2, R9, R2, RZ ;  /* 0x0000000209097210 */ /* 0x004fe20007f5e0ff */
[----:B------:R-:W-:Y:S02]  /*1f960*/  IMAD.X R150, R150, 0x1, R0, P1 ;  /* 0x0000000196967824 */ /* 0x000fe400008e0600 */
[----:B-1----:R-:W-:Y:S02]  /*1f970*/  IMAD.MOV.U32 R10, RZ, RZ, R247 ;  /* 0x000000ffff0a7224 */ /* 0x002fe400078e00f7 */
[----:B------:R-:W-:-:S05]  /*1f980*/  IMAD.MOV.U32 R11, RZ, RZ, R246 ;  /* 0x000000ffff0b7224 */ /* 0x000fca00078e00f6 */
[----:B------:R1:W-:Y:S01]  /*1f990*/  LDGSTS.E [R3+0x6800], desc[UR6][R10.64], P0 ;  /* 0x068000000a037fae */ /* 0x0003e20008121846 */
[----:B------:R-:W-:-:S03]  /*1f9a0*/  IMAD.X R151, R151, 0x1, R0, P2 ;  /* 0x0000000197977824 */ /* 0x000fc600010e0600 */
[----:B------:R2:W-:Y:S01]  /*1f9b0*/  STL [R1+0xe08], R7 ;  /* 0x000e080701007387 */ /* 0x0005e20000100800 */
[----:B-1----:R-:W-:Y:S02]  /*1f9c0*/  IMAD.MOV.U32 R10, RZ, RZ, R251 ;  /* 0x000000ffff0a7224 */ /* 0x002fe400078e00fb */
[----:B------:R-:W-:Y:S01]  /*1f9d0*/  IMAD.MOV.U32 R11, RZ, RZ, R250 ;  /* 0x000000ffff0b7224 */ /* 0x000fe200078e00fa */
[----:B------:R1:W-:Y:S04]  /*1f9e0*/  STL [R1+0xe04], R150 ;  /* 0x000e049601007387 */ /* 0x0003e80000100800 */
[----:B------:R4:W-:Y:S04]  /*1f9f0*/  LDGSTS.E [R3+0x6c00], desc[UR6][R10.64], P0 ;  /* 0x06c000000a037fae */ /* 0x0009e80008121846 */
[----:B------:R3:W-:Y:S01]  /*1fa00*/  STL [R1+0xe18], R9 ;  /* 0x000e180901007387 */ /* 0x0007e20000100800 */
[----:B----4-:R-:W-:-:S02]  /*1fa10*/  IMAD.MOV.U32 R10, RZ, RZ, R7 ;  /* 0x000000ffff0a7224 */ /* 0x010fc400078e0007 */
[----:B------:R-:W-:Y:S01]  /*1fa20*/  IMAD.MOV.U32 R11, RZ, RZ, R150 ;  /* 0x000000ffff0b7224 */ /* 0x000fe200078e0096 */
[----:B--2---:R-:W2:Y:S04]  /*1fa30*/  LDL.LU R7, [R1+0xe48] ;  /* 0x000e480001077983 */ /* 0x004ea80000300800 */
[----:B------:R4:W-:Y:S04]  /*1fa40*/  STL [R1+0xe14], R151 ;  /* 0x000e149701007387 */ /* 0x0009e80000100800 */
[----:B------:R3:W-:Y:S04]  /*1fa50*/  LDGSTS.E [R3+0x7000], desc[UR6][R10.64], P0 ;  /* 0x070000000a037fae */ /* 0x0007e80008121846 */
[----:B-1----:R-:W2:Y:S01]  /*1fa60*/  LDL.LU R150, [R1+0xe58] ;  /* 0x000e580001967983 */ /* 0x002ea20000300800 */
[----:B---3--:R-:W-:-:S03]  /*1fa70*/  IMAD.MOV.U32 R10, RZ, RZ, R9 ;  /* 0x000000ffff0a7224 */ /* 0x008fc600078e0009 */
[----:B------:R-:W3:Y:S01]  /*1fa80*/  LDL.LU R9, [R1+0xe44] ;  /* 0x000e440001097983 */ /* 0x000ee20000300800 */
[----:B------:R-:W-:-:S03]  /*1fa90*/  IMAD.MOV.U32 R11, RZ, RZ, R151 ;  /* 0x000000ffff0b7224 */ /* 0x000fc600078e0097 */
[----:B----4-:R-:W4:Y:S01]  /*1faa0*/  LDL.LU R151, [R1+0xe54] ;  /* 0x000e540001977983 */ /* 0x010f220000300800 */
[-C--:B------:R-:W-:Y:S02]  /*1fab0*/  IADD3 R6, P1, R6, R2.reuse, RZ ;  /* 0x0000000206067210 */ /* 0x080fe40007f3e0ff */
[----:B------:R-:W-:Y:S01]  /*1fac0*/  IADD3 R8, P2, R8, R2, RZ ;  /* 0x0000000208087210 */ /* 0x000fe20007f5e0ff */
[----:B------:R1:W-:Y:S02]  /*1fad0*/  LDGSTS.E [R3+0x7400], desc[UR6][R10.64], P0 ;  /* 0x074000000a037fae */ /* 0x0003e40008121846 */
[--C-:B------:R-:W-:Y:S02]  /*1fae0*/  IMAD.X R12, R12, 0x1, R0.reuse, P1 ;  /* 0x000000010c0c7824 */ /* 0x100fe400008e0600 */
[----:B------:R1:W-:Y:S01]  /*1faf0*/  STL [R1+0xe28], R6 ;  /* 0x000e280601007387 */ /* 0x0003e20000100800 */
[----:B------:R-:W-:-:S03]  /*1fb00*/  IMAD.X R149, R149, 0x1, R0, P2 ;  /* 0x0000000195957824 */ /* 0x000fc600010e0600 */
[----:B------:R1:W-:Y:S02]  /*1fb10*/  STL [R1+0xe24], R12 ;  /* 0x000e240c01007387 */ /* 0x0003e40000100800 */
[----:B-1----:R-:W-:Y:S02]  /*1fb20*/  IMAD.MOV.U32 R10, RZ, RZ, R6 ;  /* 0x000000ffff0a7224 */ /* 0x002fe400078e0006 */
[----:B------:R1:W-:Y:S01]  /*1fb30*/  STL [R1+0xe38], R8 ;  /* 0x000e380801007387 */ /* 0x0003e20000100800 */
[----:B------:R-:W-:-:S03]  /*1fb40*/  IMAD.MOV.U32 R11, RZ, RZ, R12 ;  /* 0x000000ffff0b7224 */ /* 0x000fc600078e000c */
[----:B------:R-:W4:Y:S04]  /*1fb50*/  LDL.LU R6, [R1+0xe68] ;  /* 0x000e680001067983 */ /* 0x000f280000300800 */
[----:B------:R1:W-:Y:S04]  /*1fb60*/  STL [R1+0xe34], R149 ;  /* 0x000e349501007387 */ /* 0x0003e80000100800 */
[----:B------:R1:W-:Y:S04]  /*1fb70*/  LDGSTS.E [R3+0x7800], desc[UR6][R10.64], P0 ;  /* 0x078000000a037fae */ /* 0x0003e80008121846 */
[----:B------:R-:W4:Y:S01]  /*1fb80*/  LDL.LU R12, [R1+0xe78] ;  /* 0x000e7800010c7983 */ /* 0x000f220000300800 */
[----:B-1----:R-:W-:-:S02]  /*1fb90*/  IMAD.MOV.U32 R10, RZ, RZ, R8 ;  /* 0x000000ffff0a7224 */ /* 0x002fc400078e0008 */
[----:B------:R-:W-:Y:S01]  /*1fba0*/  IMAD.MOV.U32 R11, RZ, RZ, R149 ;  /* 0x000000ffff0b7224 */ /* 0x000fe200078e0095 */
[----:B------:R-:W4:Y:S04]  /*1fbb0*/  LDL.LU R8, [R1+0xe64] ;  /* 0x000e640001087983 */ /* 0x000f280000300800 */
[----:B------:R-:W4:Y:S04]  /*1fbc0*/  LDL.LU R149, [R1+0xe74] ;  /* 0x000e740001957983 */ /* 0x000f280000300800 */
[----:B------:R1:W-:Y:S01]  /*1fbd0*/  LDGSTS.E [R3+0x7c00], desc[UR6][R10.64], P0 ;  /* 0x07c000000a037fae */ /* 0x0003e20008121846 */
[----:B--2---:R-:W-:-:S05]  /*1fbe0*/  IADD3 R7, P1, R7, R2, RZ ;  /* 0x0000000207077210 */ /* 0x004fca0007f3e0ff */
[----:B------:R2:W-:Y:S01]  /*1fbf0*/  STL [R1+0xe48], R7 ;  /* 0x000e480701007387 */ /* 0x0005e20000100800 */
[----:B-1----:R-:W-:Y:S01]  /*1fc00*/  IMAD.MOV.U32 R10, RZ, RZ, R7 ;  /* 0x000000ffff0a7224 */ /* 0x002fe200078e0007 */
[----:B------:R-:W-:Y:S01]  /*1fc10*/  IADD3 R150, P2, R150, R2, RZ ;  /* 0x0000000296967210 */ /* 0x000fe20007f5e0ff */
[----:B---3--:R-:W-:-:S04]  /*1fc20*/  IMAD.X R9, R9, 0x1, R0, P1 ;  /* 0x0000000109097824 */ /* 0x008fc800008e0600 */
[----:B----4-:R-:W-:Y:S01]  /*1fc30*/  IMAD.X R151, R151, 0x1, R0, P2 ;  /* 0x0000000197977824 */ /* 0x010fe200010e0600 */
[----:B------:R1:W-:Y:S01]  /*1fc40*/  STL [R1+0xe44], R9 ;  /* 0x000e440901007387 */ /* 0x0003e20000100800 */
[----:B------:R-:W-:-:S03]  /*1fc50*/  IMAD.MOV.U32 R11, RZ, RZ, R9 ;  /* 0x000000ffff0b7224 */ /* 0x000fc600078e0009 */
[----:B------:R3:W-:Y:S04]  /*1fc60*/  STL [R1+0xe58], R150 ;  /* 0x000e589601007387 */ /* 0x0007e80000100800 */
        /* <DEDUP_REMOVED lines=16> */
[----:B------:R-:W-:Y:S01]  /*1fd70*/  IMAD.MOV.U32 R11, RZ, RZ, R8 ;  /* 0x000000ffff0b7224 */ /* 0x000fe200078e0008 */
[----:B------:R1:W-:Y:S04]  /*1fd80*/  STL [R1+0xe78], R12 ;  /* 0x000e780c01007387 */ /* 0x0003e80000100800 */
        /* <DEDUP_REMOVED lines=64> */
[----:B------:R1:W-:Y:S04]  /*20190*/  LDGSTS.E [R3+0xa400], desc[UR6][R10.64], P0 ;  /* 0x0a4000000a037fae */ /* 0x0003e80008121846 */
[----:B------:R1:W-:Y:S01]  /*201a0*/  STL [R1+0xee8], R6 ;  /* 0x000ee80601007387 */ /* 0x0003e20000100800 */
[--C-:B------:R-:W-:Y:S02]  /*201b0*/  IMAD.X R8, R8, 0x1, R0.reuse, P1 ;  /* 0x0000000108087824 */ /* 0x100fe400008e0600 */
        /* <DEDUP_REMOVED lines=15> */
[----:B------:R-:W-:Y:S01]  /*202b0*/  STL [R1+0xf08], R7 ;  /* 0x000f080701007387 */ /* 0x000fe20000100800 */
[----:B-1----:R-:W-:Y:S01]  /*202c0*/  IMAD.MOV.U32 R10, RZ, RZ, R7 ;  /* 0x000000ffff0a7224 */ /* 0x002fe200078e0007 */
[----:B------:R-:W-:Y:S01]  /*202d0*/  IADD3 R9, P2, R9, R2, RZ ;  /* 0x0000000209097210 */ /* 0x000fe20007f5e0ff */
[----:B---3--:R-:W-:-:S04]  /*202e0*/  IMAD.X R150, R150, 0x1, R0, P1 ;  /* 0x0000000196967824 */ /* 0x008fc800008e0600 */
[----:B----4-:R-:W-:Y:S01]  /*202f0*/  IMAD.X R151, R151, 0x1, R0, P2 ;  /* 0x0000000197977824 */ /* 0x010fe200010e0600 */
[----:B------:R1:W-:Y:S01]  /*20300*/  STL [R1+0xf04], R150 ;  /* 0x000f049601007387 */ /* 0x0003e20000100800 */
[----:B------:R-:W-:-:S03]  /*20310*/  IMAD.MOV.U32 R11, RZ, RZ, R150 ;  /* 0x000000ffff0b7224 */ /* 0x000fc600078e0096 */
[----:B------:R-:W-:Y:S04]  /*20320*/  STL [R1+0xf18], R9 ;  /* 0x000f180901007387 */ /* 0x000fe80000100800 */
[----:B------:R2:W-:Y:S04]  /*20330*/  LDGSTS.E [R3+0xb000], desc[UR6][R10.64], P0 ;  /* 0x0b0000000a037fae */ /* 0x0005e80008121846 */
[----:B-1----:R-:W3:Y:S04]  /*20340*/  LDL.LU R150, [R1+0xf48] ;  /* 0x000f480001967983 */ /* 0x002ee80000300800 */
[----:B------:R1:W-:Y:S04]  /*20350*/  STL [R1+0xf14], R151 ;  /* 0x000f149701007387 */ /* 0x0003e80000100800 */
[----:B------:R-:W4:Y:S01]  /*20360*/  LDL.LU R7, [R1+0xf58] ;  /* 0x000f580001077983 */ /* 0x000f220000300800 */
[----:B--2---:R-:W-:-:S03]  /*20370*/  IMAD.MOV.U32 R11, RZ, RZ, R151 ;  /* 0x000000ffff0b7224 */ /* 0x004fc600078e0097 */
[----:B-1----:R-:W2:Y:S01]  /*20380*/  LDL.LU R151, [R1+0xf44] ;  /* 0x000f440001977983 */ /* 0x002ea20000300800 */
[----:B------:R-:W-:-:S03]  /*20390*/  IMAD.MOV.U32 R10, RZ, RZ, R9 ;  /* 0x000000ffff0a7224 */ /* 0x000fc600078e0009 */
[----:B------:R-:W2:Y:S01]  /*203a0*/  LDL.LU R9, [R1+0xf54] ;  /* 0x000f540001097983 */ /* 0x000ea20000300800 */
[----:B------:R-:W-:-:S03]  /*203b0*/  IADD3 R6, P1, R6, R2, RZ ;  /* 0x0000000206067210 */ /* 0x000fc60007f3e0ff */
[----:B------:R1:W-:Y:S01]  /*203c0*/  LDGSTS.E [R3+0xb400], desc[UR6][R10.64], P0 ;  /* 0x0b4000000a037fae */ /* 0x0003e20008121846 */
[----:B------:R-:W-:-:S03]  /*203d0*/  IADD3 R8, P2, R8, R2, RZ ;  /* 0x0000000208087210 */ /* 0x000fc60007f5e0ff */
[----:B------:R-:W-:Y:S01]  /*203e0*/  STL [R1+0xf28], R6 ;  /* 0x000f280601007387 */ /* 0x000fe20000100800 */
[----:B------:R-:W-:Y:S02]  /*203f0*/  IMAD.X R12, R12, 0x1, R0, P1 ;  /* 0x000000010c0c7824 */ /* 0x000fe400008e0600 */
[----:B-1----:R-:W-:Y:S02]  /*20400*/  IMAD.MOV.U32 R10, RZ, RZ, R6 ;  /* 0x000000ffff0a7224 */ /* 0x002fe400078e0006 */
[----:B------:R-:W-:Y:S01]  /*20410*/  IMAD.MOV.U32 R11, RZ, RZ, R12 ;  /* 0x000000ffff0b7224 */ /* 0x000fe200078e000c */
[----:B------:R1:W-:Y:S01]  /*20420*/  STL [R1+0xf24], R12 ;  /* 0x000f240c01007387 */ /* 0x0003e20000100800 */
[----:B------:R-:W-:-:S03]  /*20430*/  IMAD.X R149, R149, 0x1, R0, P2 ;  /* 0x0000000195957824 */ /* 0x000fc600010e0600 */
[----:B------:R-:W-:Y:S04]  /*20440*/  STL [R1+0xf38], R8 ;  /* 0x000f380801007387 */ /* 0x000fe80000100800 */
[----:B------:R1:W-:Y:S04]  /*20450*/  LDGSTS.E [R3+0xb800], desc[UR6][R10.64], P0 ;  /* 0x0b8000000a037fae */ /* 0x0003e80008121846 */
[----:B-1----:R-:W2:Y:S04]  /*20460*/  LDL.LU R12, [R1+0xf68] ;  /* 0x000f6800010c7983 */ /* 0x002ea80000300800 */
[----:B------:R1:W-:Y:S01]  /*20470*/  STL [R1+0xf34], R149 ;  /* 0x000f349501007387 */ /* 0x0003e20000100800 */
[----:B------:R-:W-:-:S03]  /*20480*/  IMAD.MOV.U32 R10, RZ, RZ, R8 ;  /* 0x000000ffff0a7224 */ /* 0x000fc600078e0008 */
[----:B------:R-:W2:Y:S01]  /*20490*/  LDL.LU R6, [R1+0xf78] ;  /* 0x000f780001067983 */ /* 0x000ea20000300800 */
[----:B------:R-:W-:-:S03]  /*204a0*/  IMAD.MOV.U32 R11, RZ, RZ, R149 ;  /* 0x000000ffff0b7224 */ /* 0x000fc600078e0095 */
[----:B-1----:R-:W2:Y:S04]  /*204b0*/  LDL.LU R149, [R1+0xf64] ;  /* 0x000f640001957983 */ /* 0x002ea80000300800 */
[----:B------:R1:W-:Y:S04]  /*204c0*/  LDGSTS.E [R3+0xbc00], desc[UR6][R10.64], P0 ;  /* 0x0bc000000a037fae */ /* 0x0003e80008121846 */
[----:B------:R-:W2:Y:S01]  /*204d0*/  LDL.LU R8, [R1+0xf74] ;  /* 0x000f740001087983 */ /* 0x000ea20000300800 */
[-C--:B---3--:R-:W-:Y:S02]  /*204e0*/  IADD3 R150, P1, R150, R2.reuse, RZ ;  /* 0x0000000296967210 */ /* 0x088fe40007f3e0ff */
[----:B----4-:R-:W-:-:S03]  /*204f0*/  IADD3 R7, P2, R7, R2, RZ ;  /* 0x0000000207077210 */ /* 0x010fc60007f5e0ff */
[----:B-1----:R-:W-:Y:S02]  /*20500*/  IMAD.MOV.U32 R10, RZ, RZ, R150 ;  /* 0x000000ffff0a7224 */ /* 0x002fe400078e0096 */
[--C-:B--2---:R-:W-:Y:S01]  /*20510*/  IMAD.X R151, R151, 0x1, R0.reuse, P1 ;  /* 0x0000000197977824 */ /* 0x104fe200008e0600 */
[----:B------:R-:W-:Y:S03]  /*20520*/  STL [R1+0xf48], R150 ;  /* 0x000f489601007387 */ /* 0x000fe60000100800 */
[----:B------:R-:W-:Y:S02]  /*20530*/  IMAD.MOV.U32 R11, RZ, RZ, R151 ;  /* 0x000000ffff0b7224 */ /* 0x000fe400078e0097 */
        /* <DEDUP_REMOVED lines=8> */
[----:B------:R-:W3:Y:S04]  /*205c0*/  LDL.LU R7, [R1+0xf88] ;  /* 0x000f880001077983 */ /* 0x000ee80000300800 */
[----:B------:R-:W4:Y:S04]  /*205d0*/  LDL.LU R252, [R1+0xf94] ;  /* 0x000f940001fc7983 */ /* 0x000f280000300800 */
[----:B------:R-:W4:Y:S01]  /*205e0*/  LDL.LU R248, [R1+0xf98] ;  /* 0x000f980001f87983 */ /* 0x000f220000300800 */
[----:B------:R-:W-:-:S03]  /*205f0*/  IADD3 R12, P1, R12, R2, RZ ;  /* 0x000000020c0c7210 */ /* 0x000fc60007f3e0ff */
[----:B------:R1:W-:Y:S01]  /*20600*/  LDGSTS.E [R3+0xc400], desc[UR6][R10.64], P0 ;  /* 0x0c4000000a037fae */ /* 0x0003e20008121846 */
[----:B------:R-:W-:Y:S01]  /*20610*/  IADD3 R6, P2, R6, R2, RZ ;  /* 0x0000000206067210 */ /* 0x000fe20007f5e0ff */
[--C-:B------:R-:W-:Y:S02]  /*20620*/  IMAD.X R149, R149, 0x1, R0.reuse, P1 ;  /* 0x0000000195957824 */ /* 0x100fe400008e0600 */
[----:B------:R1:W-:Y:S04]  /*20630*/  STL [R1+0xf68], R12 ;  /* 0x000f680c01007387 */ /* 0x0003e80000100800 */
[----:B------:R1:W-:Y:S01]  /*20640*/  STL [R1+0xf64], R149 ;  /* 0x000f649501007387 */ /* 0x0003e20000100800 */
[----:B------:R-:W-:-:S03]  /*20650*/  IMAD.X R8, R8, 0x1, R0, P2 ;  /* 0x0000000108087824 */ /* 0x000fc600010e0600 */
[----:B------:R-:W-:Y:S01]  /*20660*/  STL [R1+0xf78], R6 ;  /* 0x000f780601007387 */ /* 0x000fe20000100800 */
[----:B-1----:R-:W-:-:S03]  /*20670*/  IMAD.MOV.U32 R10, RZ, RZ, R12 ;  /* 0x000000ffff0a7224 */ /* 0x002fc600078e000c */
[----:B------:R-:W4:Y:S01]  /*20680*/  LDL.LU R150, [R1+0xfa8] ;  /* 0x000fa80001967983 */ /* 0x000f220000300800 */
[----:B------:R-:W-:-:S03]  /*20690*/  IMAD.MOV.U32 R11, RZ, RZ, R149 ;  /* 0x000000ffff0b7224 */ /* 0x000fc600078e0095 */
[----:B------:R1:W-:Y:S04]  /*206a0*/  STL [R1+0xf74], R8 ;  /* 0x000f740801007387 */ /* 0x0003e80000100800 */
[----:B------:R-:W4:Y:S04]  /*206b0*/  LDL.LU R12, [R1+0xfb8] ;  /* 0x000fb800010c7983 */ /* 0x000f280000300800 */
[----:B------:R-:W4:Y:S04]  /*206c0*/  LDL.LU R151, [R1+0xfa4] ;  /* 0x000fa40001977983 */ /* 0x000f280000300800 */
[----:B------:R1:W-:Y:S04]  /*206d0*/  LDGSTS.E [R3+0xc800], desc[UR6][R10.64], P0 ;  /* 0x0c8000000a037fae */ /* 0x0003e80008121846 */
[----:B------:R-:W4:Y:S01]  /*206e0*/  LDL.LU R149, [R1+0xfb4] ;  /* 0x000fb40001957983 */ /* 0x000f220000300800 */
[----:B-1----:R-:W-:-:S02]  /*206f0*/  IMAD.MOV.U32 R10, RZ, RZ, R6 ;  /* 0x000000ffff0a7224 */ /* 0x002fc400078e0006 */
[----:B------:R-:W-:Y:S02]  /*20700*/  IMAD.MOV.U32 R11, RZ, RZ, R8 ;  /* 0x000000ffff0b7224 */ /* 0x000fe400078e0008 */
[----:B------:R-:W4:Y:S04]  /*20710*/  LDL.LU R8, [R1+0xfc8] ;  /* 0x000fc80001087983 */ /* 0x000f280000300800 */
[----:B------:R-:W4:Y:S04]  /*20720*/  LDL.LU R6, [R1+0xfd8] ;  /* 0x000fd80001067983 */ /* 0x000f280000300800 */
[----:B------:R1:W-:Y:S01]  /*20730*/  LDGSTS.E [R3+0xcc00], desc[UR6][R10.64], P0 ;  /* 0x0cc000000a037fae */ /* 0x0003e20008121846 */
[----:B---3--:R-:W-:-:S05]  /*20740*/  IADD3 R7, P1, R7, R2, RZ ;  /* 0x0000000207077210 */ /* 0x008fca0007f3e0ff */
[--C-:B--2---:R-:W-:Y:S01]  /*20750*/  IMAD.X R9, R9, 0x1, R0.reuse, P1 ;  /* 0x0000000109097824 */ /* 0x104fe200008e0600 */
[----:B----4-:R-:W-:Y:S01]  /*20760*/  IADD3 R248, P2, R248, R2, RZ ;  /* 0x00000002f8f87210 */ /* 0x010fe20007f5e0ff */
[----:B------:R-:W-:Y:S02]  /*20770*/  STL [R1+0xf88], R7 ;  /* 0x000f880701007387 */ /* 0x000fe40000100800 */
[----:B-1----:R-:W-:Y:S02]  /*20780*/  IMAD.MOV.U32 R11, RZ, RZ, R9 ;  /* 0x000000ffff0b7224 */ /* 0x002fe400078e0009 */
        /* <DEDUP_REMOVED lines=8> */
[----:B------:R-:W-:Y:S01]  /*20810*/  IADD3 R150, P1, R150, R2, RZ ;  /* 0x0000000296967210 */ /* 0x000fe20007f3e0ff */
[----:B---3--:R-:W-:-:S02]  /*20820*/  IMAD.MOV.U32 R10, RZ, RZ, R248 ;  /* 0x000000ffff0a7224 */ /* 0x008fc400078e00f8 */
[----:B------:R-:W-:Y:S01]  /*20830*/  IMAD.MOV.U32 R11, RZ, RZ, R252 ;  /* 0x000000ffff0b7224 */ /* 0x000fe200078e00fc */
[----:B------:R-:W-:Y:S01]  /*20840*/  IADD3 R12, P2, R12, R2, RZ ;  /* 0x000000020c0c7210 */ /* 0x000fe20007f5e0ff */
[----:B------:R-:W-:-:S03]  /*20850*/  IMAD.X R151, R151, 0x1, R0, P1 ;  /* 0x0000000197977824 */ /* 0x000fc600008e0600 */
[----:B------:R3:W-:Y:S01]  /*20860*/  LDGSTS.E [R3+0xd400], desc[UR6][R10.64], P0 ;  /* 0x0d4000000a037fae */ /* 0x0007e20008121846 */
[----:B------:R-:W-:Y:S02]  /*20870*/  IMAD.X R149, R149, 0x1, R0, P2 ;  /* 0x0000000195957824 */ /* 0x000fe400010e0600 */
[----:B---3--:R-:W-:Y:S02]  /*20880*/  IMAD.MOV.U32 R10, RZ, RZ, R150 ;  /* 0x000000ffff0a7224 */ /* 0x008fe400078e0096 */
[----:B------:R-:W-:Y:S01]  /*20890*/  IMAD.MOV.U32 R11, RZ, RZ, R151 ;  /* 0x000000ffff0b7224 */ /* 0x000fe200078e0097 */
[----:B------:R3:W-:Y:S01]  /*208a0*/  STL [R1+0xfa8], R150 ;  /* 0x000fa89601007387 */ /* 0x0007e20000100800 */
[----:B------:R-:W-:-:S03]  /*208b0*/  IADD3 R8, P1, R8, R2, RZ ;  /* 0x0000000208087210 */ /* 0x000fc60007f3e0ff */
[----:B------:R2:W-:Y:S01]  /*208c0*/  LDGSTS.E [R3+0xd800], desc[UR6][R10.64], P0 ;  /* 0x0d8000000a037fae */ /* 0x0005e20008121846 */
[----:B------:R-:W-:-:S03]  /*208d0*/  IADD3 R6, P2, R6, R2, RZ ;  /* 0x0000000206067210 */ /* 0x000fc60007f5e0ff */
[----:B------:R-:W-:Y:S04]  /*208e0*/  STL [R1+0xfa4], R151 ;  /* 0x000fa49701007387 */ /* 0x000fe80000100800 */
[----:B------:R3:W-:Y:S01]  /*208f0*/  STL [R1+0xfb8], R12 ;  /* 0x000fb80c01007387 */ /* 0x0007e20000100800 */
[----:B--2---:R-:W-:Y:S02]  /*20900*/  IMAD.MOV.U32 R10, RZ, RZ, R12 ;  /* 0x000000ffff0a7224 */ /* 0x004fe400078e000c */
[----:B------:R-:W-:Y:S01]  /*20910*/  IMAD.MOV.U32 R11, RZ, RZ, R149 ;  /* 0x000000ffff0b7224 */ /* 0x000fe200078e0095 */
[----:B------:R2:W-:Y:S04]  /*20920*/  STL [R1+0xfb4], R149 ;  /* 0x000fb49501007387 */ /* 0x0005e80000100800 */
[----:B------:R-:W2:Y:S04]  /*20930*/  LDL.LU R248, [R1+0xff4] ;  /* 0x000ff40001f87983 */ /* 0x000ea80000300800 */
[----:B-1----:R-:W2:Y:S04]  /*20940*/  LDL.LU R252, [R1+0xff8] ;  /* 0x000ff80001fc7983 */ /* 0x002ea80000300800 */
[----:B------:R1:W-:Y:S04]  /*20950*/  LDGSTS.E [R3+0xdc00], desc[UR6][R10.64], P0 ;  /* 0x0dc000000a037fae */ /* 0x0003e80008121846 */
[----:B------:R-:W-:Y:S01]  /*20960*/  STL [R1+0xfc8], R8 ;  /* 0x000fc80801007387 */ /* 0x000fe20000100800 */
[----:B-1----:R-:W-:-:S02]  /*20970*/  IMAD.MOV.U32 R10, RZ, RZ, R8 ;  /* 0x000000ffff0a7224 */ /* 0x002fc400078e0008 */
[----:B----4-:R-:W-:-:S04]  /*20980*/  IMAD.X R9, R9, 0x1, R0, P1 ;  /* 0x0000000109097824 */ /* 0x010fc800008e0600 */
[----:B------:R-:W-:Y:S01]  /*20990*/  IMAD.MOV.U32 R11, RZ, RZ, R9 ;  /* 0x000000ffff0b7224 */ /* 0x000fe200078e0009 */
[----:B------:R1:W-:Y:S01]  /*209a0*/  STL [R1+0xfc4], R9 ;  /* 0x000fc40901007387 */ /* 0x0003e20000100800 */
[----:B------:R-:W-:-:S03]  /*209b0*/  IMAD.X R7, R7, 0x1, R0, P2 ;  /* 0x0000000107077824 */ /* 0x000fc600010e0600 */
[----:B------:R-:W-:Y:S04]  /*209c0*/  STL [R1+0xfd8], R6 ;  /* 0x000fd80601007387 */ /* 0x000fe80000100800 */
[----:B---3--:R-:W3:Y:S04]  /*209d0*/  LDL.LU R150, [R1+0x1008] ;  /* 0x0010080001967983 */ /* 0x008ee80000300800 */
[----:B------:R4:W-:Y:S04]  /*209e0*/  STL [R1+0xfd4], R7 ;  /* 0x000fd40701007387 */ /* 0x0009e80000100800 */
[----:B------:R-:W3:Y:S04]  /*209f0*/  LDL.LU R12, [R1+0x1018] ;  /* 0x00101800010c7983 */ /* 0x000ee80000300800 */
[----:B------:R1:W-:Y:S04]  /*20a00*/  LDGSTS.E [R3+0xe000], desc[UR6][R10.64], P0 ;  /* 0x0e0000000a037fae */ /* 0x0003e80008121846 */
[----:B------:R-:W3:Y:S04]  /*20a10*/  LDL.LU R151, [R1+0x1004] ;  /* 0x0010040001977983 */ /* 0x000ee80000300800 */
[----:B--2---:R-:W2:Y:S01]  /*20a20*/  LDL.LU R149, [R1+0x1014] ;  /* 0x0010140001957983 */ /* 0x004ea20000300800 */
[----:B-1----:R-:W-:-:S03]  /*20a30*/  IMAD.MOV.U32 R10, RZ, RZ, R6 ;  /* 0x000000ffff0a7224 */ /* 0x002fc600078e0006 */
[----:B------:R-:W2:Y:S01]  /*20a40*/  LDL.LU R9, [R1+0x1024] ;  /* 0x0010240001097983 */ /* 0x000ea20000300800 */
[----:B------:R-:W-:-:S03]  /*20a50*/  IMAD.MOV.U32 R11, RZ, RZ, R7 ;  /* 0x000000ffff0b7224 */ /* 0x000fc600078e0007 */
[----:B------:R-:W2:Y:S04]  /*20a60*/  LDL.LU R8, [R1+0x1028] ;  /* 0x0010280001087983 */ /* 0x000ea80000300800 */
[----:B----4-:R-:W4:Y:S04]  /*20a70*/  LDL.LU R7, [R1+0x1034] ;  /* 0x0010340001077983 */ /* 0x010f280000300800 */
[----:B------:R-:W4:Y:S04]  /*20a80*/  LDL.LU R6, [R1+0x1038] ;  /* 0x0010380001067983 */ /* 0x000f280000300800 */
[----:B------:R1:W-:Y:S04]  /*20a90*/  LDGSTS.E [R3+0xe400], desc[UR6][R10.64], P0 ;  /* 0x0e4000000a037fae */ /* 0x0003e80008121846 */
[----:B------:R-:W4:Y:S04]  /*20aa0*/  LDL.LU R10, [R1+0xfe4] ;  /* 0x000fe400010a7983 */ /* 0x000f280000300800 */
[----:B------:R-:W1:Y:S01]  /*20ab0*/  LDL.LU R11, [R1+0xfe8] ;  /* 0x000fe800010b7983 */ /* 0x000e620000300800 */
[----:B------:R-:W-:-:S05]  /*20ac0*/  IADD3 R252, P2, R252, R2, RZ ;  /* 0x00000002fcfc7210 */ /* 0x000fca0007f5e0ff */
[----:B------:R-:W-:Y:S01]  /*20ad0*/  IMAD.X R248, R248, 0x1, R0, P2 ;  /* 0x00000001f8f87824 */ /* 0x000fe200010e0600 */
[----:B---3--:R-:W-:-:S05]  /*20ae0*/  IADD3 R12, P2, R12, R2, RZ ;  /* 0x000000020c0c7210 */ /* 0x008fca0007f5e0ff */
[----:B--2---:R-:W-:Y:S01]  /*20af0*/  IMAD.X R149, R149, 0x1, R0, P2 ;  /* 0x0000000195957824 */ /* 0x004fe200010e0600 */
[----:B-1----:R-:W-:-:S05]  /*20b00*/  IADD3 R11, P1, R11, R2, RZ ;  /* 0x000000020b0b7210 */ /* 0x002fca0007f3e0ff */
[----:B----4-:R-:W-:Y:S01]  /*20b10*/  IMAD.X R10, R10, 0x1, R0, P1 ;  /* 0x000000010a0a7824 */ /* 0x010fe200008e0600 */
[----:B------:R1:W-:Y:S04]  /*20b20*/  STL [R1+0xfe8], R11 ;  /* 0x000fe80b01007387 */ /* 0x0003e80000100800 */
[----:B------:R2:W-:Y:S01]  /*20b30*/  STL [R1+0xfe4], R10 ;  /* 0x000fe40a01007387 */ /* 0x0005e20000100800 */
[----:B-1----:R-:W-:-:S04]  /*20b40*/  LOP3.LUT R11, R11, R10, RZ, 0x3c, !PT ;  /* 0x0000000a0b0b7212 */ /* 0x002fc800078e3cff */
[----:B--2---:R-:W-:-:S04]  /*20b50*/  LOP3.LUT R10, R11, R10, RZ, 0x3c, !PT ;  /* 0x0000000a0b0a7212 */ /* 0x004fc800078e3cff */
[----:B------:R-:W-:Y:S02]  /*20b60*/  LOP3.LUT R11, R11, R10, RZ, 0x3c, !PT ;  /* 0x0000000a0b0b7212 */ /* 0x000fe400078e3cff */
[----:B------:R-:W-:-:S03]  /*20b70*/  IADD3 R150, P1, R150, R2, RZ ;  /* 0x0000000296967210 */ /* 0x000fc60007f3e0ff */
[----:B------:R1:W-:Y:S02]  /*20b80*/  LDGSTS.E [R3+0xe800], desc[UR6][R10.64], P0 ;  /* 0x0e8000000a037fae */ /* 0x0003e40008121846 */
[----:B------:R-:W-:Y:S01]  /*20b90*/  IMAD.X R151, R151, 0x1, R0, P1 ;  /* 0x0000000197977824 */ /* 0x000fe200008e0600 */
[-C--:B------:R-:W-:Y:S01]  /*20ba0*/  IADD3 R8, P1, R8, R2.reuse, RZ ;  /* 0x0000000208087210 */ /* 0x080fe20007f3e0ff */
[----:B------:R-:W-:Y:S01]  /*20bb0*/  STL [R1+0xff8], R252 ;  /* 0x000ff8fc01007387 */ /* 0x000fe20000100800 */
[----:B-1----:R-:W-:Y:S02]  /*20bc0*/  IMAD.MOV.U32 R10, RZ, RZ, R252 ;  /* 0x000000ffff0a7224 */ /* 0x002fe400078e00fc */
[----:B------:R-:W-:Y:S01]  /*20bd0*/  IMAD.MOV.U32 R11, RZ, RZ, R248 ;  /* 0x000000ffff0b7224 */ /* 0x000fe200078e00f8 */
[----:B------:R1:W-:Y:S01]  /*20be0*/  STL [R1+0xff4], R248 ;  /* 0x000ff4f801007387 */ /* 0x0003e20000100800 */
[----:B------:R-:W-:-:S03]  /*20bf0*/  IADD3 R6, P2, R6, R2, RZ ;  /* 0x0000000206067210 */ /* 0x000fc60007f5e0ff */
[----:B------:R2:W-:Y:S01]  /*20c00*/  LDGSTS.E [R3+0xec00], desc[UR6][R10.64], P0 ;  /* 0x0ec000000a037fae */ /* 0x0005e20008121846 */
[----:B------:R-:W-:-:S03]  /*20c10*/  IMAD.X R9, R9, 0x1, R0, P1 ;  /* 0x0000000109097824 */ /* 0x000fc600008e0600 */
[----:B-1----:R-:W3:Y:S01]  /*20c20*/  LDL.LU R248, [R1+0x1770] ;  /* 0x0017700001f87983 */ /* 0x002ee20000300800 */
[----:B------:R-:W-:-:S03]  /*20c30*/  IMAD.X R7, R7, 0x1, R0, P2 ;  /* 0x0000000107077824 */ /* 0x000fc600010e0600 */
[----:B------:R-:W4:Y:S01]  /*20c40*/  LDL.LU R252, [R1+0x176c] ;  /* 0x00176c0001fc7983 */ /* 0x000f220000300800 */
[----:B--2---:R-:W-:Y:S02]  /*20c50*/  IMAD.MOV.U32 R10, RZ, RZ, R150 ;  /* 0x000000ffff0a7224 */ /* 0x004fe400078e0096 */
[----:B------:R-:W-:Y:S01]  /*20c60*/  IMAD.MOV.U32 R11, RZ, RZ, R151 ;  /* 0x000000ffff0b7224 */ /* 0x000fe200078e0097 */
[----:B------:R-:W-:Y:S04]  /*20c70*/  STL [R1+0x1008], R150 ;  /* 0x0010089601007387 */ /* 0x000fe80000100800 */
[----:B------:R1:W-:Y:S04]  /*20c80*/  LDGSTS.E [R3+0xf000], desc[UR6][R10.64], P0 ;  /* 0x0f0000000a037fae */ /* 0x0003e80008121846 */
[----:B------:R-:W-:Y:S04]  /*20c90*/  STL [R1+0x1004], R151 ;  /* 0x0010049701007387 */ /* 0x000fe80000100800 */
[----:B------:R-:W-:Y:S01]  /*20ca0*/  STL [R1+0x1018], R12 ;  /* 0x0010180c01007387 */ /* 0x000fe20000100800 */
[----:B-1----:R-:W-:-:S02]  /*20cb0*/  IMAD.MOV.U32 R10, RZ, RZ, R12 ;  /* 0x000000ffff0a7224 */ /* 0x002fc400078e000c */
[----:B------:R-:W-:Y:S01]  /*20cc0*/  IMAD.MOV.U32 R11, RZ, RZ, R149 ;  /* 0x000000ffff0b7224 */ /* 0x000fe200078e0095 */
[----:B------:R-:W-:Y:S04]  /*20cd0*/  STL [R1+0x1014], R149 ;  /* 0x0010149501007387 */ /* 0x000fe80000100800 */
[----:B------:R-:W-:Y:S04]  /*20ce0*/  STL [R1+0x1028], R8 ;  /* 0x0010280801007387 */ /* 0x000fe80000100800 */
[----:B------:R1:W-:Y:S04]  /*20cf0*/  STL [R1+0x1024], R9 ;  /* 0x0010240901007387 */ /* 0x0003e80000100800 */
[----:B------:R2:W-:Y:S04]  /*20d00*/  LDGSTS.E [R3+0xf400], desc[UR6][R10.64], P0 ;  /* 0x0f4000000a037fae */ /* 0x0005e80008121846 */
[----:B------:R-:W-:Y:S04]  /*20d10*/  STL [R1+0x1038], R6 ;  /* 0x0010380601007387 */ /* 0x000fe80000100800 */
[----:B------:R1:W-:Y:S01]  /*20d20*/  STL [R1+0x1034], R7 ;  /* 0x0010340701007387 */ /* 0x0003e20000100800 */
[----:B--2---:R-:W-:-:S03]  /*20d30*/  IMAD.MOV.U32 R11, RZ, RZ, R9 ;  /* 0x000000ffff0b7224 */ /* 0x004fc600078e0009 */
[----:B-1----:R-:W2:Y:S01]  /*20d40*/  LDL.LU R9, [R1+0xe00] ;  /* 0x000e000001097983 */ /* 0x002ea20000300800 */
[----:B------:R-:W-:Y:S02]  /*20d50*/  IMAD.MOV.U32 R10, RZ, RZ, R8 ;  /* 0x000000ffff0a7224 */ /* 0x000fe400078e0008 */
[----:B------:R-:W1:Y:S03]  /*20d60*/  S2R R8, SR_TID.X ;  /* 0x0000000000087919 */ /* 0x000e660000002100 */
[----:B------:R1:W-:Y:S02]  /*20d70*/  LDGSTS.E [R3+0xf800], desc[UR6][R10.64], P0 ;  /* 0x0f8000000a037fae */ /* 0x0003e40008121846 */
[----:B-1----:R-:W-:Y:S02]  /*20d80*/  IMAD.MOV.U32 R11, RZ, RZ, R7 ;  /* 0x000000ffff0b7224 */ /* 0x002fe400078e0007 */
[----:B------:R-:W1:Y:S01]  /*20d90*/  S2R R7, SR_TID.X ;  /* 0x0000000000077919 */ /* 0x000e620000002100 */
[----:B------:R-:W-:Y:S01]  /*20da0*/  IMAD.MOV.U32 R10, RZ, RZ, R6 ;  /* 0x000000ffff0a7224 */ /* 0x000fe200078e0006 */
[----:B------:R-:W-:-:S02]  /*20db0*/  IADD3 R17, P1, R17, R2, RZ ;  /* 0x0000000211117210 */ /* 0x000fc40007f3e0ff */
[----:B------:R-:W-:Y:S02]  /*20dc0*/  IADD3 R21, P2, R21, R2, RZ ;  /* 0x0000000215157210 */ /* 0x000fe40007f5e0ff */
[----:B------:R1:W-:Y:S01]  /*20dd0*/  LDGSTS.E [R3+0xfc00], desc[UR6][R10.64], P0 ;  /* 0x0fc000000a037fae */ /* 0x0003e20008121846 */
[----:B------:R-:W-:-:S05]  /*20de0*/  LOP3.LUT R8, R8, 0x7f, RZ, 0xc0, !PT ;  /* 0x0000007f08087812 */ /* 0x000fca00078ec0ff */
[----:B------:R-:W-:Y:S01]  /*20df0*/  IMAD.SHL.U32 R6, R8, 0x4, RZ ;  /* 0x0000000408067824 */ /* 0x000fe200078e00ff */
[----:B-1----:R-:W-:-:S04]  /*20e00*/  LOP3.LUT R7, R7, 0x60, RZ, 0xc0, !PT ;  /* 0x0000006007077812 */ /* 0x002fc800078ec0ff */
[----:B------:R-:W-:-:S04]  /*20e10*/  SHF.R.U32.HI R7, RZ, 0x1, R7 ;  /* 0x00000001ff077819 */ /* 0x000fc80000011607 */
[----:B------:R-:W-:Y:S01]  /*20e20*/  LOP3.LUT R6, R6, R7, RZ, 0x3c, !PT ;  /* 0x0000000706067212 */ /* 0x000fe200078e3cff */
[----:B------:R-:W-:Y:S01]  /*20e30*/  IMAD.X R16, R16, 0x1, R0, P1 ;  /* 0x0000000110107824 */ /* 0x000fe200008e0600 */
[----:B------:R-:W4:Y:S02]  /*20e40*/  LDL.LU R7, [R1+0xe0c] ;  /* 0x000e0c0001077983 */ /* 0x000f240000300800 */
[----:B------:R-:W-:Y:S01]  /*20e50*/  LOP3.LUT R6, R6, 0x40, RZ, 0x3c, !PT ;  /* 0x0000004006067812 */ /* 0x000fe200078e3cff */
[----:B------:R-:W-:Y:S02]  /*20e60*/  IMAD.MOV.U32 R10, RZ, RZ, R17 ;  /* 0x000000ffff0a7224 */ /* 0x000fe400078e0011 */
[----:B------:R-:W-:Y:S02]  /*20e70*/  IMAD.MOV.U32 R11, RZ, RZ, R16 ;  /* 0x000000ffff0b7224 */ /* 0x000fe400078e0010 */
[----:B------:R-:W-:Y:S01]  /*20e80*/  VIADD R3, R6, UR8 ;  /* 0x0000000806037c36 */ /* 0x000fe20008000000 */
[-C--:B------:R-:W-:Y:S01]  /*20e90*/  IADD3 R153, P1, R153, R2.reuse, RZ ;  /* 0x0000000299997210 */ /* 0x080fe20007f3e0ff */
[--C-:B------:R-:W-:Y:S01]  /*20ea0*/  IMAD.X R20, R20, 0x1, R0.reuse, P2 ;  /* 0x0000000114147824 */ /* 0x100fe200010e0600 */
[----:B------:R-:W4:Y:S04]  /*20eb0*/  LDL.LU R6, [R1+0xe10] ;  /* 0x000e100001067983 */ /* 0x000f280000300800 */
[----:B------:R1:W-:Y:S01]  /*20ec0*/  LDGSTS.E [R3+0x200], desc[UR6][R10.64], P0 ;  /* 0x002000000a037fae */ /* 0x0003e20008121846 */
[----:B------:R-:W-:Y:S01]  /*20ed0*/  IMAD.X R152, R152, 0x1, R0, P1 ;  /* 0x0000000198987824 */ /* 0x000fe200008e0600 */
[----:B------:R-:W-:-:S02]  /*20ee0*/  IADD3 R157, P2, R157, R2, RZ ;  /* 0x000000029d9d7210 */ /* 0x000fc40007f5e0ff */
[----:B------:R-:W4:Y:S01]  /*20ef0*/  LDL.LU R149, [R1+0xe1c] ;  /* 0x000e1c0001957983 */ /* 0x000f220000300800 */
[----:B-1----:R-:W-:Y:S02]  /*20f00*/  IMAD.MOV.U32 R10, RZ, RZ, R21 ;  /* 0x000000ffff0a7224 */ /* 0x002fe400078e0015 */
[----:B------:R-:W-:Y:S01]  /*20f10*/  IMAD.MOV.U32 R11, RZ, RZ, R20 ;  /* 0x000000ffff0b7224 */ /* 0x000fe200078e0014 */
        /* <DEDUP_REMOVED lines=9> */
[----:B------:R-:W-:Y:S01]  /*20fb0*/  IADD3 R169, P1, R169, R2, RZ ;  /* 0x00000002a9a97210 */ /* 0x000fe20007f3e0ff */
[----:B------:R-:W-:Y:S01]  /*20fc0*/  IMAD.X R164, R164, 0x1, R0, P2 ;  /* 0x00000001a4a47824 */ /* 0x000fe200010e0600 */
[----:B------:R-:W4:Y:S04]  /*20fd0*/  LDL.LU R150, [R1+0xe40] ;  /* 0x000e400001967983 */ /* 0x000f280000300800 */
[----:B------:R1:W-:Y:S02]  /*20fe0*/  LDGSTS.E [R3+0xa00], desc[UR6][R10.64], P0 ;  /* 0x00a000000a037fae */ /* 0x0003e40008121846 */
        /* <DEDUP_REMOVED lines=103> */
[----:B---3--:R-:W-:Y:S02]  /*21660*/  IMAD.X R248, R248, 0x1, R0, P1 ;  /* 0x00000001f8f87824 */ /* 0x008fe400008e0600 */
[----:B-1----:R-:W-:Y:S02]  /*21670*/  IMAD.MOV.U32 R10, RZ, RZ, R241 ;  /* 0x000000ffff0a7224 */ /* 0x002fe400078e00f1 */
[----:B------:R-:W-:-:S05]  /*21680*/  IMAD.MOV.U32 R11, RZ, RZ, R240 ;  /* 0x000000ffff0b7224 */ /* 0x000fca00078e00f0 */
[----:B------:R1:W-:Y:S01]  /*21690*/  LDGSTS.E [R3+0x6200], desc[UR6][R10.64], P0 ;  /* 0x062000000a037fae */ /* 0x0003e20008121846 */
[----:B--2---:R-:W-:Y:S01]  /*216a0*/  IADD3 R9, P2, R9, R2, RZ ;  /* 0x0000000209097210 */ /* 0x004fe20007f5e0ff */
[----:B-1----:R-:W-:Y:S02]  /*216b0*/  IMAD.MOV.U32 R10, RZ, RZ, R245 ;  /* 0x000000ffff0a7224 */ /* 0x002fe400078e00f5 */
[----:B------:R-:W-:-:S05]  /*216c0*/  IMAD.MOV.U32 R11, RZ, RZ, R244 ;  /* 0x000000ffff0b7224 */ /* 0x000fca00078e00f4 */
[----:B------:R1:W-:Y:S04]  /*216d0*/  LDGSTS.E [R3+0x6600], desc[UR6][R10.64], P0 ;  /* 0x066000000a037fae */ /* 0x0003e80008121846 */
[----:B------:R2:W-:Y:S01]  /*216e0*/  STL [R1+0xe00], R9 ;  /* 0x000e000901007387 */ /* 0x0005e20000100800 */
[----:B-1----:R-:W-:Y:S02]  /*216f0*/  IMAD.MOV.U32 R10, RZ, RZ, R249 ;  /* 0x000000ffff0a7224 */ /* 0x002fe400078e00f9 */
[----:B------:R-:W-:-:S05]  /*21700*/  IMAD.MOV.U32 R11, RZ, RZ, R248 ;  /* 0x000000ffff0b7224 */ /* 0x000fca00078e00f8 */
[----:B------:R1:W-:Y:S02]  /*21710*/  LDGSTS.E [R3+0x6a00], desc[UR6][R10.64], P0 ;  /* 0x06a000000a037fae */ /* 0x0003e40008121846 */
[----:B-1----:R-:W-:Y:S02]  /*21720*/  IMAD.MOV.U32 R10, RZ, RZ, R9 ;  /* 0x000000ffff0a7224 */ /* 0x002fe400078e0009 */
[----:B--2---:R-:W2:Y:S04]  /*21730*/  LDL.LU R9, [R1+0xe2c] ;  /* 0x000e2c0001097983 */ /* 0x004ea80000300800 */
[----:B------:R-:W3:Y:S01]  /*21740*/  LDL.LU R151, [R1+0xe3c] ;  /* 0x000e3c0001977983 */ /* 0x000ee20000300800 */
[----:B----4-:R-:W-:Y:S01]  /*21750*/  IMAD.X R252, R252, 0x1, R0, P2 ;  /* 0x00000001fcfc7824 */ /* 0x010fe200010e0600 */
[----:B------:R-:W-:-:S02]  /*21760*/  IADD3 R6, P1, R6, R2, RZ ;  /* 0x0000000206067210 */ /* 0x000fc40007f3e0ff */
[----:B------:R-:W-:Y:S01]  /*21770*/  IADD3 R12, P2, R12, R2, RZ ;  /* 0x000000020c0c7210 */ /* 0x000fe20007f5e0ff */
[----:B------:R-:W-:Y:S02]  /*21780*/  IMAD.MOV.U32 R11, RZ, RZ, R252 ;  /* 0x000000ffff0b7224 */ /* 0x000fe400078e00fc */
[--C-:B------:R-:W-:Y:S01]  /*21790*/  IMAD.X R7, R7, 0x1, R0.reuse, P1 ;  /* 0x0000000107077824 */ /* 0x100fe200008e0600 */
[----:B------:R1:W-:Y:S01]  /*217a0*/  STL [R1+0xe10], R6 ;  /* 0x000e100601007387 */ /* 0x0003e20000100800 */
[----:B------:R-:W-:-:S03]  /*217b0*/  IMAD.X R149, R149, 0x1, R0, P2 ;  /* 0x0000000195957824 */ /* 0x000fc600010e0600 */
[----:B------:R4:W-:Y:S01]  /*217c0*/  LDGSTS.E [R3+0x6e00], desc[UR6][R10.64], P0 ;  /* 0x06e000000a037fae */ /* 0x0009e20008121846 */
[----:B------:R-:W-:-:S03]  /*217d0*/  IADD3 R8, P1, R8, R2, RZ ;  /* 0x0000000208087210 */ /* 0x000fc60007f3e0ff */
[----:B------:R1:W-:Y:S04]  /*217e0*/  STL [R1+0xe0c], R7 ;  /* 0x000e0c0701007387 */ /* 0x0003e80000100800 */
[----:B------:R1:W-:Y:S01]  /*217f0*/  STL [R1+0xe20], R12 ;  /* 0x000e200c01007387 */ /* 0x0003e20000100800 */
[----:B----4-:R-:W-:Y:S02]  /*21800*/  IMAD.MOV.U32 R10, RZ, RZ, R6 ;  /* 0x000000ffff0a7224 */ /* 0x010fe400078e0006 */
[----:B------:R-:W-:Y:S01]  /*21810*/  IMAD.MOV.U32 R11, RZ, RZ, R7 ;  /* 0x000000ffff0b7224 */ /* 0x000fe200078e0007 */
[----:B-1----:R-:W4:Y:S01]  /*21820*/  LDL.LU R6, [R1+0xe50] ;  /* 0x000e500001067983 */ /* 0x002f220000300800 */
[----:B------:R-:W-:-:S03]  /*21830*/  IADD3 R150, P2, R150, R2, RZ ;  /* 0x0000000296967210 */ /* 0x000fc60007f5e0ff */
[----:B------:R1:W-:Y:S04]  /*21840*/  STL [R1+0xe1c], R149 ;  /* 0x000e1c9501007387 */ /* 0x0003e80000100800 */
[----:B------:R1:W-:Y:S04]  /*21850*/  LDGSTS.E [R3+0x7200], desc[UR6][R10.64], P0 ;  /* 0x072000000a037fae */ /* 0x0003e80008121846 */
[----:B------:R-:W4:Y:S01]  /*21860*/  LDL.LU R7, [R1+0xe60] ;  /* 0x000e600001077983 */ /* 0x000f220000300800 */
[----:B-1----:R-:W-:Y:S02]  /*21870*/  IMAD.MOV.U32 R10, RZ, RZ, R12 ;  /* 0x000000ffff0a7224 */ /* 0x002fe400078e000c */
[----:B------:R-:W-:Y:S01]  /*21880*/  IMAD.MOV.U32 R11, RZ, RZ, R149 ;  /* 0x000000ffff0b7224 */ /* 0x000fe200078e0095 */
[----:B------:R-:W4:Y:S04]  /*21890*/  LDL.LU R12, [R1+0xe4c] ;  /* 0x000e4c00010c7983 */ /* 0x000f280000300800 */
[----:B------:R-:W4:Y:S04]  /*218a0*/  LDL.LU R149, [R1+0xe5c] ;  /* 0x000e5c0001957983 */ /* 0x000f280000300800 */
[----:B------:R1:W-:Y:S04]  /*218b0*/  LDGSTS.E [R3+0x7600], desc[UR6][R10.64], P0 ;  /* 0x076000000a037fae */ /* 0x0003e80008121846 */
[----:B------:R3:W-:Y:S01]  /*218c0*/  STL [R1+0xe30], R8 ;  /* 0x000e300801007387 */ /* 0x0007e20000100800 */
[----:B-1----:R-:W-:-:S02]  /*218d0*/  IMAD.MOV.U32 R10, RZ, RZ, R8 ;  /* 0x000000ffff0a7224 */ /* 0x002fc400078e0008 */
[--C-:B--2---:R-:W-:Y:S02]  /*218e0*/  IMAD.X R9, R9, 0x1, R0.reuse, P1 ;  /* 0x0000000109097824 */ /* 0x104fe400008e0600 */
[----:B---3--:R-:W-:-:S03]  /*218f0*/  IMAD.X R151, R151, 0x1, R0, P2 ;  /* 0x0000000197977824 */ /* 0x008fc600010e0600 */
[----:B------:R1:W-:Y:S01]  /*21900*/  STL [R1+0xe2c], R9 ;  /* 0x000e2c0901007387 */ /* 0x0003e20000100800 */
[----:B------:R-:W-:-:S03]  /*21910*/  IMAD.MOV.U32 R11, RZ, RZ, R9 ;  /* 0x000000ffff0b7224 */ /* 0x000fc600078e0009 */
[----:B------:R2:W-:Y:S04]  /*21920*/  STL [R1+0xe40], R150 ;  /* 0x000e409601007387 */ /* 0x0005e80000100800 */
[----:B------:R-:W3:Y:S04]  /*21930*/  LDL.LU R8, [R1+0xe70] ;  /* 0x000e700001087983 */ /* 0x000ee80000300800 */
[----:B------:R2:W-:Y:S04]  /*21940*/  STL [R1+0xe3c], R151 ;  /* 0x000e3c9701007387 */ /* 0x0005e80000100800 */
[----:B------:R2:W-:Y:S04]  /*21950*/  LDGSTS.E [R3+0x7a00], desc[UR6][R10.64], P0 ;  /* 0x07a000000a037fae */ /* 0x0005e80008121846 */
[----:B-1----:R-:W3:Y:S01]  /*21960*/  LDL.LU R9, [R1+0xe80] ;  /* 0x000e800001097983 */ /* 0x002ee20000300800 */
[----:B--2---:R-:W-:-:S03]  /*21970*/  IMAD.MOV.U32 R10, RZ, RZ, R150 ;  /* 0x000000ffff0a7224 */ /* 0x004fc600078e0096 */
[----:B------:R-:W2:Y:S01]  /*21980*/  LDL.LU R150, [R1+0xe6c] ;  /* 0x000e6c0001967983 */ /* 0x000ea20000300800 */
[----:B------:R-:W-:-:S03]  /*21990*/  IMAD.MOV.U32 R11, RZ, RZ, R151 ;  /* 0x000000ffff0b7224 */ /* 0x000fc600078e0097 */
[----:B------:R-:W2:Y:S01]  /*219a0*/  LDL.LU R151, [R1+0xe7c] ;  /* 0x000e7c0001977983 */ /* 0x000ea20000300800 */
[-C--:B----4-:R-:W-:Y:S02]  /*219b0*/  IADD3 R6, P1, R6, R2.reuse, RZ ;  /* 0x0000000206067210 */ /* 0x090fe40007f3e0ff */
[----:B------:R-:W-:Y:S01]  /*219c0*/  IADD3 R7, P2, R7, R2, RZ ;  /* 0x0000000207077210 */ /* 0x000fe20007f5e0ff */
[----:B------:R1:W-:Y:S04]  /*219d0*/  LDGSTS.E [R3+0x7e00], desc[UR6][R10.64], P0 ;  /* 0x07e000000a037fae */ /* 0x0003e80008121846 */
[----:B------:R4:W-:Y:S01]  /*219e0*/  STL [R1+0xe50], R6 ;  /* 0x000e500601007387 */ /* 0x0009e20000100800 */
[----:B------:R-:W-:Y:S02]  /*219f0*/  IMAD.X R12, R12, 0x1, R0, P1 ;  /* 0x000000010c0c7824 */ /* 0x000fe400008e0600 */
[----:B-1----:R-:W-:-:S02]  /*21a00*/  IMAD.MOV.U32 R10, RZ, RZ, R6 ;  /* 0x000000ffff0a7224 */ /* 0x002fc400078e0006 */
[----:B------:R-:W-:Y:S01]  /*21a10*/  IMAD.X R149, R149, 0x1, R0, P2 ;  /* 0x0000000195957824 */ /* 0x000fe200010e0600 */
[----:B------:R1:W-:Y:S01]  /*21a20*/  STL [R1+0xe4c], R12 ;  /* 0x000e4c0c01007387 */ /* 0x0003e20000100800 */
[----:B------:R-:W-:-:S03]  /*21a30*/  IMAD.MOV.U32 R11, RZ, RZ, R12 ;  /* 0x000000ffff0b7224 */ /* 0x000fc600078e000c */
[----:B------:R1:W-:Y:S04]  /*21a40*/  STL [R1+0xe60], R7 ;  /* 0x000e600701007387 */ /* 0x0003e80000100800 */
[----:B----4-:R-:W4:Y:S04]  /*21a50*/  LDL.LU R6, [R1+0xe90] ;  /* 0x000e900001067983 */ /* 0x010f280000300800 */
[----:B------:R1:W-:Y:S04]  /*21a60*/  STL [R1+0xe5c], R149 ;  /* 0x000e5c9501007387 */ /* 0x0003e80000100800 */
[----:B------:R1:W-:Y:S04]  /*21a70*/  LDGSTS.E [R3+0x8200], desc[UR6][R10.64], P0 ;  /* 0x082000000a037fae */ /* 0x0003e80008121846 */
[----:B-1----:R-:W4:Y:S01]  /*21a80*/  LDL.LU R12, [R1+0xea0] ;  /* 0x000ea000010c7983 */ /* 0x002f220000300800 */
[----:B------:R-:W-:-:S02]  /*21a90*/  IMAD.MOV.U32 R10, RZ, RZ, R7 ;  /* 0x000000ffff0a7224 */ /* 0x000fc400078e0007 */
[----:B------:R-:W-:Y:S01]  /*21aa0*/  IMAD.MOV.U32 R11, RZ, RZ, R149 ;  /* 0x000000ffff0b7224 */ /* 0x000fe200078e0095 */
[----:B------:R-:W4:Y:S04]  /*21ab0*/  LDL.LU R7, [R1+0xe8c] ;  /* 0x000e8c0001077983 */ /* 0x000f280000300800 */
[----:B------:R-:W4:Y:S04]  /*21ac0*/  LDL.LU R149, [R1+0xe9c] ;  /* 0x000e9c0001957983 */ /* 0x000f280000300800 */
[----:B------:R1:W-:Y:S01]  /*21ad0*/  LDGSTS.E [R3+0x8600], desc[UR6][R10.64], P0 ;  /* 0x086000000a037fae */ /* 0x0003e20008121846 */
[----:B---3--:R-:W-:-:S05]  /*21ae0*/  IADD3 R8, P1, R8, R2, RZ ;  /* 0x0000000208087210 */ /* 0x008fca0007f3e0ff */
[----:B------:R3:W-:Y:S01]  /*21af0*/  STL [R1+0xe70], R8 ;  /* 0x000e700801007387 */ /* 0x0007e20000100800 */
[----:B-1----:R-:W-:Y:S01]  /*21b00*/  IMAD.MOV.U32 R10, RZ, RZ, R8 ;  /* 0x000000ffff0a7224 */ /* 0x002fe200078e0008 */
[----:B------:R-:W-:Y:S01]  /*21b10*/  IADD3 R9, P2, R9, R2, RZ ;  /* 0x0000000209097210 */ /* 0x000fe20007f5e0ff */
[----:B--2---:R-:W-:-:S04]  /*21b20*/  IMAD.X R150, R150, 0x1, R0, P1 ;  /* 0x0000000196967824 */ /* 0x004fc800008e0600 */
[----:B------:R-:W-:Y:S01]  /*21b30*/  IMAD.X R151, R151, 0x1, R0, P2 ;  /* 0x0000000197977824 */ /* 0x000fe200010e0600 */
[----:B------:R1:W-:Y:S01]  /*21b40*/  STL [R1+0xe6c], R150 ;  /* 0x000e6c9601007387 */ /* 0x0003e20000100800 */
[----:B------:R-:W-:-:S03]  /*21b50*/  IMAD.MOV.U32 R11, RZ, RZ, R150 ;  /* 0x000000ffff0b7224 */ /* 0x000fc600078e0096 */
[----:B------:R2:W-:Y:S04]  /*21b60*/  STL [R1+0xe80], R9 ;  /* 0x000e800901007387 */ /* 0x0005e80000100800 */
[----:B---3--:R-:W3:Y:S04]  /*21b70*/  LDL.LU R8, [R1+0xeb0] ;  /* 0x000eb00001087983 */ /* 0x008ee80000300800 */
[----:B------:R2:W-:Y:S04]  /*21b80*/  STL [R1+0xe7c], R151 ;  /* 0x000e7c9701007387 */ /* 0x0005e80000100800 */
[----:B------:R2:W-:Y:S04]  /*21b90*/  LDGSTS.E [R3+0x8a00], desc[UR6][R10.64], P0 ;  /* 0x08a000000a037fae */ /* 0x0005e80008121846 */
[----:B-1----:R-:W3:Y:S01]  /*21ba0*/  LDL.LU R150, [R1+0xec0] ;  /* 0x000ec00001967983 */ /* 0x002ee20000300800 */
[----:B--2---:R-:W-:-:S03]  /*21bb0*/  IMAD.MOV.U32 R10, RZ, RZ, R9 ;  /* 0x000000ffff0a7224 */ /* 0x004fc600078e0009 */
[----:B------:R-:W2:Y:S01]  /*21bc0*/  LDL.LU R9, [R1+0xeac] ;  /* 0x000eac0001097983 */ /* 0x000ea20000300800 */
[----:B------:R-:W-:-:S03]  /*21bd0*/  IMAD.MOV.U32 R11, RZ, RZ, R151 ;  /* 0x000000ffff0b7224 */ /* 0x000fc600078e0097 */
[----:B------:R-:W2:Y:S01]  /*21be0*/  LDL.LU R151, [R1+0xebc] ;  /* 0x000ebc0001977983 */ /* 0x000ea20000300800 */
[----:B----4-:R-:W-:-:S03]  /*21bf0*/  IADD3 R6, P1, R6, R2, RZ ;  /* 0x0000000206067210 */ /* 0x010fc60007f3e0ff */
[----:B------:R1:W-:Y:S01]  /*21c00*/  LDGSTS.E [R3+0x8e00], desc[UR6][R10.64], P0 ;  /* 0x08e000000a037fae */ /* 0x0003e20008121846 */
[----:B------:R-:W-:-:S03]  /*21c10*/  IADD3 R12, P2, R12, R2, RZ ;  /* 0x000000020c0c7210 */ /* 0x000fc60007f5e0ff */
[----:B------:R4:W-:Y:S01]  /*21c20*/  STL [R1+0xe90], R6 ;  /* 0x000e900601007387 */ /* 0x0009e20000100800 */
[----:B------:R-:W-:Y:S02]  /*21c30*/  IMAD.X R7, R7, 0x1, R0, P1 ;  /* 0x0000000107077824 */ /* 0x000fe400008e0600 */
[----:B-1----:R-:W-:Y:S02]  /*21c40*/  IMAD.MOV.U32 R10, RZ, RZ, R6 ;  /* 0x000000ffff0a7224 */ /* 0x002fe400078e0006 */
        /* <DEDUP_REMOVED lines=93> */
[----:B------:R-:W-:Y:S04]  /*22220*/  STL [R1+0xf40], R150 ;  /* 0x000f409601007387 */ /* 0x000fe80000100800 */
[----:B---3--:R-:W2:Y:S04]  /*22230*/  LDL.LU R8, [R1+0xf70] ;  /* 0x000f700001087983 */ /* 0x008ea80000300800 */
[----:B------:R3:W-:Y:S04]  /*22240*/  STL [R1+0xf3c], R151 ;  /* 0x000f3c9701007387 */ /* 0x0007e80000100800 */
[----:B------:R3:W-:Y:S04]  /*22250*/  LDGSTS.E [R3+0xba00], desc[UR6][R10.64], P0 ;  /* 0x0ba000000a037fae */ /* 0x0007e80008121846 */
[----:B-1----:R-:W2:Y:S01]  /*22260*/  LDL.LU R9, [R1+0xf80] ;  /* 0x000f800001097983 */ /* 0x002ea20000300800 */
[----:B---3--:R-:W-:-:S03]  /*22270*/  IMAD.MOV.U32 R11, RZ, RZ, R151 ;  /* 0x000000ffff0b7224 */ /* 0x008fc600078e0097 */
[----:B------:R-:W3:Y:S01]  /*22280*/  LDL.LU R151, [R1+0xf6c] ;  /* 0x000f6c0001977983 */ /* 0x000ee20000300800 */
[----:B------:R-:W-:-:S03]  /*22290*/  IMAD.MOV.U32 R10, RZ, RZ, R150 ;  /* 0x000000ffff0a7224 */ /* 0x000fc600078e0096 */
[----:B------:R-:W3:Y:S01]  /*222a0*/  LDL.LU R150, [R1+0xf7c] ;  /* 0x000f7c0001967983 */ /* 0x000ee20000300800 */
        /* <DEDUP_REMOVED lines=24> */
[----:B------:R-:W-:Y:S01]  /*22430*/  IMAD.X R150, R150, 0x1, R0, P2 ;  /* 0x0000000196967824 */ /* 0x000fe200010e0600 */
        /* <DEDUP_REMOVED lines=13> */
[----:B------:R-:W-:Y:S01]  /*22510*/  IADD3 R12, P2, R12, R2, RZ ;  /* 0x000000020c0c7210 */ /* 0x000fe20007f5e0ff */
[----:B-1----:R-:W-:Y:S02]  /*22520*/  IMAD.MOV.U32 R10, RZ, RZ, R6 ;  /* 0x000000ffff0a7224 */ /* 0x002fe400078e0006 */
[----:B------:R-:W-:-:S04]  /*22530*/  IMAD.X R7, R7, 0x1, R0, P1 ;  /* 0x0000000107077824 */ /* 0x000fc800008e0600 */
[----:B------:R-:W-:Y:S02]  /*22540*/  IMAD.MOV.U32 R11, RZ, RZ, R7 ;  /* 0x000000ffff0b7224 */ /* 0x000fe400078e0007 */
[----:B------:R-:W-:-:S03]  /*22550*/  IMAD.X R149, R149, 0x1, R0, P2 ;  /* 0x0000000195957824 */ /* 0x000fc600010e0600 */
[----:B------:R1:W-:Y:S04]  /*22560*/  LDGSTS.E [R3+0xd200], desc[UR6][R10.64], P0 ;  /* 0x0d2000000a037fae */ /* 0x0003e80008121846 */
[----:B------:R4:W-:Y:S04]  /*22570*/  STL [R1+0xf90], R6 ;  /* 0x000f900601007387 */ /* 0x0009e80000100800 */
[----:B------:R4:W-:Y:S01]  /*22580*/  STL [R1+0xf8c], R7 ;  /* 0x000f8c0701007387 */ /* 0x0009e20000100800 */
[----:B-1----:R-:W-:Y:S02]  /*22590*/  IMAD.MOV.U32 R10, RZ, RZ, R12 ;  /* 0x000000ffff0a7224 */ /* 0x002fe400078e000c */
[----:B------:R-:W-:Y:S01]  /*225a0*/  IMAD.MOV.U32 R11, RZ, RZ, R149 ;  /* 0x000000ffff0b7224 */ /* 0x000fe200078e0095 */
[----:B------:R-:W-:Y:S04]  /*225b0*/  STL [R1+0xfa0], R12 ;  /* 0x000fa00c01007387 */ /* 0x000fe80000100800 */
[----:B----4-:R-:W4:Y:S04]  /*225c0*/  LDL.LU R6, [R1+0xfd0] ;  /* 0x000fd00001067983 */ /* 0x010f280000300800 */
[----:B------:R1:W-:Y:S04]  /*225d0*/  LDGSTS.E [R3+0xd600], desc[UR6][R10.64], P0 ;  /* 0x0d6000000a037fae */ /* 0x0003e80008121846 */
[----:B------:R1:W-:Y:S04]  /*225e0*/  STL [R1+0xf9c], R149 ;  /* 0x000f9c9501007387 */ /* 0x0003e80000100800 */
[----:B------:R-:W4:Y:S04]  /*225f0*/  LDL.LU R7, [R1+0xfe0] ;  /* 0x000fe00001077983 */ /* 0x000f280000300800 */
[----:B-1----:R-:W5:Y:S04]  /*22600*/  LDL.LU R149, [R1+0x1768] ;  /* 0x0017680001957983 */ /* 0x002f680000300800 */
[----:B------:R-:W4:Y:S01]  /*22610*/  LDL.LU R12, [R1+0xfdc] ;  /* 0x000fdc00010c7983 */ /* 0x000f220000300800 */
[----:B--2---:R-:W-:-:S05]  /*22620*/  IADD3 R8, P1, R8, R2, RZ ;  /* 0x0000000208087210 */ /* 0x004fca0007f3e0ff */
[----:B------:R-:W-:Y:S01]  /*22630*/  IMAD.MOV.U32 R10, RZ, RZ, R8 ;  /* 0x000000ffff0a7224 */ /* 0x000fe200078e0008 */
[----:B------:R-:W-:Y:S01]  /*22640*/  IADD3 R151, P2, R151, R2, RZ ;  /* 0x0000000297977210 */ /* 0x000fe20007f5e0ff */
[----:B------:R1:W-:Y:S01]  /*22650*/  STL [R1+0xfb0], R8 ;  /* 0x000fb00801007387 */ /* 0x0003e20000100800 */
[----:B---3--:R-:W-:-:S04]  /*22660*/  IMAD.X R9, R9, 0x1, R0, P1 ;  /* 0x0000000109097824 */ /* 0x008fc800008e0600 */
[----:B------:R-:W-:Y:S02]  /*22670*/  IMAD.MOV.U32 R11, RZ, RZ, R9 ;  /* 0x000000ffff0b7224 */ /* 0x000fe400078e0009 */
[----:B------:R-:W-:Y:S01]  /*22680*/  IMAD.X R150, R150, 0x1, R0, P2 ;  /* 0x0000000196967824 */ /* 0x000fe200010e0600 */
[----:B------:R2:W-:Y:S04]  /*22690*/  STL [R1+0xfac], R9 ;  /* 0x000fac0901007387 */ /* 0x0005e80000100800 */
[----:B------:R3:W-:Y:S04]  /*226a0*/  LDGSTS.E [R3+0xda00], desc[UR6][R10.64], P0 ;  /* 0x0da000000a037fae */ /* 0x0007e80008121846 */
[----:B------:R-:W-:Y:S04]  /*226b0*/  STL [R1+0xfc0], R151 ;  /* 0x000fc09701007387 */ /* 0x000fe80000100800 */
[----:B-1----:R-:W4:Y:S01]  /*226c0*/  LDL.LU R8, [R1+0xff0] ;  /* 0x000ff00001087983 */ /* 0x002f220000300800 */
[----:B---3--:R-:W-:-:S02]  /*226d0*/  IMAD.MOV.U32 R10, RZ, RZ, R151 ;  /* 0x000000ffff0a7224 */ /* 0x008fc400078e0097 */
[----:B------:R-:W-:Y:S01]  /*226e0*/  IMAD.MOV.U32 R11, RZ, RZ, R150 ;  /* 0x000000ffff0b7224 */ /* 0x000fe200078e0096 */
[----:B------:R1:W-:Y:S04]  /*226f0*/  STL [R1+0xfbc], R150 ;  /* 0x000fbc9601007387 */ /* 0x0003e80000100800 */
[----:B--2---:R-:W2:Y:S04]  /*22700*/  LDL.LU R9, [R1+0x1000] ;  /* 0x0010000001097983 */ /* 0x004ea80000300800 */
[----:B------:R3:W-:Y:S04]  /*22710*/  LDGSTS.E [R3+0xde00], desc[UR6][R10.64], P0 ;  /* 0x0de000000a037fae */ /* 0x0007e80008121846 */
[----:B-1----:R-:W5:Y:S04]  /*22720*/  LDL.LU R150, [R1+0x1764] ;  /* 0x0017640001967983 */ /* 0x002f680000300800 */
[----:B------:R-:W2:Y:S04]  /*22730*/  LDL.LU R151, [R1+0xffc] ;  /* 0x000ffc0001977983 */ /* 0x000ea80000300800 */
[----:B------:R-:W2:Y:S01]  /*22740*/  LDL.LU R11, [R1+0xfcc] ;  /* 0x000fcc00010b7983 */ /* 0x000ea20000300800 */
[----:B----4-:R-:W-:-:S05]  /*22750*/  IADD3 R6, P1, R6, R2, RZ ;  /* 0x0000000206067210 */ /* 0x010fca0007f3e0ff */
[----:B---3--:R-:W-:Y:S01]  /*22760*/  IMAD.MOV.U32 R10, RZ, RZ, R6 ;  /* 0x000000ffff0a7224 */ /* 0x008fe200078e0006 */
[----:B------:R-:W-:Y:S01]  /*22770*/  IADD3 R7, P2, R7, R2, RZ ;  /* 0x0000000207077210 */ /* 0x000fe20007f5e0ff */
[----:B------:R1:W-:Y:S04]  /*22780*/  STL [R1+0xfd0], R6 ;  /* 0x000fd00601007387 */ /* 0x0003e80000100800 */
[--C-:B------:R-:W-:Y:S02]  /*22790*/  IMAD.X R12, R12, 0x1, R0.reuse, P2 ;  /* 0x000000010c0c7824 */ /* 0x100fe400010e0600 */
[----:B--2---:R-:W-:-:S05]  /*227a0*/  IMAD.X R11, R11, 0x1, R0, P1 ;  /* 0x000000010b0b7824 */ /* 0x004fca00008e0600 */
[----:B------:R2:W-:Y:S04]  /*227b0*/  STL [R1+0xfcc], R11 ;  /* 0x000fcc0b01007387 */ /* 0x0005e80000100800 */
[----:B------:R3:W-:Y:S04]  /*227c0*/  LDGSTS.E [R3+0xe200], desc[UR6][R10.64], P0 ;  /* 0x0e2000000a037fae */ /* 0x0007e80008121846 */
[----:B------:R-:W-:Y:S04]  /*227d0*/  STL [R1+0xfe0], R7 ;  /* 0x000fe00701007387 */ /* 0x000fe80000100800 */
[----:B-1----:R-:W4:Y:S01]  /*227e0*/  LDL.LU R6, [R1+0x1020] ;  /* 0x0010200001067983 */ /* 0x002f220000300800 */
[----:B---3--:R-:W-:-:S02]  /*227f0*/  IMAD.MOV.U32 R10, RZ, RZ, R7 ;  /* 0x000000ffff0a7224 */ /* 0x008fc400078e0007 */
[----:B--2---:R-:W-:Y:S01]  /*22800*/  IMAD.MOV.U32 R11, RZ, RZ, R12 ;  /* 0x000000ffff0b7224 */ /* 0x004fe200078e000c */
[----:B------:R1:W-:Y:S04]  /*22810*/  STL [R1+0xfdc], R12 ;  /* 0x000fdc0c01007387 */ /* 0x0003e80000100800 */
[----:B------:R2:W-:Y:S04]  /*22820*/  LDGSTS.E [R3+0xe600], desc[UR6][R10.64], P0 ;  /* 0x0e6000000a037fae */ /* 0x0005e80008121846 */
[----:B-1----:R-:W3:Y:S04]  /*22830*/  LDL.LU R12, [R1+0x101c] ;  /* 0x00101c00010c7983 */ /* 0x002ee80000300800 */
[----:B------:R-:W3:Y:S04]  /*22840*/  LDL.LU R7, [R1+0x1040] ;  /* 0x0010400001077983 */ /* 0x000ee80000300800 */
[----:B------:R-:W4:Y:S01]  /*22850*/  LDL.LU R11, [R1+0xfec] ;  /* 0x000fec00010b7983 */ /* 0x000f220000300800 */
[----:B------:R-:W-:-:S02]  /*22860*/  IADD3 R8, P1, R8, R2, RZ ;  /* 0x0000000208087210 */ /* 0x000fc40007f3e0ff */
[----:B------:R-:W-:-:S03]  /*22870*/  IADD3 R9, P2, R9, R2, RZ ;  /* 0x0000000209097210 */ /* 0x000fc60007f5e0ff */
[----:B--2---:R-:W-:Y:S02]  /*22880*/  IMAD.MOV.U32 R10, RZ, RZ, R8 ;  /* 0x000000ffff0a7224 */ /* 0x004fe400078e0008 */
[--C-:B------:R-:W-:Y:S01]  /*22890*/  IMAD.X R151, R151, 0x1, R0.reuse, P2 ;  /* 0x0000000197977824 */ /* 0x100fe200010e0600 */
[----:B------:R1:W-:Y:S01]  /*228a0*/  STL [R1+0xff0], R8 ;  /* 0x000ff00801007387 */ /* 0x0003e20000100800 */
[----:B----4-:R-:W-:-:S05]  /*228b0*/  IMAD.X R11, R11, 0x1, R0, P1 ;  /* 0x000000010b0b7824 */ /* 0x010fca00008e0600 */
[----:B------:R2:W-:Y:S04]  /*228c0*/  STL [R1+0xfec], R11 ;  /* 0x000fec0b01007387 */ /* 0x0005e80000100800 */
[----:B------:R4:W-:Y:S04]  /*228d0*/  LDGSTS.E [R3+0xea00], desc[UR6][R10.64], P0 ;  /* 0x0ea000000a037fae */ /* 0x0009e80008121846 */
[----:B------:R-:W-:Y:S04]  /*228e0*/  STL [R1+0x1000], R9 ;  /* 0x0010000901007387 */ /* 0x000fe80000100800 */
[----:B-1----:R-:W3:Y:S01]  /*228f0*/  LDL.LU R8, [R1+0x103c] ;  /* 0x00103c0001087983 */ /* 0x002ee20000300800 */
[----:B----4-:R-:W-:-:S02]  /*22900*/  IMAD.MOV.U32 R10, RZ, RZ, R9 ;  /* 0x000000ffff0a7224 */ /* 0x010fc400078e0009 */
[----:B--2---:R-:W-:Y:S01]  /*22910*/  IMAD.MOV.U32 R11, RZ, RZ, R151 ;  /* 0x000000ffff0b7224 */ /* 0x004fe200078e0097 */
[----:B------:R1:W-:Y:S04]  /*22920*/  STL [R1+0xffc], R151 ;  /* 0x000ffc9701007387 */ /* 0x0003e80000100800 */
[----:B------:R2:W-:Y:S04]  /*22930*/  LDGSTS.E [R3+0xee00], desc[UR6][R10.64], P0 ;  /* 0x0ee000000a037fae */ /* 0x0005e80008121846 */
[----:B-1----:R-:W5:Y:S04]  /*22940*/  LDL.LU R151, [R1+0x1760] ;  /* 0x0017600001977983 */ /* 0x002f680000300800 */
[----:B------:R-:W4:Y:S04]  /*22950*/  LDL R9, [R1+0x1248] ;  /* 0x0012480001097983 */ /* 0x000f280000100800 */
[----:B------:R-:W4:Y:S04]  /*22960*/  LDL.LU R10, [R1+0x100c] ;  /* 0x00100c00010a7983 */ /* 0x000f280000300800 */
[----:B------:R-:W2:Y:S01]  /*22970*/  LDL.LU R11, [R1+0x1010] ;  /* 0x00101000010b7983 */ /* 0x000ea20000300800 */
[----:B------:R-:W-:-:S05]  /*22980*/  IADD3 R6, P2, R6, R2, RZ ;  /* 0x0000000206067210 */ /* 0x000fca0007f5e0ff */
[----:B---3--:R-:W-:Y:S01]  /*22990*/  IMAD.X R12, R12, 0x1, R0, P2 ;  /* 0x000000010c0c7824 */ /* 0x008fe200010e0600 */
[----:B--2---:R-:W-:-:S05]  /*229a0*/  IADD3 R11, P1, R11, R2, RZ ;  /* 0x000000020b0b7210 */ /* 0x004fca0007f3e0ff */
[----:B----4-:R-:W-:Y:S01]  /*229b0*/  IMAD.X R10, R10, 0x1, R0, P1 ;  /* 0x000000010a0a7824 */ /* 0x010fe200008e0600 */
[----:B------:R1:W-:Y:S04]  /*229c0*/  STL [R1+0x1010], R11 ;  /* 0x0010100b01007387 */ /* 0x0003e80000100800 */
[----:B------:R2:W-:Y:S01]  /*229d0*/  STL [R1+0x100c], R10 ;  /* 0x00100c0a01007387 */ /* 0x0005e20000100800 */
[----:B-1----:R-:W-:-:S04]  /*229e0*/  LOP3.LUT R11, R11, R10, RZ, 0x3c, !PT ;  /* 0x0000000a0b0b7212 */ /* 0x002fc800078e3cff */
[----:B--2---:R-:W-:-:S04]  /*229f0*/  LOP3.LUT R10, R11, R10, RZ, 0x3c, !PT ;  /* 0x0000000a0b0a7212 */ /* 0x004fc800078e3cff */
[----:B------:R-:W-:Y:S01]  /*22a00*/  LOP3.LUT R11, R11, R10, RZ, 0x3c, !PT ;  /* 0x0000000a0b0b7212 */ /* 0x000fe200078e3cff */
[----:B------:R-:W-:Y:S04]  /*22a10*/  STL [R1+0x1020], R6 ;  /* 0x0010200601007387 */ /* 0x000fe80000100800 */
[----:B------:R1:W-:Y:S04]  /*22a20*/  LDGSTS.E [R3+0xf200], desc[UR6][R10.64], P0 ;  /* 0x0f2000000a037fae */ /* 0x0003e80008121846 */
[----:B------:R2:W-:Y:S01]  /*22a30*/  STL [R1+0x101c], R12 ;  /* 0x00101c0c01007387 */ /* 0x0005e20000100800 */
[----:B-1----:R-:W-:-:S02]  /*22a40*/  IMAD.MOV.U32 R10, RZ, RZ, R6 ;  /* 0x000000ffff0a7224 */ /* 0x002fc400078e0006 */
[----:B------:R-:W-:Y:S02]  /*22a50*/  IMAD.MOV.U32 R11, RZ, RZ, R12 ;  /* 0x000000ffff0b7224 */ /* 0x000fe400078e000c */
[----:B--2---:R-:W5:Y:S04]  /*22a60*/  LDL.LU R12, [R1+0x175c] ;  /* 0x00175c00010c7983 */ /* 0x004f680000300800 */
[----:B------:R-:W2:Y:S04]  /*22a70*/  LDL.LU R6, [R1+0x1758] ;  /* 0x0017580001067983 */ /* 0x000ea80000300800 */
[----:B------:R1:W-:Y:S04]  /*22a80*/  LDGSTS.E [R3+0xf600], desc[UR6][R10.64], P0 ;  /* 0x0f6000000a037fae */ /* 0x0003e80008121846 */
[----:B------:R-:W3:Y:S04]  /*22a90*/  LDL.LU R10, [R1+0x102c] ;  /* 0x00102c00010a7983 */ /* 0x000ee80000300800 */
[----:B------:R-:W1:Y:S01]  /*22aa0*/  LDL.LU R11, [R1+0x1030] ;  /* 0x00103000010b7983 */ /* 0x000e620000300800 */
[----:B------:R-:W-:-:S05]  /*22ab0*/  IADD3 R7, P2, R7, R2, RZ ;  /* 0x0000000207077210 */ /* 0x000fca0007f5e0ff */
[----:B------:R-:W-:Y:S01]  /*22ac0*/  IMAD.X R8, R8, 0x1, R0, P2 ;  /* 0x0000000108087824 */ /* 0x000fe200010e0600 */
[----:B-1----:R-:W-:-:S05]  /*22ad0*/  IADD3 R11, P1, R11, R2, RZ ;  /* 0x000000020b0b7210 */ /* 0x002fca0007f3e0ff */
[----:B---3--:R-:W-:Y:S01]  /*22ae0*/  IMAD.X R10, R10, 0x1, R0, P1 ;  /* 0x000000010a0a7824 */ /* 0x008fe200008e0600 */
[----:B------:R1:W-:Y:S04]  /*22af0*/  STL [R1+0x1030], R11 ;  /* 0x0010300b01007387 */ /* 0x0003e80000100800 */
[----:B------:R3:W-:Y:S01]  /*22b00*/  STL [R1+0x102c], R10 ;  /* 0x00102c0a01007387 */ /* 0x0007e20000100800 */
[----:B-1----:R-:W-:-:S04]  /*22b10*/  LOP3.LUT R11, R11, R10, RZ, 0x3c, !PT ;  /* 0x0000000a0b0b7212 */ /* 0x002fc800078e3cff */
[----:B---3--:R-:W-:-:S04]  /*22b20*/  LOP3.LUT R10, R11, R10, RZ, 0x3c, !PT ;  /* 0x0000000a0b0a7212 */ /* 0x008fc800078e3cff */
[----:B------:R-:W-:Y:S01]  /*22b30*/  LOP3.LUT R11, R11, R10, RZ, 0x3c, !PT ;  /* 0x0000000a0b0b7212 */ /* 0x000fe200078e3cff */
[----:B------:R-:W-:Y:S04]  /*22b40*/  STL [R1+0x1040], R7 ;  /* 0x0010400701007387 */ /* 0x000fe80000100800 */
[----:B------:R1:W-:Y:S04]  /*22b50*/  LDGSTS.E [R3+0xfa00], desc[UR6][R10.64], P0 ;  /* 0x0fa000000a037fae */ /* 0x0003e80008121846 */
[----:B------:R3:W-:Y:S01]  /*22b60*/  STL [R1+0x103c], R8 ;  /* 0x00103c0801007387 */ /* 0x0007e20000100800 */
[----:B-1----:R-:W-:-:S02]  /*22b70*/  IMAD.MOV.U32 R10, RZ, RZ, R7 ;  /* 0x000000ffff0a7224 */ /* 0x002fc400078e0007 */
[----:B------:R-:W-:Y:S02]  /*22b80*/  IMAD.MOV.U32 R11, RZ, RZ, R8 ;  /* 0x000000ffff0b7224 */ /* 0x000fe400078e0008 */
[----:B---3--:R-:W5:Y:S04]  /*22b90*/  LDL.LU R8, [R1+0x1754] ;  /* 0x0017540001087983 */ /* 0x008f680000300800 */
[----:B------:R1:W-:Y:S01]  /*22ba0*/  LDGSTS.E [R3+0xfe00], desc[UR6][R10.64], P0 ;  /* 0x0fe000000a037fae */ /* 0x0003e20008121846 */
[----:B--2---:R-:W-:-:S03]  /*22bb0*/  ISETP.NE.U32.AND P0, PT, R6, R9, PT ;  /* 0x000000090600720c */ /* 0x004fc60003f05070 */
[----:B------:R2:W5:Y:S04]  /*22bc0*/  LDL.LU R7, [R1+0x1750] ;  /* 0x0017500001077983 */ /* 0x0005680000300800 */
[----:B------:R-:W0:Y:S01]  /*22bd0*/  LDGDEPBAR ;  /* 0x00000000000079af */ /* 0x000e220000000000 */
[----:B-1----:R-:W-:-:S03]  /*22be0*/  IMAD.MOV.U32 R3, RZ, RZ, R6 ;  /* 0x000000ffff037224 */ /* 0x002fc600078e0006 */
[----:B------:R2:W5:Y:S02]  /*22bf0*/  LDL.LU R6, [R1+0x174c] ;  /* 0x00174c0001067983 */ /* 0x0005640000300800 */
[----:B------:R-:W-:Y:S05]  /*22c00*/  @P0 BRA `(.L_x_1) ;  /* 0xffffff2800380947 */ /* 0x000fea000383ffff */
.L_x_0:
[----:B------:R1:W-:Y:S01]  /*22c10*/  STL [R1+0x1890], R105 ;  /* 0x0018906901007387 */ /* 0x0003e20000100800 */
[----:B------:R-:W-:-:S04]  /*22c20*/  DEPBAR.LE SB0, 0x0 ;  /* 0x000080000000791a */ /* 0x000fc80000000000 */
[----:B------:R3:W-:Y:S01]  /*22c30*/  STL [R1+0x188c], R104 ;  /* 0x00188c6801007387 */ /* 0x0007e20000100800 */
[----:B------:R-:W-:Y:S01]  /*22c40*/  ULDC.64 UR14, c[0x0][0x228] ;  /* 0x00008a00000e7ab9 */ /* 0x000fe20000000a00 */
[----:B------:R-:W-:Y:S01]  /*22c50*/  ULDC.64 UR10, c[0x0][0x228] ;  /* 0x00008a00000a7ab9 */ /* 0x000fe20000000a00 */
[----:B------:R-:W-:Y:S01]  /*22c60*/  ULDC UR4, c[0x0][0x248] ;  /* 0x0000920000047ab9 */ /* 0x000fe20000000800 */
[----:B------:R4:W-:Y:S01]  /*22c70*/  STL [R1+0x1888], R103 ;  /* 0x0018886701007387 */ /* 0x0009e20000100800 */
[----:B-----5:R-:W-:Y:S01]  /*22c80*/  VIADD R3, R6, 0x104 ;  /* 0x0000010406037836 */ /* 0x020fe20000000000 */
[----:B------:R-:W-:Y:S01]  /*22c90*/  ULDC.64 UR8, c[0x0][0x228] ;  /* 0x00008a0000087ab9 */ /* 0x000fe20000000a00 */
[----:B------:R-:W2:Y:S01]  /*22ca0*/  LDC R4, c[0x0][0x244] ;  /* 0x00009100ff047b82 */ /* 0x000ea20000000800 */
[----:B------:R4:W-:Y:S01]  /*22cb0*/  STL [R1+0x1884], R102 ;  /* 0x0018846601007387 */ /* 0x0009e20000100800 */
[----:B------:R-:W-:Y:S01]  /*22cc0*/  ULDC.64 UR12, c[0x0][0x228] ;  /* 0x00008a00000c7ab9 */ /* 0x000fe20000000a00 */
[----:B------:R-:W-:Y:S01]  /*22cd0*/  ISETP.GE.AND P3, PT, R3, UR9, PT ;  /* 0x0000000903007c0c */ /* 0x000fe2000bf66270 */
[----:B------:R-:W-:Y:S01]  /*22ce0*/  ULDC UR9, c[0x0][0x248] ;  /* 0x0000920000097ab9 */ /* 0x000fe20000000800 */
[----:B------:R4:W-:Y:S01]  /*22cf0*/  STL [R1+0x1880], R101 ;  /* 0x0018806501007387 */ /* 0x0009e20000100800 */
[----:B------:R-:W1:Y:S01]  /*22d00*/  S2R R2, SR_TID.X ;  /* 0x0000000000027919 */ /* 0x000e620000002100 */
[----:B------:R-:W3:Y:S01]  /*22d10*/  S2R R0, SR_TID.X ;  /* 0x0000000000007919 */ /* 0x000ee20000002100 */
[----:B------:R-:W4:Y:S01]  /*22d20*/  S2R R5, SR_TID.X ;  /* 0x0000000000057919 */ /* 0x000f220000002100 */
[----:B------:R-:W-:Y:S01]  /*22d30*/  LOP3.LUT R20, R20, 0xffefffff, RZ, 0xc0, !PT ;  /* 0xffefffff14147812 */ /* 0x000fe200078ec0ff */
[----:B------:R-:W-:Y:S01]  /*22d40*/  VIADD R3, R6, 0x102 ;  /* 0x0000010206037836 */ /* 0x000fe20000000000 */
[----:B------:R-:W-:Y:S01]  /*22d50*/  ULDC UR26, c[0x0][0x248] ;  /* 0x00009200001a7ab9 */ /* 0x000fe20000000800 */
[----:B------:R2:W-:Y:S01]  /*22d60*/  STL [R1+0x187c], R100 ;  /* 0x00187c6401007387 */ /* 0x0005e20000100800 */
[----:B------:R-:W-:Y:S01]  /*22d70*/  ULDC.64 UR30, c[0x0][0x228] ;  /* 0x00008a00001e7ab9 */ /* 0x000fe20000000a00 */
[----:B------:R-:W-:Y:S01]  /*22d80*/  ULDC UR27, c[0x0][0x248] ;  /* 0x00009200001b7ab9 */ /* 0x000fe20000000800 */
[----:B------:R-:W-:Y:S01]  /*22d90*/  ULDC.64 UR36, c[0x0][0x228] ;  /* 0x00008a0000247ab9 */ /* 0x000fe20000000a00 */
[----:B------:R2:W-:Y:S01]  /*22da0*/  STL [R1+0x1878], R99 ;  /* 0x0018786301007387 */ /* 0x0005e20000100800 */
[----:B------:R-:W-:Y:S01]  /*22db0*/  ULDC UR28, c[0x0][0x248] ;  /* 0x00009200001c7ab9 */ /* 0x000fe20000000800 */
[----:B------:R-:W-:Y:S01]  /*22dc0*/  ULDC.64 UR34, c[0x0][0x228] ;  /* 0x00008a0000227ab9 */ /* 0x000fe20000000a00 */
[----:B------:R-:W-:Y:S01]  /*22dd0*/  ULDC.64 UR40, c[0x0][0x228] ;  /* 0x00008a0000287ab9 */ /* 0x000fe20000000a00 */
[----:B------:R2:W-:Y:S01]  /*22de0*/  STL [R1+0x1874], R98 ;  /* 0x0018746201007387 */ /* 0x0005e20000100800 */
[----:B------:R-:W-:Y:S01]  /*22df0*/  ULDC.64 UR38, c[0x0][0x228] ;  /* 0x00008a0000267ab9 */ /* 0x000fe20000000a00 */
[----:B------:R-:W-:Y:S01]  /*22e00*/  ULDC UR33, c[0x0][0x248] ;  /* 0x0000920000217ab9 */ /* 0x000fe20000000800 */
[----:B------:R-:W-:Y:S01]  /*22e10*/  ULDC UR32, c[0x0][0x248] ;  /* 0x0000920000207ab9 */ /* 0x000fe20000000800 */
[----:B------:R2:W-:Y:S01]  /*22e20*/  STL [R1+0x1870], R97 ;  /* 0x0018706101007387 */ /* 0x0005e20000100800 */
[----:B------:R-:W-:Y:S01]  /*22e30*/  ULDC UR57, c[0x0][0x228] ;  /* 0x00008a0000397ab9 */ /* 0x000fe20000000800 */
[----:B------:R-:W-:Y:S01]  /*22e40*/  ULDC UR55, c[0x0][0x228] ;  /* 0x00008a0000377ab9 */ /* 0x000fe20000000800 */
[----:B------:R-:W-:Y:S01]  /*22e50*/  ULDC UR61, c[0x0][0x248] ;  /* 0x00009200003d7ab9 */ /* 0x000fe20000000800 */
[----:B------:R2:W-:Y:S01]  /*22e60*/  STL [R1+0x186c], R96 ;  /* 0x00186c6001007387 */ /* 0x0005e20000100800 */
[----:B------:R-:W-:Y:S01]  /*22e70*/  ULDC UR53, c[0x0][0x228] ;  /* 0x00008a0000357ab9 */ /* 0x000fe20000000800 */
[----:B------:R-:W-:Y:S01]  /*22e80*/  ULDC UR51, c[0x0][0x228] ;  /* 0x00008a0000337ab9 */ /* 0x000fe20000000800 */
[----:B------:R-:W-:Y:S01]  /*22e90*/  ULDC UR49, c[0x0][0x228] ;  /* 0x00008a0000317ab9 */ /* 0x000fe20000000800 */
[----:B------:R2:W-:Y:S01]  /*22ea0*/  STL [R1+0x1868], R95 ;  /* 0x0018685f01007387 */ /* 0x0005e20000100800 */
[----:B-1----:R-:W-:Y:S01]  /*22eb0*/  IMAD.SHL.U32 R2, R2, 0x40, RZ ;  /* 0x0000004002027824 */ /* 0x002fe200078e00ff */
[----:B------:R-:W-:Y:S01]  /*22ec0*/  ULDC UR47, c[0x0][0x228] ;  /* 0x00008a00002f7ab9 */ /* 0x000fe20000000800 */
[----:B------:R-:W-:Y:S01]  /*22ed0*/  ULDC UR45, c[0x0][0x228] ;  /* 0x00008a00002d7ab9 */ /* 0x000fe20000000800 */
[----:B------:R1:W-:Y:S01]  /*22ee0*/  STL [R1+0x1864], R94 ;  /* 0x0018645e01007387 */ /* 0x0003e20000100800 */
[----:B---3--:R-:W-:Y:S01]  /*22ef0*/  IMAD.SHL.U32 R0, R0, 0x10, RZ ;  /* 0x0000001000007824 */ /* 0x008fe200078e00ff */
[----:B------:R-:W-:Y:S01]  /*22f00*/  LOP3.LUT R2, R2, 0x400, RZ, 0xc0, !PT ;  /* 0x0000040002027812 */ /* 0x000fe200078ec0ff */
[----:B------:R-:W-:Y:S01]  /*22f10*/  ULDC UR43, c[0x0][0x228] ;  /* 0x00008a00002b7ab9 */ /* 0x000fe20000000800 */
[----:B------:R3:W-:Y:S01]  /*22f20*/  STL [R1+0x1860], R93 ;  /* 0x0018605d01007387 */ /* 0x0007e20000100800 */
[----:B----4-:R-:W-:Y:S01]  /*22f30*/  LOP3.LUT R5, R5, 0x60, RZ, 0xc0, !PT ;  /* 0x0000006005057812 */ /* 0x010fe200078ec0ff */
[----:B------:R-:W-:Y:S01]  /*22f40*/  ULDC UR19, c[0x0][0x228] ;  /* 0x00008a0000137ab9 */ /* 0x000fe20000000800 */
[----:B------:R-:W-:Y:S01]  /*22f50*/  LOP3.LUT R0, R0, 0xf0, RZ, 0xc0, !PT ;  /* 0x000000f000007812 */ /* 0x000fe200078ec0ff */
[----:B------:R4:W-:Y:S01]  /*22f60*/  STL [R1+0x185c], R92 ;  /* 0x00185c5c01007387 */ /* 0x0009e20000100800 */
[----:B------:R-:W-:Y:S01]  /*22f70*/  ULDC UR44, c[0x0][0x228] ;  /* 0x00008a00002c7ab9 */ /* 0x000fe20000000800 */
[----:B------:R-:W-:Y:S01]  /*22f80*/  ULDC UR46, c[0x0][0x228] ;  /* 0x00008a00002e7ab9 */ /* 0x000fe20000000800 */
[----:B------:R-:W-:Y:S01]  /*22f90*/  IADD3 R0, R2, UR5, R0 ;  /* 0x0000000502007c10 */ /* 0x000fe2000fffe000 */
[----:B------:R-:W-:Y:S01]  /*22fa0*/  STL [R1+0x1858], R91 ;  /* 0x0018585b01007387 */ /* 0x000fe20000100800 */
[----:B------:R-:W-:Y:S01]  /*22fb0*/  VIADD R2, R6, 0x103 ;  /* 0x0000010306027836 */ /* 0x000fe20000000000 */
[----:B------:R-:W-:Y:S01]  /*22fc0*/  ULDC UR48, c[0x0][0x228] ;  /* 0x00008a0000307ab9 */ /* 0x000fe20000000800 */
[----:B------:R-:W-:Y:S01]  /*22fd0*/  ULDC UR50, c[0x0][0x228] ;  /* 0x00008a0000327ab9 */ /* 0x000fe20000000800 */
[----:B------:R-:W-:Y:S01]  /*22fe0*/  STL [R1+0x1854], R90 ;  /* 0x0018545a01007387 */ /* 0x000fe20000100800 */
[----:B------:R-:W-:Y:S01]  /*22ff0*/  IMAD R0, R5, 0x8, R0 ;  /* 0x0000000805007824 */ /* 0x000fe200078e0200 */
[----:B------:R-:W-:Y:S01]  /*23000*/  ISETP.GE.AND P2, PT, R2, UR15, PT ;  /* 0x0000000f02007c0c */ /* 0x000fe2000bf46270 */
[----:B------:R-:W-:Y:S01]  /*23010*/  VIADD R2, R6, 0x101 ;  /* 0x0000010106027836 */ /* 0x000fe20000000000 */
[----:B------:R-:W-:Y:S01]  /*23020*/  STL [R1+0x1850], R89 ;  /* 0x0018505901007387 */ /* 0x000fe20000100800 */
[----:B------:R-:W-:Y:S01]  /*23030*/  ULDC UR52, c[0x0][0x228] ;  /* 0x00008a0000347ab9 */ /* 0x000fe20000000800 */
[----:B------:R-:W-:Y:S01]  /*23040*/  ULDC UR54, c[0x0][0x228] ;  /* 0x00008a0000367ab9 */ /* 0x000fe20000000800 */
[----:B------:R-:W-:Y:S01]  /*23050*/  ULDC UR22, c[0x0][0x228] ;  /* 0x00008a0000167ab9 */ /* 0x000fe20000000800 */
[----:B------:R-:W-:Y:S01]  /*23060*/  STL [R1+0x184c], R88 ;  /* 0x00184c5801007387 */ /* 0x000fe20000100800 */
[----:B------:R-:W-:Y:S01]  /*23070*/  ISETP.GE.AND P0, PT, R2, UR11, PT ;  /* 0x0000000b02007c0c */ /* 0x000fe2000bf06270 */
[----:B------:R-:W-:Y:S01]  /*23080*/  ULDC UR42, c[0x0][0x228] ;  /* 0x00008a00002a7ab9 */ /* 0x000fe20000000800 */
[----:B------:R-:W-:Y:S01]  /*23090*/  ULDC UR20, c[0x0][0x228] ;  /* 0x00008a0000147ab9 */ /* 0x000fe20000000800 */
[----:B------:R-:W-:Y:S01]  /*230a0*/  STL [R1+0x1848], R87 ;  /* 0x0018485701007387 */ /* 0x000fe20000100800 */
[----:B------:R-:W-:Y:S01]  /*230b0*/  ULDC UR25, c[0x0][0x228] ;  /* 0x00008a0000197ab9 */ /* 0x000fe20000000800 */
        /* <DEDUP_REMOVED lines=13> */
[----:B------:R-:W-:Y:S01]  /*23190*/  BAR.SYNC.DEFER_BLOCKING 0x0 ;  /* 0x0000000000007b1d */ /* 0x000fe20000010000 */
[----:B------:R-:W-:-:S02]  /*231a0*/  ISETP.LT.AND P4, PT, R8, UR14, !P3 ;  /* 0x0000000e08007c0c */ /* 0x000fc4000df81270 */
[----:B------:R-:W-:-:S03]  /*231b0*/  ISETP.GE.AND P1, PT, R3, UR13, PT ;  /* 0x0000000d03007c0c */ /* 0x000fc6000bf26270 */
[----:B------:R-:W4:Y:S01]  /*231c0*/  S2R R5, SR_TID.X ;  /* 0x0000000000057919 */ /* 0x000f220000002100 */
[C---:B------:R-:W-:Y:S01]  /*231d0*/  IMAD R2, R6.reuse, UR4, RZ ;  /* 0x0000000406027c24 */ /* 0x040fe2000f8e02ff */
[----:B------:R-:W-:Y:S01]  /*231e0*/  ULDC UR4, c[0x0][0x248] ;  /* 0x0000920000047ab9 */ /* 0x000fe20000000800 */
[C---:B------:R-:W-:Y:S01]  /*231f0*/  VIADD R105, R6.reuse, 0x100 ;  /* 0x0000010006697836 */ /* 0x040fe20000000000 */
[----:B------:R-:W-:Y:S01]  /*23200*/  STL [R1+0x1838], R83 ;  /* 0x0018385301007387 */ /* 0x000fe20000100800 */
[----:B------:R-:W-:Y:S01]  /*23210*/  ISETP.LT.AND P3, PT, R7, UR12, !P3 ;  /* 0x0000000c07007c0c */ /* 0x000fe2000df61270 */
[----:B------:R-:W-:Y:S02]  /*23220*/  VIADD R104, R6, 0xff ;  /* 0x000000ff06687836 */ /* 0x000fe40000000000 */
[----:B------:R-:W-:Y:S01]  /*23230*/  @P4 LOP3.LUT R20, R20, 0x100000, RZ, 0xfc, !PT ;  /* 0x0010000014144812 */ /* 0x000fe200078efcff */
[----:B------:R-:W-:Y:S01]  /*23240*/  STL [R1+0x1834], R82 ;  /* 0x0018345201007387 */ /* 0x000fe20000100800 */
[C---:B------:R-:W-:Y:S01]  /*23250*/  VIADD R103, R6.reuse, 0xfe ;  /* 0x000000fe06677836 */ /* 0x040fe20000000000 */
[----:B------:R-:W-:Y:S01]  /*23260*/  LOP3.LUT R19, R19, 0x7fffffff, RZ, 0xc0, !PT ;  /* 0x7fffffff13137812 */ /* 0x000fe200078ec0ff */
[C---:B------:R-:W-:Y:S01]  /*23270*/  VIADD R102, R6.reuse, 0xfd ;  /* 0x000000fd06667836 */ /* 0x040fe20000000000 */
[----:B------:R-:W-:Y:S01]  /*23280*/  STL [R1+0x1830], R81 ;  /* 0x0018305101007387 */ /* 0x000fe20000100800 */
[----:B------:R-:W-:Y:S01]  /*23290*/  VIADD R101, R6, 0xfc ;  /* 0x000000fc06657836 */ /* 0x000fe20000000000 */
[----:B------:R-:W-:Y:S01]  /*232a0*/  LOP3.LUT R18, R18, 0x7fffffff, RZ, 0xc0, !PT ;  /* 0x7fffffff12127812 */ /* 0x000fe200078ec0ff */
[C---:B--2---:R-:W-:Y:S01]  /*232b0*/  VIADD R100, R6.reuse, 0xfb ;  /* 0x000000fb06647836 */ /* 0x044fe20000000000 */
[----:B------:R-:W-:Y:S01]  /*232c0*/  STL [R1+0x182c], R80 ;  /* 0x00182c5001007387 */ /* 0x000fe20000100800 */
[C---:B------:R-:W-:Y:S01]  /*232d0*/  VIADD R99, R6.reuse, 0xfa ;  /* 0x000000fa06637836 */ /* 0x040fe20000000000 */
[----:B------:R-:W-:Y:S01]  /*232e0*/  ULDC UR15, c[0x0][0x228] ;  /* 0x00008a00000f7ab9 */ /* 0x000fe20000000800 */
[C---:B------:R-:W-:Y:S01]  /*232f0*/  VIADD R98, R6.reuse, 0xf9 ;  /* 0x000000f906627836 */ /* 0x040fe20000000000 */
[----:B------:R-:W-:Y:S01]  /*23300*/  STL [R1+0x1828], R79 ;  /* 0x0018284f01007387 */ /* 0x000fe20000100800 */
[C---:B------:R-:W-:Y:S01]  /*23310*/  VIADD R97, R6.reuse, 0xf8 ;  /* 0x000000f806617836 */ /* 0x040fe20000000000 */
[----:B------:R-:W-:Y:S01]  /*23320*/  ULDC UR13, c[0x0][0x228] ;  /* 0x00008a00000d7ab9 */ /* 0x000fe20000000800 */
[C---:B------:R-:W-:Y:S01]  /*23330*/  VIADD R96, R6.reuse, 0xf7 ;  /* 0x000000f706607836 */ /* 0x040fe20000000000 */
[----:B------:R-:W-:Y:S01]  /*23340*/  STL [R1+0x1824], R78 ;  /* 0x0018244e01007387 */ /* 0x000fe20000100800 */
[C---:B------:R-:W-:Y:S01]  /*23350*/  VIADD R95, R6.reuse, 0xf6 ;  /* 0x000000f6065f7836 */ /* 0x040fe20000000000 */
[----:B------:R-:W-:Y:S01]  /*23360*/  ULDC UR11, c[0x0][0x228] ;  /* 0x00008a00000b7ab9 */ /* 0x000fe20000000800 */
[C---:B-1----:R-:W-:Y:S01]  /*23370*/  VIADD R94, R6.reuse, 0xf5 ;  /* 0x000000f5065e7836 */ /* 0x042fe20000000000 */
[----:B------:R-:W-:Y:S01]  /*23380*/  STL [R1+0x1820], R77 ;  /* 0x0018204d01007387 */ /* 0x000fe20000100800 */
[C---:B---3--:R-:W-:Y:S01]  /*23390*/  VIADD R93, R6.reuse, 0xf4 ;  /* 0x000000f4065d7836 */ /* 0x048fe20000000000 */
[----:B------:R-:W-:Y:S01]  /*233a0*/  ULDC UR14, c[0x0][0x228] ;  /* 0x00008a00000e7ab9 */ /* 0x000fe20000000800 */
[----:B----4-:R-:W-:Y:S01]  /*233b0*/  LOP3.LUT R5, R5, 0x7f, RZ, 0xc0, !PT ;  /* 0x0000007f05057812 */ /* 0x010fe200078ec0ff */
[----:B------:R-:W-:Y:S01]  /*233c0*/  STL [R1+0x181c], R76 ;  /* 0x00181c4c01007387 */ /* 0x000fe20000100800 */
[----:B------:R-:W-:Y:S01]  /*233d0*/  VIADD R92, R6, 0xf3 ;  /* 0x000000f3065c7836 */ /* 0x000fe20000000000 */
[----:B------:R-:W-:Y:S01]  /*233e0*/  ULDC UR12, c[0x0][0x228] ;  /* 0x00008a00000c7ab9 */ /* 0x000fe20000000800 */
[----:B------:R-:W-:Y:S01]  /*233f0*/  LEA R21, R5, UR5, 0x4 ;  /* 0x0000000505157c11 */ /* 0x000fe2000f8e20ff */
[----:B------:R-:W-:Y:S01]  /*23400*/  STL [R1+0x1818], R75 ;  /* 0x0018184b01007387 */ /* 0x000fe20000100800 */
[----:B------:R-:W-:-:S03]  /*23410*/  ULDC UR5, c[0x0][0x248] ;  /* 0x0000920000057ab9 */ /* 0x000fc60000000800 */
[----:B------:R-:W-:Y:S04]  /*23420*/  STL [R1+0x1814], R74 ;  /* 0x0018144a01007387 */ /* 0x000fe80000100800 */
        /* <DEDUP_REMOVED lines=50> */
[----:B------:R-:W2:Y:S04]  /*23750*/  LDL.LU R156, [R1+0xc00] ;  /* 0x000c0000019c7983 */ /* 0x000ea80000300800 */
[----:B------:R-:W2:Y:S04]  /*23760*/  LDL.LU R157, [R1+0xc08] ;  /* 0x000c0800019d7983 */ /* 0x000ea80000300800 */
[----:B------:R-:W2:Y:S04]  /*23770*/  LDL.LU R158, [R1+0x800] ;  /* 0x00080000019e7983 */ /* 0x000ea80000300800 */
[----:B------:R-:W2:Y:S04]  /*23780*/  LDL.LU R159, [R1+0x808] ;  /* 0x00080800019f7983 */ /* 0x000ea80000300800 */
[----:B------:R-:W3:Y:S04]  /*23790*/  LDL.LU R152, [R1+0x400] ;  /* 0x0004000001987983 */ /* 0x000ee80000300800 */
[----:B------:R-:W3:Y:S04]  /*237a0*/  LDL.LU R153, [R1+0x408] ;  /* 0x0004080001997983 */ /* 0x000ee80000300800 */
[----:B------:R-:W3:Y:S04]  /*237b0*/  LDL.LU R154, [R1] ;  /* 0x00000000019a7983 */ /* 0x000ee80000300800 */
[----:B------:R-:W3:Y:S04]  /*237c0*/  LDL.LU R155, [R1+0x8] ;  /* 0x00000800019b7983 */ /* 0x000ee80000300800 */
[----:B--2---:R-:W-:Y:S01]  /*237d0*/  STSM.16.M88.4 [R0], R156 ;  /* 0x0000009c00007844 */ /* 0x004fe20000000200 */
[----:B------:R-:W-:Y:S06]  /*237e0*/  BAR.SYNC.DEFER_BLOCKING 0x0 ;  /* 0x0000000000007b1d */ /* 0x000fec0000010000 */
[----:B------:R-:W1:Y:S02]  /*237f0*/  LDS.128 R24, [R21] ;  /* 0x0000000015187984 */ /* 0x000e640000000c00 */
[----:B------:R-:W-:Y:S06]  /*23800*/  BAR.SYNC.DEFER_BLOCKING 0x0 ;  /* 0x0000000000007b1d */ /* 0x000fec0000010000 */
[----:B---3--:R2:W-:Y:S04]  /*23810*/  STSM.16.M88.4 [R0], R152 ;  /* 0x0000009800007844 */ /* 0x0085e80000000200 */
[----:B-1----:R-:W-:Y:S04]  /*23820*/  STL.64 [R1+0xe00], R24 ;  /* 0x000e001801007387 */ /* 0x002fe80000100a00 */
[----:B------:R-:W-:Y:S04]  /*23830*/  STL.64 [R1+0xe08], R26 ;  /* 0x000e081a01007387 */ /* 0x000fe80000100a00 */
[----:B------:R-:W3:Y:S04]  /*23840*/  LDL.LU R156, [R1+0xc04] ;  /* 0x000c0400019c7983 */ /* 0x000ee80000300800 */
[----:B------:R-:W3:Y:S04]  /*23850*/  LDL.LU R157, [R1+0xc0c] ;  /* 0x000c0c00019d7983 */ /* 0x000ee80000300800 */
[----:B------:R-:W3:Y:S04]  /*23860*/  LDL.LU R158, [R1+0x804] ;  /* 0x00080400019e7983 */ /* 0x000ee80000300800 */
[----:B------:R-:W3:Y:S01]  /*23870*/  LDL.LU R159, [R1+0x80c] ;  /* 0x00080c00019f7983 */ /* 0x000ee20000300800 */
[----:B------:R-:W-:Y:S06]  /*23880*/  BAR.SYNC.DEFER_BLOCKING 0x0 ;  /* 0x0000000000007b1d */ /* 0x000fec0000010000 */
[----:B--2---:R-:W2:Y:S04]  /*23890*/  LDL.LU R152, [R1+0x404] ;  /* 0x0004040001987983 */ /* 0x004ea80000300800 */
[----:B------:R-:W2:Y:S04]  /*238a0*/  LDL.LU R153, [R1+0x40c] ;  /* 0x00040c0001997983 */ /* 0x000ea80000300800 */
[----:B------:R-:W2:Y:S04]  /*238b0*/  LDL.LU R154, [R1+0x4] ;  /* 0x00000400019a7983 */ /* 0x000ea80000300800 */
[----:B------:R-:W2:Y:S04]  /*238c0*/  LDL.LU R155, [R1+0xc] ;  /* 0x00000c00019b7983 */ /* 0x000ea80000300800 */
[----:B------:R-:W1:Y:S01]  /*238d0*/  LDS.128 R24, [R21] ;  /* 0x0000000015187984 */ /* 0x000e620000000c00 */
[----:B------:R-:W-:Y:S06]  /*238e0*/  BAR.SYNC.DEFER_BLOCKING 0x0 ;  /* 0x0000000000007b1d */ /* 0x000fec0000010000 */
[----:B-1----:R-:W-:Y:S04]  /*238f0*/  STL.64 [R1+0x800], R24 ;  /* 0x0008001801007387 */ /* 0x002fe80000100a00 */
[----:B------:R-:W-:Y:S04]  /*23900*/  STL.64 [R1+0x808], R26 ;  /* 0x0008081a01007387 */ /* 0x000fe80000100a00 */
[----:B---3--:R-:W-:Y:S01]  /*23910*/  STSM.16.M88.4 [R0], R156 ;  /* 0x0000009c00007844 */ /* 0x008fe20000000200 */
[----:B------:R-:W-:Y:S06]  /*23920*/  BAR.SYNC.DEFER_BLOCKING 0x0 ;  /* 0x0000000000007b1d */ /* 0x000fec0000010000 */
[----:B------:R-:W1:Y:S02]  /*23930*/  LDS.128 R24, [R21] ;  /* 0x0000000015187984 */ /* 0x000e640000000c00 */
[----:B------:R-:W-:Y:S06]  /*23940*/  BAR.SYNC.DEFER_BLOCKING 0x0 ;  /* 0x0000000000007b1d */ /* 0x000fec0000010000 */
[----:B--2---:R2:W-:Y:S04]  /*23950*/  STSM.16.M88.4 [R0], R152 ;  /* 0x0000009800007844 */ /* 0x0045e80000000200 */
        /* <DEDUP_REMOVED lines=13> */
[----:B-1----:R-:W-:Y:S04]  /*23a30*/  STL.64 [R1], R24 ;  /* 0x0000001801007387 */ /* 0x002fe80000100a00 */
        /* <DEDUP_REMOVED lines=71> */
[----:B------:R-:W3:Y:S04]  /*23eb0*/  LDL.LU R159, [R1+0x838] ;  /* 0x00083800019f7983 */ /* 0x000ee80000300800 */
[----:B--2---:R-:W2:Y:S04]  /*23ec0*/  LDL.LU R152, [R1+0x430] ;  /* 0x0004300001987983 */ /* 0x004ea80000300800 */
[----:B------:R-:W2:Y:S04]  /*23ed0*/  LDL.LU R153, [R1+0x438] ;  /* 0x0004380001997983 */ /* 0x000ea80000300800 */
[----:B------:R-:W2:Y:S04]  /*23ee0*/  LDL.LU R154, [R1+0x30] ;  /* 0x00003000019a7983 */ /* 0x000ea80000300800 */
[----:B------:R-:W2:Y:S01]  /*23ef0*/  LDL.LU R155, [R1+0x38] ;  /* 0x00003800019b7983 */ /* 0x000ea20000300800 */
[----:B------:R-:W-:Y:S06]  /*23f00*/  BAR.SYNC.DEFER_BLOCKING 0x0 ;  /* 0x0000000000007b1d */ /* 0x000fec0000010000 */
[----:B------:R-:W1:Y:S02]  /*23f10*/  LDS.128 R24, [R21] ;  /* 0x0000000015187984 */ /* 0x000e640000000c00 */
        /* <DEDUP_REMOVED lines=50> */
[----:B--2---:R-:W2:Y:S04]  /*24240*/  LDL.LU R152, [R1+0xc44] ;  /* 0x000c440001987983 */ /* 0x004ea80000300800 */
[----:B------:R-:W2:Y:S04]  /*24250*/  LDL.LU R153, [R1+0xc4c] ;  /* 0x000c4c0001997983 */ /* 0x000ea80000300800 */
[----:B------:R-:W2:Y:S04]  /*24260*/  LDL.LU R154, [R1+0x844] ;  /* 0x00084400019a7983 */ /* 0x000ea80000300800 */
[----:B------:R1:W-:Y:S04]  /*24270*/  STL [R1+0x1744], R2 ;  /* 0x0017440201007387 */ /* 0x0003e80000100800 */
[----:B------:R-:W2:Y:S01]  /*24280*/  LDL.LU R155, [R1+0x84c] ;  /* 0x00084c00019b7983 */ /* 0x000ea20000300800 */
[----:B------:R-:W-:Y:S01]  /*24290*/  BAR.SYNC.DEFER_BLOCKING 0x0 ;  /* 0x0000000000007b1d */ /* 0x000fe20000010000 */
[----:B-1----:R-:W-:-:S05]  /*242a0*/  VIADD R2, R2, UR5 ;  /* 0x0000000502027c36 */ /* 0x002fca0008000000 */
[----:B------:R-:W-:Y:S01]  /*242b0*/  ULDC UR5, c[0x0][0x248] ;  /* 0x0000920000057ab9 */ /* 0x000fe20000000800 */
[----:B------:R1:W-:Y:S02]  /*242c0*/  STL [R1+0x1444], R2 ;  /* 0x0014440201007387 */ /* 0x0003e40000100800 */
[----:B-1----:R-:W-:Y:S01]  /*242d0*/  VIADD R2, R2, UR4 ;  /* 0x0000000402027c36 */ /* 0x002fe20008000000 */
[----:B------:R-:W-:Y:S01]  /*242e0*/  ULDC UR4, c[0x0][0x248] ;  /* 0x0000920000047ab9 */ /* 0x000fe20000000800 */
[----:B------:R-:W1:Y:S01]  /*242f0*/  LDS.128 R24, [R21] ;  /* 0x0000000015187984 */ /* 0x000e620000000c00 */
[----:B------:R-:W-:Y:S06]  /*24300*/  BAR.SYNC.DEFER_BLOCKING 0x0 ;  /* 0x0000000000007b1d */ /* 0x000fec0000010000 */
[----:B-1----:R-:W-:Y:S04]  /*24310*/  STL.64 [R1+0x840], R24 ;  /* 0x0008401801007387 */ /* 0x002fe80000100a00 */
[----:B------:R-:W-:Y:S04]  /*24320*/  STL.64 [R1+0x848], R26 ;  /* 0x0008481a01007387 */ /* 0x000fe80000100a00 */
[----:B--2---:R1:W-:Y:S01]  /*24330*/  STSM.16.M88.4 [R0], R152 ;  /* 0x0000009800007844 */ /* 0x0043e20000000200 */
[----:B------:R-:W-:Y:S06]  /*24340*/  BAR.SYNC.DEFER_BLOCKING 0x0 ;  /* 0x0000000000007b1d */ /* 0x000fec0000010000 */
[----:B-1----:R-:W2:Y:S04]  /*24350*/  LDL.LU R152, [R1+0x444] ;  /* 0x0004440001987983 */ /* 0x002ea80000300800 */
[----:B------:R1:W-:Y:S04]  /*24360*/  STL [R1+0x1290], R2 ;  /* 0x0012900201007387 */ /* 0x0003e80000100800 */
[----:B------:R-:W2:Y:S04]  /*24370*/  LDL.LU R153, [R1+0x44c] ;  /* 0x00044c0001997983 */ /* 0x000ea80000300800 */
[----:B------:R-:W2:Y:S01]  /*24380*/  LDL.LU R154, [R1+0x44] ;  /* 0x00004400019a7983 */ /* 0x000ea20000300800 */
[----:B-1----:R-:W-:Y:S01]  /*24390*/  VIADD R2, R2, UR5 ;  /* 0x0000000502027c36 */ /* 0x002fe20008000000 */
[----:B------:R-:W-:-:S02]  /*243a0*/  ULDC UR5, c[0x0][0x248] ;  /* 0x0000920000057ab9 */ /* 0x000fc40000000800 */
[----:B------:R-:W2:Y:S04]  /*243b0*/  LDL.LU R155, [R1+0x4c] ;  /* 0x00004c00019b7983 */ /* 0x000ea80000300800 */
[----:B------:R-:W1:Y:S01]  /*243c0*/  LDS.128 R24, [R21] ;  /* 0x0000000015187984 */ /* 0x000e620000000c00 */
[----:B------:R-:W-:Y:S06]  /*243d0*/  BAR.SYNC.DEFER_BLOCKING 0x0 ;  /* 0x0000000000007b1d */ /* 0x000fec0000010000 */
[----:B------:R3:W-:Y:S02]  /*243e0*/  STL [R1+0xf50], R2 ;  /* 0x000f500201007387 */ /* 0x0007e40000100800 */
[----:B---3--:R-:W-:Y:S01]  /*243f0*/  VIADD R2, R2, UR4 ;  /* 0x0000000402027c36 */ /* 0x008fe20008000000 */
[----:B------:R-:W-:-:S04]  /*24400*/  ULDC UR4, c[0x0][0x248] ;  /* 0x0000920000047ab9 */ /* 0x000fc80000000800 */
[----:B------:R3:W-:Y:S02]  /*24410*/  STL [R1+0xf54], R2 ;  /* 0x000f540201007387 */ /* 0x0007e40000100800 */
[----:B---3--:R-:W-:Y:S01]  /*24420*/  VIADD R2, R2, UR9 ;  /* 0x0000000902027c36 */ /* 0x008fe20008000000 */
[----:B------:R-:W-:Y:S01]  /*24430*/  ULDC UR9, c[0x0][0x248] ;  /* 0x0000920000097ab9 */ /* 0x000fe20000000800 */
[----:B-1----:R-:W-:Y:S04]  /*24440*/  STL.64 [R1+0x440], R24 ;  /* 0x0004401801007387 */ /* 0x002fe80000100a00 */
[----:B------:R-:W-:Y:S04]  /*24450*/  STL.64 [R1+0x448], R26 ;  /* 0x0004481a01007387 */ /* 0x000fe80000100a00 */
[----:B--2---:R1:W-:Y:S01]  /*24460*/  STSM.16.M88.4 [R0], R152 ;  /* 0x0000009800007844 */ /* 0x0043e20000000200 */
[----:B------:R-:W-:Y:S06]  /*24470*/  BAR.SYNC.DEFER_BLOCKING 0x0 ;  /* 0x0000000000007b1d */ /* 0x000fec0000010000 */
[----:B-1----:R-:W2:Y:S04]  /*24480*/  LDL.LU R152, [R1+0xc50] ;  /* 0x000c500001987983 */ /* 0x002ea80000300800 */
[----:B------:R1:W-:Y:S04]  /*24490*/  STL [R1+0xf58], R2 ;  /* 0x000f580201007387 */ /* 0x0003e80000100800 */
[----:B------:R-:W2:Y:S04]  /*244a0*/  LDL.LU R153, [R1+0xc58] ;  /* 0x000c580001997983 */ /* 0x000ea80000300800 */
[----:B------:R-:W2:Y:S04]  /*244b0*/  LDL.LU R154, [R1+0x850] ;  /* 0x00085000019a7983 */ /* 0x000ea80000300800 */
[----:B------:R-:W2:Y:S04]  /*244c0*/  LDL.LU R155, [R1+0x858] ;  /* 0x00085800019b7983 */ /* 0x000ea80000300800 */
[----:B------:R-:W3:Y:S01]  /*244d0*/  LDS.128 R24, [R21] ;  /* 0x0000000015187984 */ /* 0x000ee20000000c00 */
[----:B------:R-:W-:Y:S01]  /*244e0*/  BAR.SYNC.DEFER_BLOCKING 0x0 ;  /* 0x0000000000007b1d */ /* 0x000fe20000010000 */
[----:B-1----:R-:W-:-:S05]  /*244f0*/  VIADD R2, R2, UR4 ;  /* 0x0000000402027c36 */ /* 0x002fca0008000000 */
[----:B------:R-:W-:Y:S01]  /*24500*/  ULDC UR4, c[0x0][0x248] ;  /* 0x0000920000047ab9 */ /* 0x000fe20000000800 */
[----:B------:R1:W-:Y:S02]  /*24510*/  STL [R1+0xf5c], R2 ;  /* 0x000f5c0201007387 */ /* 0x0003e40000100800 */
[----:B-1----:R-:W-:Y:S01]  /*24520*/  VIADD R2, R2, UR5 ;  /* 0x0000000502027c36 */ /* 0x002fe20008000000 */
[----:B------:R-:W-:-:S04]  /*24530*/  ULDC UR5, c[0x0][0x248] ;  /* 0x0000920000057ab9 */ /* 0x000fc80000000800 */
[----:B------:R1:W-:Y:S02]  /*24540*/  STL [R1+0xf60], R2 ;  /* 0x000f600201007387 */ /* 0x0003e40000100800 */
[----:B-1----:R-:W-:Y:S01]  /*24550*/  VIADD R2, R2, UR4 ;  /* 0x0000000402027c36 */ /* 0x002fe20008000000 */
[----:B------:R-:W-:Y:S01]  /*24560*/  ULDC UR4, c[0x0][0x248] ;  /* 0x0000920000047ab9 */ /* 0x000fe20000000800 */
[----:B---3--:R-:W-:Y:S04]  /*24570*/  STL.64 [R1+0x40], R24 ;  /* 0x0000401801007387 */ /* 0x008fe80000100a00 */
        /* <DEDUP_REMOVED lines=1193> */
[----:B------:R1:W-:Y:S04]  /*29010*/  STL [R1+0x1258], R2 ;  /* 0x0012580201007387 */ /* 0x0003e80000100800 */
[----:B---3--:R-:W-:Y:S04]  /*29020*/  STL.64 [R1+0x540], R24 ;  /* 0x0005401801007387 */ /* 0x008fe80000100a00 */
[----:B------:R-:W-:Y:S01]  /*29030*/  STL.64 [R1+0x548], R26 ;  /* 0x0005481a01007387 */ /* 0x000fe20000100a00 */
[----:B-1----:R-:W-:Y:S01]  /*29040*/  VIADD R2, R2, UR9 ;  /* 0x0000000902027c36 */ /* 0x002fe20008000000 */
[----:B------:R-:W-:-:S04]  /*29050*/  ULDC UR9, c[0x0][0x248] ;  /* 0x0000920000097ab9 */ /* 0x000fc80000000800 */
[----:B------:R1:W-:Y:S02]  /*29060*/  STL [R1+0x1254], R2 ;  /* 0x0012540201007387 */ /* 0x0003e40000100800 */
[----:B-1----:R-:W-:Y:S01]  /*29070*/  VIADD R2, R2, UR4 ;  /* 0x0000000402027c36 */ /* 0x002fe20008000000 */
[----:B------:R-:W-:Y:S01]  /*29080*/  ULDC UR4, c[0x0][0x248] ;  /* 0x0000920000047ab9 */ /* 0x000fe20000000800 */
[----:B------:R-:W-:-:S04]  /*29090*/  LOP3.LUT R20, R20, 0xfff7ffff, RZ, 0xc0, !PT ;  /* 0xfff7ffff14147812 */ /* 0x000fc800078ec0ff */
[----:B------:R-:W-:Y:S01]  /*290a0*/  @P3 LOP3.LUT R20, R20, 0x80000, RZ, 0xfc, !PT ;  /* 0x0008000014143812 */ /* 0x000fe200078efcff */
[----:B--2---:R1:W-:Y:S01]  /*290b0*/  STSM.16.M88.4 [R0], R152 ;  /* 0x0000009800007844 */ /* 0x0043e20000000200 */
[----:B------:R-:W-:Y:S06]  /*290c0*/  BAR.SYNC.DEFER_BLOCKING 0x0 ;  /* 0x0000000000007b1d */ /* 0x000fec0000010000 */
[----:B-1----:R-:W2:Y:S04]  /*290d0*/  LDL.LU R152, [R1+0xd50] ;  /* 0x000d500001987983 */ /* 0x002ea80000300800 */
[----:B------:R-:W1:Y:S04]  /*290e0*/  LDS.128 R24, [R21] ;  /* 0x0000000015187984 */ /* 0x000e680000000c00 */
[----:B------:R3:W-:Y:S04]  /*290f0*/  STL [R1+0x125c], R2 ;  /* 0x00125c0201007387 */ /* 0x0007e80000100800 */
[----:B------:R-:W2:Y:S04]  /*29100*/  LDL.LU R153, [R1+0xd58] ;  /* 0x000d580001997983 */ /* 0x000ea80000300800 */
[----:B------:R-:W2:Y:S01]  /*29110*/  LDL.LU R154, [R1+0x950] ;  /* 0x00095000019a7983 */ /* 0x000ea20000300800 */
[----:B---3--:R-:W-:Y:S01]  /*29120*/  VIADD R2, R2, UR5 ;  /* 0x0000000502027c36 */ /* 0x008fe20008000000 */
[----:B------:R-:W-:-:S02]  /*29130*/  ULDC UR5, c[0x0][0x248] ;  /* 0x0000920000057ab9 */ /* 0x000fc40000000800 */
[----:B------:R-:W2:Y:S04]  /*29140*/  LDL.LU R155, [R1+0x958] ;  /* 0x00095800019b7983 */ /* 0x000ea80000300800 */
[----:B------:R3:W-:Y:S01]  /*29150*/  STL [R1+0x1268], R2 ;  /* 0x0012680201007387 */ /* 0x0007e20000100800 */
[----:B------:R-:W-:Y:S01]  /*29160*/  ISETP.LT.AND P4, PT, R8, UR10, !P2 ;  /* 0x0000000a08007c0c */ /* 0x000fe2000d781270 */
[----:B------:R-:W-:Y:S01]  /*29170*/  VIADD R91, R6, 0xf2 ;  /* 0x000000f2065b7836 */ /* 0x000fe20000000000 */
[----:B------:R-:W-:Y:S01]  /*29180*/  LOP3.LUT R20, R20, 0xfffbffff, RZ, 0xc0, !PT ;  /* 0xfffbffff14147812 */ /* 0x000fe200078ec0ff */
[C---:B------:R-:W-:Y:S01]  /*29190*/  VIADD R90, R6.reuse, 0xf1 ;  /* 0x000000f1065a7836 */ /* 0x040fe20000000000 */
[----:B------:R-:W-:Y:S01]  /*291a0*/  LOP3.LUT R17, R17, 0x7fffffff, RZ, 0xc0, !PT ;  /* 0x7fffffff11117812 */ /* 0x000fe200078ec0ff */
[----:B------:R-:W-:Y:S01]  /*291b0*/  VIADD R89, R6, 0xf0 ;  /* 0x000000f006597836 */ /* 0x000fe20000000000 */
[----:B------:R-:W-:Y:S01]  /*291c0*/  LOP3.LUT R16, R16, 0x7fffffff, RZ, 0xc0, !PT ;  /* 0x7fffffff10107812 */ /* 0x000fe200078ec0ff */
[----:B------:R-:W-:Y:S01]  /*291d0*/  VIADD R88, R6, 0xef ;  /* 0x000000ef06587836 */ /* 0x000fe20000000000 */
[----:B------:R-:W-:Y:S01]  /*291e0*/  LOP3.LUT R15, R15, 0x7fffffff, RZ, 0xc0, !PT ;  /* 0x7fffffff0f0f7812 */ /* 0x000fe200078ec0ff */
[----:B---3--:R-:W-:Y:S01]  /*291f0*/  VIADD R2, R2, UR4 ;  /* 0x0000000402027c36 */ /* 0x008fe20008000000 */
[----:B------:R-:W-:Y:S01]  /*29200*/  ULDC UR4, c[0x0][0x244] ;  /* 0x0000910000047ab9 */ /* 0x000fe20000000800 */
[C---:B------:R-:W-:Y:S01]  /*29210*/  VIADD R87, R6.reuse, 0xee ;  /* 0x000000ee06577836 */ /* 0x040fe20000000000 */
[----:B------:R-:W-:Y:S01]  /*29220*/  ULDC UR10, c[0x0][0x228] ;  /* 0x00008a00000a7ab9 */ /* 0x000fe20000000800 */
[C---:B------:R-:W-:Y:S01]  /*29230*/  VIADD R86, R6.reuse, 0xed ;  /* 0x000000ed06567836 */ /* 0x040fe20000000000 */
[----:B------:R3:W-:Y:S01]  /*29240*/  STL [R1+0x1270], R2 ;  /* 0x0012700201007387 */ /* 0x0007e20000100800 */
[----:B------:R-:W-:-:S02]  /*29250*/  VIADD R85, R6, 0xec ;  /* 0x000000ec06557836 */ /* 0x000fc40000000000 */
[C---:B------:R-:W-:Y:S02]  /*29260*/  VIADD R84, R6.reuse, 0xeb ;  /* 0x000000eb06547836 */ /* 0x040fe40000000000 */
[----:B------:R-:W-:Y:S01]  /*29270*/  VIADD R252, R6, 0xaf ;  /* 0x000000af06fc7836 */ /* 0x000fe20000000000 */
[----:B-1----:R-:W-:Y:S01]  /*29280*/  STL.64 [R1+0x140], R24 ;  /* 0x0001401801007387 */ /* 0x002fe20000100a00 */
[----:B---3--:R-:W-:-:S03]  /*29290*/  VIADD R2, R2, UR9 ;  /* 0x0000000902027c36 */ /* 0x008fc60008000000 */
[----:B------:R-:W-:Y:S01]  /*292a0*/  STL.64 [R1+0x148], R26 ;  /* 0x0001481a01007387 */ /* 0x000fe20000100a00 */
[----:B------:R-:W-:Y:S01]  /*292b0*/  IMAD R3, R7, UR4, RZ ;  /* 0x0000000407037c24 */ /* 0x000fe2000f8e02ff */
[----:B------:R-:W-:Y:S02]  /*292c0*/  ULDC UR9, c[0x0][0x248] ;  /* 0x0000920000097ab9 */ /* 0x000fe40000000800 */
[----:B------:R1:W-:Y:S01]  /*292d0*/  STL [R1+0x126c], R2 ;  /* 0x00126c0201007387 */ /* 0x0003e20000100800 */
[C---:B------:R-:W-:Y:S02]  /*292e0*/  VIADD R83, R6.reuse, 0xea ;  /* 0x000000ea06537836 */ /* 0x040fe40000000000 */
[C---:B------:R-:W-:Y:S02]  /*292f0*/  VIADD R82, R6.reuse, 0xe9 ;  /* 0x000000e906527836 */ /* 0x040fe40000000000 */
[C---:B------:R-:W-:Y:S02]  /*29300*/  VIADD R251, R6.reuse, 0xae ;  /* 0x000000ae06fb7836 */ /* 0x040fe40000000000 */
[----:B------:R-:W-:-:S02]  /*29310*/  VIADD R250, R6, 0xad ;  /* 0x000000ad06fa7836 */ /* 0x000fc40000000000 */
[C---:B------:R-:W-:Y:S02]  /*29320*/  VIADD R249, R6.reuse, 0xac ;  /* 0x000000ac06f97836 */ /* 0x040fe40000000000 */
[C---:B------:R-:W-:Y:S02]  /*29330*/  VIADD R248, R6.reuse, 0xab ;  /* 0x000000ab06f87836 */ /* 0x040fe40000000000 */
[----:B------:R-:W-:Y:S01]  /*29340*/  VIADD R247, R6, 0xaa ;  /* 0x000000aa06f77836 */ /* 0x000fe20000000000 */
[----:B------:R-:W-:Y:S01]  /*29350*/  LOP3.LUT R14, R14, 0x7fffffff, RZ, 0xc0, !PT ;  /* 0x7fffffff0e0e7812 */ /* 0x000fe200078ec0ff */
[----:B-1----:R-:W-:Y:S01]  /*29360*/  VIADD R2, R2, UR5 ;  /* 0x0000000502027c36 */ /* 0x002fe20008000000 */
[----:B------:R-:W-:Y:S01]  /*29370*/  ULDC UR5, c[0x0][0x248] ;  /* 0x0000920000057ab9 */ /* 0x000fe20000000800 */
[C---:B------:R-:W-:Y:S02]  /*29380*/  VIADD R81, R6.reuse, 0xe8 ;  /* 0x000000e806517836 */ /* 0x040fe40000000000 */
[----:B------:R-:W-:-:S02]  /*29390*/  VIADD R246, R6, 0xa9 ;  /* 0x000000a906f67836 */ /* 0x000fc40000000000 */
[C---:B------:R-:W-:Y:S02]  /*293a0*/  VIADD R245, R6.reuse, 0xa8 ;  /* 0x000000a806f57836 */ /* 0x040fe40000000000 */
[C---:B------:R-:W-:Y:S02]  /*293b0*/  VIADD R244, R6.reuse, 0xa7 ;  /* 0x000000a706f47836 */ /* 0x040fe40000000000 */
[C---:B------:R-:W-:Y:S02]  /*293c0*/  VIADD R243, R6.reuse, 0xa6 ;  /* 0x000000a606f37836 */ /* 0x040fe40000000000 */
[C---:B------:R-:W-:Y:S02]  /*293d0*/  VIADD R242, R6.reuse, 0xa5 ;  /* 0x000000a506f27836 */ /* 0x040fe40000000000 */
        /* <DEDUP_REMOVED lines=12> */
[----:B------:R-:W-:Y:S01]  /*294a0*/  VIADD R5, R2, UR5 ;  /* 0x0000000502057c36 */ /* 0x000fe20008000000 */
[----:B------:R-:W-:Y:S01]  /*294b0*/  ULDC.64 UR4, c[0x0][0x220] ;  /* 0x0000880000047ab9 */ /* 0x000fe20000000a00 */
[----:B------:R1:W-:Y:S02]  /*294c0*/  STL [R1+0x1274], R2 ;  /* 0x0012740201007387 */ /* 0x0003e40000100800 */
[----:B------:R-:W-:Y:S01]  /*294d0*/  VIADD R22, R5, UR9 ;  /* 0x0000000905167c36 */ /* 0x000fe20008000000 */
[----:B------:R-:W-:Y:S01]  /*294e0*/  ULDC UR9, c[0x0][0x248] ;  /* 0x0000920000097ab9 */ /* 0x000fe20000000800 */
[----:B------:R-:W-:Y:S04]  /*294f0*/  STL [R1+0x1278], R5 ;  /* 0x0012780501007387 */ /* 0x000fe80000100800 */
[----:B------:R3:W-:Y:S01]  /*29500*/  STL [R1+0x127c], R22 ;  /* 0x00127c1601007387 */ /* 0x0007e20000100800 */
[----:B-1----:R-:W-:Y:S01]  /*29510*/  LEA R2, P3, R3, UR4, 0x2 ;  /* 0x0000000403027c11 */ /* 0x002fe2000f8610ff */
[----:B------:R-:W-:Y:S01]  /*29520*/  ULDC UR4, c[0x0][0x248] ;  /* 0x0000920000047ab9 */ /* 0x000fe20000000800 */
        /* <DEDUP_REMOVED lines=16> */
[----:B------:R-:W-:Y:S01]  /*29630*/  VIADD R215, R6, 0x8a ;  /* 0x0000008a06d77836 */ /* 0x000fe20000000000 */
[----:B------:R-:W-:Y:S01]  /*29640*/  LOP3.LUT R12, R12, 0x7fffffff, RZ, 0xc0, !PT ;  /* 0x7fffffff0c0c7812 */ /* 0x000fe200078ec0ff */
[----:B---3--:R-:W-:Y:S02]  /*29650*/  VIADD R22, R22, UR4 ;  /* 0x0000000416167c36 */ /* 0x008fe40008000000 */
[----:B------:R-:W-:-:S02]  /*29660*/  VIADD R214, R6, 0x89 ;  /* 0x0000008906d67836 */ /* 0x000fc40000000000 */
[----:B------:R-:W-:Y:S01]  /*29670*/  VIADD R213, R6, 0x88 ;  /* 0x0000008806d57836 */ /* 0x000fe20000000000 */
[----:B------:R1:W-:Y:S01]  /*29680*/  STL [R1+0x1280], R22 ;  /* 0x0012801601007387 */ /* 0x0003e20000100800 */
[----:B------:R-:W-:Y:S01]  /*29690*/  IMAD R5, R4, 0x80, R3 ;  /* 0x0000008004057824 */ /* 0x000fe200078e0203 */
[----:B------:R-:W-:Y:S01]  /*296a0*/  LEA.HI.X.SX32 R3, R3, UR5, 0x2, P3 ;  /* 0x0000000503037c11 */ /* 0x000fe200098f16ff */
[----:B------:R-:W-:Y:S01]  /*296b0*/  ULDC.64 UR4, c[0x0][0x220] ;  /* 0x0000880000047ab9 */ /* 0x000fe20000000a00 */
[C---:B------:R-:W-:Y:S02]  /*296c0*/  VIADD R79, R6.reuse, 0xe6 ;  /* 0x000000e6064f7836 */ /* 0x040fe40000000000 */
[C---:B------:R-:W-:Y:S01]  /*296d0*/  VIADD R212, R6.reuse, 0x87 ;  /* 0x0000008706d47836 */ /* 0x040fe20000000000 */
[----:B------:R-:W-:Y:S01]  /*296e0*/  LEA R4, P3, R5, UR4, 0x2 ;  /* 0x0000000405047c11 */ /* 0x000fe2000f8610ff */
        /* <DEDUP_REMOVED lines=14> */
[----:B------:R-:W-:Y:S01]  /*297d0*/  VIADD R199, R6, 0x7a ;  /* 0x0000007a06c77836 */ /* 0x000fe20000000000 */
[----:B------:R-:W-:Y:S01]  /*297e0*/  LOP3.LUT R11, R11, 0x7fffffff, RZ, 0xc0, !PT ;  /* 0x7fffffff0b0b7812 */ /* 0x000fe200078ec0ff */
[----:B-1----:R-:W-:Y:S01]  /*297f0*/  VIADD R22, R22, UR9 ;  /* 0x0000000916167c36 */ /* 0x002fe20008000000 */
[----:B------:R-:W-:Y:S01]  /*29800*/  ISETP.LT.AND P2, PT, R7, UR30, !P2 ;  /* 0x0000001e07007c0c */ /* 0x000fe2000d741270 */
[----:B------:R-:W-:Y:S01]  /*29810*/  VIADD R77, R6, 0xe4 ;  /* 0x000000e4064d7836 */ /* 0x000fe20000000000 */
[----:B------:R-:W-:Y:S01]  /*29820*/  @P4 LOP3.LUT R20, R20, 0x40000, RZ, 0xfc, !PT ;  /* 0x0004000014144812 */ /* 0x000fe200078efcff */
[C---:B------:R-:W-:Y:S01]  /*29830*/  VIADD R76, R6.reuse, 0xe3 ;  /* 0x000000e3064c7836 */ /* 0x040fe20000000000 */
[----:B------:R1:W-:Y:S01]  /*29840*/  STL [R1+0x1284], R22 ;  /* 0x0012841601007387 */ /* 0x0003e20000100800 */
        /* <DEDUP_REMOVED lines=20> */
[----:B-1----:R-:W-:Y:S01]  /*29990*/  VIADD R22, R22, UR4 ;  /* 0x0000000416167c36 */ /* 0x002fe20008000000 */
[----:B------:R-:W-:Y:S01]  /*299a0*/  ULDC UR4, c[0x0][0x248] ;  /* 0x0000920000047ab9 */ /* 0x000fe20000000800 */
[----:B------:R-:W-:-:S02]  /*299b0*/  VIADD R73, R6, 0xe0 ;  /* 0x000000e006497836 */ /* 0x000fc40000000000 */
[C---:B------:R-:W-:Y:S01]  /*299c0*/  VIADD R182, R6.reuse, 0x69 ;  /* 0x0000006906b67836 */ /* 0x040fe20000000000 */
[----:B------:R1:W-:Y:S01]  /*299d0*/  STL [R1+0x1288], R22 ;  /* 0x0012881601007387 */ /* 0x0003e20000100800 */
        /* <DEDUP_REMOVED lines=16> */
[----:B------:R-:W-:Y:S01]  /*29ae0*/  VIADD R167, R6, 0x5a ;  /* 0x0000005a06a77836 */ /* 0x000fe20000000000 */
[----:B------:R-:W-:Y:S01]  /*29af0*/  LOP3.LUT R9, R9, 0x7fffffff, RZ, 0xc0, !PT ;  /* 0x7fffffff09097812 */ /* 0x000fe200078ec0ff */
[----:B-1----:R-:W-:Y:S01]  /*29b00*/  VIADD R22, R22, UR4 ;  /* 0x0000000416167c36 */ /* 0x002fe20008000000 */
[----:B------:R-:W-:Y:S01]  /*29b10*/  ULDC UR4, c[0x0][0x248] ;  /* 0x0000920000047ab9 */ /* 0x000fe20000000800 */
[----:B------:R-:W-:Y:S01]  /*29b20*/  VIADD R70, R6, 0xdd ;  /* 0x000000dd06467836 */ /* 0x000fe20000000000 */
[----:B------:R-:W-:Y:S06]  /*29b30*/  BAR.SYNC.DEFER_BLOCKING 0x0 ;  /* 0x0000000000007b1d */ /* 0x000fec0000010000 */
[----:B------:R1:W-:Y:S02]  /*29b40*/  STL [R1+0x128c], R22 ;  /* 0x00128c1601007387 */ /* 0x0003e40000100800 */
[----:B-1----:R-:W-:Y:S01]  /*29b50*/  VIADD R22, R22, UR4 ;  /* 0x0000000416167c36 */ /* 0x002fe20008000000 */
[----:B------:R-:W-:-:S04]  /*29b60*/  ULDC UR4, c[0x0][0x248] ;  /* 0x0000920000047ab9 */ /* 0x000fc80000000800 */
        /* <DEDUP_REMOVED lines=266> */
[----:B------:R-:W-:-:S03]  /*2ac10*/  ULDC UR4, c[0x0][0x248] ;  /* 0x0000920000047ab9 */ /* 0x000fc60000000800 */
[----:B------:R-:W-:Y:S01]  /*2ac20*/  VIADD R24, R22, UR4 ;  /* 0x0000000416187c36 */ /* 0x000fe20008000000 */
[----:B------:R-:W-:Y:S01]  /*2ac30*/  STL [R1+0x13f8], R22 ;  /* 0x0013f81601007387 */ /* 0x000fe20000100800 */
[----:B------:R-:W-:-:S03]  /*2ac40*/  ULDC UR4, c[0x0][0x248] ;  /* 0x0000920000047ab9 */ /* 0x000fc60000000800 */
        /* <DEDUP_REMOVED lines=50> */
[----:B------:R-:W-:Y:S01]  /*2af70*/  LOP3.LUT R20, R20, 0xfffdffff, RZ, 0xc0, !PT ;  /* 0xfffdffff14147812 */ /* 0x000fe200078ec0ff */
        /* <DEDUP_REMOVED lines=19> */
[----:B------:R1:W-:Y:S01]  /*2b0b0*/  STL [R1+0x145c], R24 ;  /* 0x00145c1801007387 */ /* 0x0003e20000100800 */
[----:B------:R-:W-:Y:S02]  /*2b0c0*/  @P2 LOP3.LUT R20, R20, 0x20000, RZ, 0xfc, !PT ;  /* 0x0002000014142812 */ /* 0x000fe400078efcff */
[----:B------:R-:W-:Y:S01]  /*2b0d0*/  ISETP.LT.AND P2, PT, R8, UR36, !P1 ;  /* 0x0000002408007c0c */ /* 0x000fe2000cf41270 */
[----:B-1----:R-:W-:Y:S01]  /*2b0e0*/  VIADD R24, R24, UR26 ;  /* 0x0000001a18187c36 */ /* 0x002fe20008000000 */
[----:B------:R-:W-:Y:S01]  /*2b0f0*/  LOP3.LUT R20, R20, 0xfffeffff, RZ, 0xc0, !PT ;  /* 0xfffeffff14147812 */ /* 0x000fe200078ec0ff */
[----:B------:R-:W-:-:S03]  /*2b100*/  ULDC UR26, c[0x0][0x248] ;  /* 0x00009200001a7ab9 */ /* 0x000fc60000000800 */
[----:B------:R1:W-:Y:S02]  /*2b110*/  STL [R1+0x1460], R24 ;  /* 0x0014601801007387 */ /* 0x0003e40000100800 */
[----:B-1----:R-:W-:-:S05]  /*2b120*/  VIADD R24, R24, UR27 ;  /* 0x0000001b18187c36 */ /* 0x002fca0008000000 */
[----:B------:R1:W-:Y:S01]  /*2b130*/  STL [R1+0x1464], R24 ;  /* 0x0014641801007387 */ /* 0x0003e20000100800 */
[----:B------:R-:W-:Y:S01]  /*2b140*/  @P2 LOP3.LUT R20, R20, 0x10000, RZ, 0xfc, !PT ;  /* 0x0001000014142812 */ /* 0x000fe200078efcff */
[----:B-1----:R-:W-:Y:S01]  /*2b150*/  VIADD R24, R24, UR28 ;  /* 0x0000001c18187c36 */ /* 0x002fe20008000000 */
[----:B------:R-:W-:Y:S02]  /*2b160*/  ULDC.64 UR28, c[0x0][0x228] ;  /* 0x00008a00001c7ab9 */ /* 0x000fe40000000a00 */
[----:B------:R-:W-:Y:S02]  /*2b170*/  ISETP.LT.AND P1, PT, R7, UR28, !P1 ;  /* 0x0000001c07007c0c */ /* 0x000fe4000cf21270 */
[----:B------:R-:W-:Y:S01]  /*2b180*/  LOP3.LUT R20, R20, 0xffff7fff, RZ, 0xc0, !PT ;  /* 0xffff7fff14147812 */ /* 0x000fe200078ec0ff */
[----:B------:R1:W-:Y:S02]  /*2b190*/  STL [R1+0x1468], R24 ;  /* 0x0014681801007387 */ /* 0x0003e40000100800 */
[----:B-1----:R-:W-:Y:S01]  /*2b1a0*/  VIADD R24, R24, UR26 ;  /* 0x0000001a18187c36 */ /* 0x002fe20008000000 */
[----:B------:R-:W-:-:S07]  /*2b1b0*/  ULDC.64 UR26, c[0x0][0x228] ;  /* 0x00008a00001a7ab9 */ /* 0x000fce0000000a00 */
[----:B------:R-:W-:Y:S02]  /*2b1c0*/  @P1 LOP3.LUT R20, R20, 0x8000, RZ, 0xfc, !PT ;  /* 0x0000800014141812 */ /* 0x000fe400078efcff */
[----:B------:R-:W-:Y:S01]  /*2b1d0*/  ISETP.LT.AND P1, PT, R8, UR26, !P0 ;  /* 0x0000001a08007c0c */ /* 0x000fe2000c721270 */
[----:B------:R1:W-:Y:S01]  /*2b1e0*/  STL [R1+0x146c], R24 ;  /* 0x00146c1801007387 */ /* 0x0003e20000100800 */
[----:B------:R-:W-:Y:S01]  /*2b1f0*/  ISETP.LT.AND P0, PT, R7, UR34, !P0 ;  /* 0x0000002207007c0c */ /* 0x000fe2000c701270 */
[----:B------:R-:W-:Y:S01]  /*2b200*/  ULDC UR26, c[0x0][0x248] ;  /* 0x00009200001a7ab9 */ /* 0x000fe20000000800 */
[----:B------:R-:W-:-:S09]  /*2b210*/  LOP3.LUT R20, R20, 0xffffbfff, RZ, 0xc0, !PT ;  /* 0xffffbfff14147812 */ /* 0x000fd200078ec0ff */
[----:B------:R-:W-:-:S04]  /*2b220*/  @P1 LOP3.LUT R20, R20, 0x4000, RZ, 0xfc, !PT ;  /* 0x0000400014141812 */ /* 0x000fc800078efcff */
[----:B------:R-:W-:-:S04]  /*2b230*/  LOP3.LUT R20, R20, 0xffffdfff, RZ, 0xc0, !PT ;  /* 0xffffdfff14147812 */ /* 0x000fc800078ec0ff */
[----:B------:R-:W-:Y:S02]  /*2b240*/  @P0 LOP3.LUT R20, R20, 0x2000, RZ, 0xfc, !PT ;  /* 0x0000200014140812 */ /* 0x000fe400078efcff */
[----:B------:R-:W-:Y:S01]  /*2b250*/  ISETP.GE.AND P0, PT, R105, UR31, PT ;  /* 0x0000001f69007c0c */ /* 0x000fe2000bf06270 */
[----:B-1----:R-:W-:Y:S01]  /*2b260*/  VIADD R24, R24, UR33 ;  /* 0x0000002118187c36 */ /* 0x002fe20008000000 */
[----:B------:R-:W-:Y:S01]  /*2b270*/  LOP3.LUT R20, R20, 0xffffefff, RZ, 0xc0, !PT ;  /* 0xffffefff14147812 */ /* 0x000fe200078ec0ff */
[----:B------:R-:W-:Y:S01]  /*2b280*/  ULDC.64 UR30, c[0x0][0x228] ;  /* 0x00008a00001e7ab9 */ /* 0x000fe20000000a00 */
[----:B------:R-:W-:Y:S02]  /*2b290*/  ISETP.LT.AND P1, PT, R8, UR40, !P0 ;  /* 0x0000002808007c0c */ /* 0x000fe4000c721270 */
[----:B------:R-:W-:Y:S01]  /*2b2a0*/  ISETP.LT.AND P0, PT, R7, UR38, !P0 ;  /* 0x0000002607007c0c */ /* 0x000fe2000c701270 */
[----:B------:R1:W-:Y:S10]  /*2b2b0*/  STL [R1+0x1470], R24 ;  /* 0x0014701801007387 */ /* 0x0003f40000100800 */
[----:B------:R-:W-:-:S04]  /*2b2c0*/  @P1 LOP3.LUT R20, R20, 0x1000, RZ, 0xfc, !PT ;  /* 0x0000100014141812 */ /* 0x000fc800078efcff */
[----:B------:R-:W-:Y:S01]  /*2b2d0*/  LOP3.LUT R20, R20, 0xfffff7ff, RZ, 0xc0, !PT ;  /* 0xfffff7ff14147812 */ /* 0x000fe200078ec0ff */
[----:B-1----:R-:W-:Y:S01]  /*2b2e0*/  VIADD R24, R24, UR32 ;  /* 0x0000002018187c36 */ /* 0x002fe20008000000 */
[----:B------:R-:W-:Y:S02]  /*2b2f0*/  ULDC.64 UR32, c[0x0][0x228] ;  /* 0x00008a0000207ab9 */ /* 0x000fe40000000a00 */
[----:B------:R-:W-:Y:S02]  /*2b300*/  @P0 LOP3.LUT R20, R20, 0x800, RZ, 0xfc, !PT ;  /* 0x0000080014140812 */ /* 0x000fe400078efcff */
[----:B------:R-:W-:Y:S01]  /*2b310*/  ISETP.GE.AND P0, PT, R104, UR37, PT ;  /* 0x0000002568007c0c */ /* 0x000fe2000bf06270 */
[----:B------:R-:W-:-:S03]  /*2b320*/  ULDC.64 UR36, c[0x0][0x228] ;  /* 0x00008a0000247ab9 */ /* 0x000fc60000000a00 */
[----:B------:R-:W-:Y:S02]  /*2b330*/  ISETP.LT.AND P1, PT, R8, UR32, !P0 ;  /* 0x0000002008007c0c */ /* 0x000fe4000c721270 */
[----:B------:R-:W-:Y:S02]  /*2b340*/  ISETP.LT.AND P0, PT, R7, UR30, !P0 ;  /* 0x0000001e07007c0c */ /* 0x000fe4000c701270 */
[----:B------:R-:W-:-:S09]  /*2b350*/  LOP3.LUT R20, R20, 0xfffffbff, RZ, 0xc0, !PT ;  /* 0xfffffbff14147812 */ /* 0x000fd200078ec0ff */
[----:B------:R-:W-:-:S04]  /*2b360*/  @P1 LOP3.LUT R20, R20, 0x400, RZ, 0xfc, !PT ;  /* 0x0000040014141812 */ /* 0x000fc800078efcff */
[----:B------:R-:W-:-:S04]  /*2b370*/  LOP3.LUT R20, R20, 0xfffffdff, RZ, 0xc0, !PT ;  /* 0xfffffdff14147812 */ /* 0x000fc800078ec0ff */
[----:B------:R-:W-:Y:S02]  /*2b380*/  @P0 LOP3.LUT R20, R20, 0x200, RZ, 0xfc, !PT ;  /* 0x0000020014140812 */ /* 0x000fe400078efcff */
[----:B------:R-:W-:Y:S01]  /*2b390*/  ISETP.GE.AND P0, PT, R103, UR29, PT ;  /* 0x0000001d67007c0c */ /* 0x000fe2000bf06270 */
[----:B------:R-:W-:-:S03]  /*2b3a0*/  ULDC.64 UR28, c[0x0][0x228] ;  /* 0x00008a00001c7ab9 */ /* 0x000fc60000000a00 */
[----:B------:R-:W-:Y:S01]  /*2b3b0*/  ISETP.LT.AND P1, PT, R8, UR57, !P0 ;  /* 0x0000003908007c0c */ /* 0x000fe2000c721270 */
[----:B------:R1:W-:Y:S01]  /*2b3c0*/  STL [R1+0x1474], R24 ;  /* 0x0014741801007387 */ /* 0x0003e20000100800 */
[----:B------:R-:W-:Y:S01]  /*2b3d0*/  ISETP.LT.AND P0, PT, R7, UR36, !P0 ;  /* 0x0000002407007c0c */ /* 0x000fe2000c701270 */
[----:B------:R-:W-:Y:S01]  /*2b3e0*/  VIADD R69, R6, 0xdc ;  /* 0x000000dc06457836 */ /* 0x000fe20000000000 */
[----:B------:R-:W-:Y:S01]  /*2b3f0*/  LOP3.LUT R20, R20, 0xfffffeff, RZ, 0xc0, !PT ;  /* 0xfffffeff14147812 */ /* 0x000fe200078ec0ff */
[----:B------:R-:W3:Y:S01]  /*2b400*/  LDL.LU R105, [R1+0x1890] ;  /* 0x0018900001697983 */ /* 0x000ee20000300800 */
[----:B------:R-:W-:Y:S01]  /*2b410*/  LEA.HI.X.SX32 R5, R5, UR5, 0x2, P3 ;  /* 0x0000000505057c11 */ /* 0x000fe200098f16ff */
[----:B------:R-:W-:Y:S01]  /*2b420*/  ULDC UR5, c[0x0][0x228] ;  /* 0x00008a0000057ab9 */ /* 0x000fe20000000800 */
[----:B------:R-:W-:Y:S01]  /*2b430*/  VIADD R68, R6, 0xdb ;  /* 0x000000db06447836 */ /* 0x000fe20000000000 */
[----:B------:R-:W-:-:S04]  /*2b440*/  ULDC UR57, c[0x0][0x228] ;  /* 0x00008a0000397ab9 */ /* 0x000fc80000000800 */
[----:B------:R-:W-:-:S04]  /*2b450*/  @P1 LOP3.LUT R20, R20, 0x100, RZ, 0xfc, !PT ;  /* 0x0000010014141812 */ /* 0x000fc800078efcff */
[----:B------:R-:W-:-:S04]  /*2b460*/  LOP3.LUT R20, R20, 0xffffff7f, RZ, 0xc0, !PT ;  /* 0xffffff7f14147812 */ /* 0x000fc800078ec0ff */
[----:B------:R-:W-:Y:S02]  /*2b470*/  @P0 LOP3.LUT R20, R20, 0x80, RZ, 0xfc, !PT ;  /* 0x0000008014140812 */ /* 0x000fe400078efcff */
[----:B------:R-:W-:-:S04]  /*2b480*/  ISETP.GE.AND P0, PT, R102, UR27, PT ;  /* 0x0000001b66007c0c */ /* 0x000fc8000bf06270 */
[----:B------:R-:W-:Y:S01]  /*2b490*/  ISETP.LT.AND P1, PT, R8, UR55, !P0 ;  /* 0x0000003708007c0c */ /* 0x000fe2000c721270 */
[----:B-1----:R-:W-:Y:S01]  /*2b4a0*/  VIADD R24, R24, UR61 ;  /* 0x0000003d18187c36 */ /* 0x002fe20008000000 */
[----:B------:R-:W-:Y:S01]  /*2b4b0*/  ISETP.LT.AND P0, PT, R7, UR28, !P0 ;  /* 0x0000001c07007c0c */ /* 0x000fe2000c701270 */
[----:B------:R-:W-:Y:S01]  /*2b4c0*/  VIADD R67, R6, 0xda ;  /* 0x000000da06437836 */ /* 0x000fe20000000000 */
[----:B------:R-:W-:Y:S01]  /*2b4d0*/  LOP3.LUT R20, R20, 0xffffffbf, RZ, 0xc0, !PT ;  /* 0xffffffbf14147812 */ /* 0x000fe200078ec0ff */
[C---:B------:R-:W-:Y:S01]  /*2b4e0*/  VIADD R66, R6.reuse, 0xd9 ;  /* 0x000000d906427836 */ /* 0x040fe20000000000 */
[----:B------:R1:W-:Y:S01]  /*2b4f0*/  STL [R1+0x1478], R24 ;  /* 0x0014781801007387 */ /* 0x0003e20000100800 */
[C---:B------:R-:W-:Y:S01]  /*2b500*/  VIADD R65, R6.reuse, 0xd8 ;  /* 0x000000d806417836 */ /* 0x040fe20000000000 */
[----:B------:R-:W-:Y:S01]  /*2b510*/  ULDC UR61, c[0x0][0x228] ;  /* 0x00008a00003d7ab9 */ /* 0x000fe20000000800 */
[C---:B------:R-:W-:Y:S01]  /*2b520*/  VIADD R64, R6.reuse, 0xd7 ;  /* 0x000000d706407836 */ /* 0x040fe20000000000 */
[----:B------:R-:W4:Y:S01]  /*2b530*/  LDL.LU R104, [R1+0x188c] ;  /* 0x00188c0001687983 */ /* 0x000f220000300800 */
[----:B------:R-:W-:Y:S01]  /*2b540*/  VIADD R63, R6, 0xd6 ;  /* 0x000000d6063f7836 */ /* 0x000fe20000000000 */
[----:B------:R-:W-:Y:S01]  /*2b550*/  ULDC UR55, c[0x0][0x228] ;  /* 0x00008a0000377ab9 */ /* 0x000fe20000000800 */
[----:B------:R-:W-:-:S04]  /*2b560*/  @P1 LOP3.LUT R20, R20, 0x40, RZ, 0xfc, !PT ;  /* 0x0000004014141812 */ /* 0x000fc800078efcff */
[----:B------:R-:W-:Y:S01]  /*2b570*/  LOP3.LUT R20, R20, 0xffffffdf, RZ, 0xc0, !PT ;  /* 0xffffffdf14147812 */ /* 0x000fe200078ec0ff */
[----:B-1----:R-:W-:Y:S01]  /*2b580*/  VIADD R24, R24, UR26 ;  /* 0x0000001a18187c36 */ /* 0x002fe20008000000 */
[----:B------:R-:W-:Y:S02]  /*2b590*/  ULDC UR26, c[0x0][0x248] ;  /* 0x00009200001a7ab9 */ /* 0x000fe40000000800 */
[----:B------:R-:W-:Y:S02]  /*2b5a0*/  @P0 LOP3.LUT R20, R20, 0x20, RZ, 0xfc, !PT ;  /* 0x0000002014140812 */ /* 0x000fe400078efcff */
[----:B------:R-:W-:Y:S01]  /*2b5b0*/  ISETP.GE.AND P0, PT, R101, UR35, PT ;  /* 0x0000002365007c0c */ /* 0x000fe2000bf06270 */
[----:B------:R1:W-:Y:S01]  /*2b5c0*/  STL [R1+0x147c], R24 ;  /* 0x00147c1801007387 */ /* 0x0003e20000100800 */
[----:B------:R-:W-:Y:S01]  /*2b5d0*/  LOP3.LUT R20, R20, 0xffffffef, RZ, 0xc0, !PT ;  /* 0xffffffef14147812 */ /* 0x000fe200078ec0ff */
[----:B------:R-:W-:Y:S01]  /*2b5e0*/  ULDC.64 UR34, c[0x0][0x228] ;  /* 0x00008a0000227ab9 */ /* 0x000fe20000000a00 */
[----:B------:R-:W-:Y:S01]  /*2b5f0*/  ISETP.LT.AND P1, PT, R8, UR53, !P0 ;  /* 0x0000003508007c0c */ /* 0x000fe2000c721270 */
[----:B------:R-:W3:Y:S01]  /*2b600*/  LDL.LU R103, [R1+0x1888] ;  /* 0x0018880001677983 */ /* 0x000ee20000300800 */
[----:B------:R-:W-:Y:S01]  /*2b610*/  VIADD R62, R6, 0xd5 ;  /* 0x000000d5063e7836 */ /* 0x000fe20000000000 */
[----:B------:R-:W-:Y:S01]  /*2b620*/  ULDC UR53, c[0x0][0x228] ;  /* 0x00008a0000357ab9 */ /* 0x000fe20000000800 */
[----:B-1----:R-:W-:Y:S01]  /*2b630*/  VIADD R24, R24, UR26 ;  /* 0x0000001a18187c36 */ /* 0x002fe20008000000 */
[----:B------:R-:W-:-:S04]  /*2b640*/  ULDC UR26, c[0x0][0x248] ;  /* 0x00009200001a7ab9 */ /* 0x000fc80000000800 */
[----:B------:R1:W-:Y:S04]  /*2b650*/  STL [R1+0x1480], R24 ;  /* 0x0014801801007387 */ /* 0x0003e80000100800 */
[----:B------:R-:W-:Y:S01]  /*2b660*/  @P1 LOP3.LUT R20, R20, 0x10, RZ, 0xfc, !PT ;  /* 0x0000001014141812 */ /* 0x000fe200078efcff */
[----:B------:R-:W4:Y:S01]  /*2b670*/  LDL.LU R102, [R1+0x1884] ;  /* 0x0018840001667983 */ /* 0x000f220000300800 */
[----:B-1----:R-:W-:Y:S01]  /*2b680*/  VIADD R24, R24, UR26 ;  /* 0x0000001a18187c36 */ /* 0x002fe20008000000 */
[----:B------:R-:W-:Y:S02]  /*2b690*/  ULDC.64 UR26, c[0x0][0x228] ;  /* 0x00008a00001a7ab9 */ /* 0x000fe40000000a00 */
[----:B------:R-:W-:Y:S01]  /*2b6a0*/  ISETP.LT.AND P0, PT, R7, UR26, !P0 ;  /* 0x0000001a07007c0c */ /* 0x000fe2000c701270 */
[----:B------:R-:W-:Y:S01]  /*2b6b0*/  ULDC UR26, c[0x0][0x248] ;  /* 0x00009200001a7ab9 */ /* 0x000fe20000000800 */
[----:B------:R-:W-:-:S11]  /*2b6c0*/  LOP3.LUT R20, R20, 0xfffffff7, RZ, 0xc0, !PT ;  /* 0xfffffff714147812 */ /* 0x000fd600078ec0ff */
        /* <DEDUP_REMOVED lines=9> */
[----:B------:R-:W-:Y:S01]  /*2b760*/  VIADD R60, R6, 0xd3 ;  /* 0x000000d3063c7836 */ /* 0x000fe20000000000 */
[----:B------:R-:W-:-:S06]  /*2b770*/  ULDC UR51, c[0x0][0x228] ;  /* 0x00008a0000337ab9 */ /* 0x000fcc0000000800 */
[----:B------:R-:W-:-:S04]  /*2b780*/  @P1 LOP3.LUT R20, R20, 0x4, RZ, 0xfc, !PT ;  /* 0x0000000414141812 */ /* 0x000fc800078efcff */
[----:B------:R-:W-:-:S04]  /*2b790*/  LOP3.LUT R20, R20, 0xfffffffd, RZ, 0xc0, !PT ;  /* 0xfffffffd14147812 */ /* 0x000fc800078ec0ff */
[----:B------:R-:W-:Y:S02]  /*2b7a0*/  @P0 LOP3.LUT R20, R20, 0x2, RZ, 0xfc, !PT ;  /* 0x0000000214140812 */ /* 0x000fe400078efcff */
[----:B------:R-:W-:Y:S01]  /*2b7b0*/  ISETP.GE.AND P0, PT, R99, UR39, PT ;  /* 0x0000002763007c0c */ /* 0x000fe2000bf06270 */
[----:B------:R-:W-:-:S03]  /*2b7c0*/  ULDC.64 UR38, c[0x0][0x228] ;  /* 0x00008a0000267ab9 */ /* 0x000fc60000000a00 */
[----:B------:R-:W-:Y:S01]  /*2b7d0*/  ISETP.LT.AND P1, PT, R8, UR49, !P0 ;  /* 0x0000003108007c0c */ /* 0x000fe2000c721270 */
[----:B-1----:R-:W-:Y:S01]  /*2b7e0*/  VIADD R24, R24, UR26 ;  /* 0x0000001a18187c36 */ /* 0x002fe20008000000 */
[----:B------:R-:W-:Y:S01]  /*2b7f0*/  ISETP.LT.AND P0, PT, R7, UR40, !P0 ;  /* 0x0000002807007c0c */ /* 0x000fe2000c701270 */
[----:B------:R-:W-:Y:S01]  /*2b800*/  ULDC UR26, c[0x0][0x248] ;  /* 0x00009200001a7ab9 */ /* 0x000fe20000000800 */
[----:B------:R-:W-:Y:S01]  /*2b810*/  LOP3.LUT R20, R20, 0xfffffffe, RZ, 0xc0, !PT ;  /* 0xfffffffe14147812 */ /* 0x000fe200078ec0ff */
[----:B------:R-:W-:Y:S01]  /*2b820*/  VIADD R59, R6, 0xd2 ;  /* 0x000000d2063b7836 */ /* 0x000fe20000000000 */
[----:B------:R-:W-:-:S09]  /*2b830*/  ULDC UR49, c[0x0][0x228] ;  /* 0x00008a0000317ab9 */ /* 0x000fd20000000800 */
[----:B------:R-:W-:Y:S02]  /*2b840*/  @P0 LOP3.LUT R19, R19, 0x80000000, RZ, 0xfc, !PT ;  /* 0x8000000013130812 */ /* 0x000fe400078efcff */
[----:B------:R-:W-:Y:S01]  /*2b850*/  ISETP.GE.AND P0, PT, R98, UR33, PT ;  /* 0x0000002162007c0c */ /* 0x000fe2000bf06270 */
[----:B------:R-:W-:Y:S01]  /*2b860*/  ULDC.64 UR32, c[0x0][0x228] ;  /* 0x00008a0000207ab9 */ /* 0x000fe20000000a00 */
[----:B------:R-:W-:Y:S02]  /*2b870*/  @P1 LOP3.LUT R20, R20, 0x1, RZ, 0xfc, !PT ;  /* 0x0000000114141812 */ /* 0x000fe400078efcff */
[----:B------:R-:W-:Y:S01]  /*2b880*/  ISETP.LT.AND P1, PT, R8, UR47, !P0 ;  /* 0x0000002f08007c0c */ /* 0x000fe2000c721270 */
[----:B------:R1:W-:Y:S01]  /*2b890*/  STL [R1+0x1488], R24 ;  /* 0x0014881801007387 */ /* 0x0003e20000100800 */
[----:B------:R-:W-:Y:S01]  /*2b8a0*/  ISETP.LT.AND P0, PT, R7, UR38, !P0 ;  /* 0x0000002607007c0c */ /* 0x000fe2000c701270 */
[C---:B------:R-:W-:Y:S01]  /*2b8b0*/  VIADD R58, R6.reuse, 0xd1 ;  /* 0x000000d1063a7836 */ /* 0x040fe20000000000 */
[----:B------:R-:W-:Y:S01]  /*2b8c0*/  LOP3.LUT R19, R19, 0xbfffffff, RZ, 0xc0, !PT ;  /* 0xbfffffff13137812 */ /* 0x000fe200078ec0ff */
[----:B------:R-:W4:Y:S01]  /*2b8d0*/  LDL.LU R100, [R1+0x187c] ;  /* 0x00187c0001647983 */ /* 0x000f220000300800 */
        /* <DEDUP_REMOVED lines=13> */
[----:B------:R-:W-:-:S07]  /*2b9b0*/  ULDC UR45, c[0x0][0x228] ;  /* 0x00008a00002d7ab9 */ /* 0x000fce0000000800 */
        /* <DEDUP_REMOVED lines=8> */
[----:B------:R-:W-:Y:S01]  /*2ba40*/  ULDC UR43, c[0x0][0x228] ;  /* 0x00008a00002b7ab9 */ /* 0x000fe20000000800 */
[----:B------:R-:W-:Y:S01]  /*2ba50*/  LOP3.LUT R19, R19, 0xfbffffff, RZ, 0xc0, !PT ;  /* 0xfbffffff13137812 */ /* 0x000fe200078ec0ff */
[----:B------:R-:W3:Y:S08]  /*2ba60*/  LDL.LU R99, [R1+0x1878] ;  /* 0x0018780001637983 */ /* 0x000ef00000300800 */
        /* <DEDUP_REMOVED lines=10> */
[----:B------:R-:W-:-:S08]  /*2bb10*/  ULDC UR19, c[0x0][0x248] ;  /* 0x0000920000137ab9 */ /* 0x000fd00000000800 */
[----:B------:R-:W-:-:S04]  /*2bb20*/  @P1 LOP3.LUT R19, R19, 0x1000000, RZ, 0xfc, !PT ;  /* 0x0100000013131812 */ /* 0x000fc800078efcff */
[----:B------:R-:W-:-:S04]  /*2bb30*/  LOP3.LUT R19, R19, 0xff7fffff, RZ, 0xc0, !PT ;  /* 0xff7fffff13137812 */ /* 0x000fc800078ec0ff */
[----:B------:R-:W-:Y:S02]  /*2bb40*/  @P0 LOP3.LUT R19, R19, 0x800000, RZ, 0xfc, !PT ;  /* 0x0080000013130812 */ /* 0x000fe400078efcff */
[----:B------:R-:W-:-:S04]  /*2bb50*/  ISETP.GE.AND P0, PT, R94, UR27, PT ;  /* 0x0000001b5e007c0c */ /* 0x000fc8000bf06270 */
        /* <DEDUP_REMOVED lines=8> */
[----:B------:R-:W-:Y:S01]  /*2bbe0*/  @P1 LOP3.LUT R19, R19, 0x400000, RZ, 0xfc, !PT ;  /* 0x0040000013131812 */ /* 0x000fe200078efcff */
[----:B-1----:R-:W-:Y:S01]  /*2bbf0*/  VIADD R24, R24, UR26 ;  /* 0x0000001a18187c36 */ /* 0x002fe20008000000 */
[----:B------:R-:W-:Y:S02]  /*2bc00*/  ULDC UR26, c[0x0][0x248] ;  /* 0x00009200001a7ab9 */ /* 0x000fe40000000800 */
[----:B------:R-:W-:-:S04]  /*2bc10*/  LOP3.LUT R19, R19, 0xffdfffff, RZ, 0xc0, !PT ;  /* 0xffdfffff13137812 */ /* 0x000fc800078ec0ff */
        /* <DEDUP_REMOVED lines=16> */
[----:B------:R-:W-:Y:S02]  /*2bd20*/  ISETP.LT.AND P0, PT, R7, UR26, !P0 ;  /* 0x0000001a07007c0c */ /* 0x000fe4000c701270 */
[----:B------:R-:W-:-:S11]  /*2bd30*/  LOP3.LUT R19, R19, 0xfff7ffff, RZ, 0xc0, !PT ;  /* 0xfff7ffff13137812 */ /* 0x000fd600078ec0ff */
[----:B------:R-:W-:Y:S02]  /*2bd40*/  @P0 LOP3.LUT R19, R19, 0x80000, RZ, 0xfc, !PT ;  /* 0x0008000013130812 */ /* 0x000fe400078efcff */
[----:B------:R-:W-:Y:S01]  /*2bd50*/  ISETP.GE.AND P0, PT, R92, UR41, PT ;  /* 0x000000295c007c0c */ /* 0x000fe2000bf06270 */
[----:B------:R-:W-:-:S03]  /*2bd60*/  ULDC.64 UR40, c[0x0][0x228] ;  /* 0x00008a0000287ab9 */ /* 0x000fc60000000a00 */
[----:B------:R-:W-:Y:S01]  /*2bd70*/  ISETP.LT.AND P1, PT, R8, UR48, !P0 ;  /* 0x0000003008007c0c */ /* 0x000fe2000c721270 */
[----:B------:R1:W-:Y:S01]  /*2bd80*/  STL [R1+0x149c], R24 ;  /* 0x00149c1801007387 */ /* 0x0003e20000100800 */
[----:B------:R-:W-:Y:S01]  /*2bd90*/  ISETP.LT.AND P0, PT, R7, UR34, !P0 ;  /* 0x0000002207007c0c */ /* 0x000fe2000c701270 */
[C---:B------:R-:W-:Y:S01]  /*2bda0*/  VIADD R52, R6.reuse, 0xcb ;  /* 0x000000cb06347836 */ /* 0x040fe20000000000 */
        /* <DEDUP_REMOVED lines=88> */
[----:B-1----:R-:W-:Y:S01]  /*2c330*/  VIADD R24, R24, UR19 ;  /* 0x0000001318187c36 */ /* 0x002fe20008000000 */
[----:B------:R-:W-:Y:S01]  /*2c340*/  LOP3.LUT R19, R19, 0xfffffffe, RZ, 0xc0, !PT ;  /* 0xfffffffe13137812 */ /* 0x000fe200078ec0ff */
[----:B------:R-:W-:Y:S01]  /*2c350*/  ULDC UR19, c[0x0][0x248] ;  /* 0x0000920000137ab9 */ /* 0x000fe20000000800 */
[----:B------:R-:W-:Y:S01]  /*2c360*/  ISETP.LT.AND P1, PT, R8, UR24, !P0 ;  /* 0x0000001808007c0c */ /* 0x000fe2000c721270 */
[----:B------:R-:W-:Y:S01]  /*2c370*/  ULDC.64 UR24, c[0x0][0x228] ;  /* 0x00008a0000187ab9 */ /* 0x000fe20000000a00 */
[----:B------:R-:W-:Y:S01]  /*2c380*/  ISETP.LT.AND P0, PT, R7, UR40, !P0 ;  /* 0x0000002807007c0c */ /* 0x000fe2000c701270 */
[----:B------:R-:W-:-:S12]  /*2c390*/  ULDC.64 UR38, c[0x0][0x228] ;  /* 0x00008a0000267ab9 */ /* 0x000fd80000000a00 */
[----:B------:R-:W-:Y:S02]  /*2c3a0*/  @P0 LOP3.LUT R18, R18, 0x80000000, RZ, 0xfc, !PT ;  /* 0x8000000012120812 */ /* 0x000fe400078efcff */
[----:B------:R-:W-:Y:S01]  /*2c3b0*/  ISETP.GE.AND P0, PT, R82, UR33, PT ;  /* 0x0000002152007c0c */ /* 0x000fe2000bf06270 */
[----:B------:R-:W-:Y:S01]  /*2c3c0*/  ULDC.64 UR32, c[0x0][0x228] ;  /* 0x00008a0000207ab9 */ /* 0x000fe20000000a00 */
[----:B------:R-:W-:Y:S02]  /*2c3d0*/  @P1 LOP3.LUT R19, R19, 0x1, RZ, 0xfc, !PT ;  /* 0x0000000113131812 */ /* 0x000fe400078efcff */
[----:B------:R-:W-:Y:S01]  /*2c3e0*/  ISETP.LT.AND P1, PT, R8, UR15, !P0 ;  /* 0x0000000f08007c0c */ /* 0x000fe2000c721270 */
[----:B------:R1:W-:Y:S01]  /*2c3f0*/  STL [R1+0x14a8], R24 ;  /* 0x0014a81801007387 */ /* 0x0003e20000100800 */
[----:B------:R-:W-:Y:S01]  /*2c400*/  ISETP.LT.AND P0, PT, R7, UR24, !P0 ;  /* 0x0000001807007c0c */ /* 0x000fe2000c701270 */
[----:B------:R-:W-:Y:S01]  /*2c410*/  ULDC UR15, c[0x0][0x248] ;  /* 0x00009200000f7ab9 */ /* 0x000fe20000000800 */
[----:B------:R-:W-:Y:S01]  /*2c420*/  LOP3.LUT R18, R18, 0xbfffffff, RZ, 0xc0, !PT ;  /* 0xbfffffff12127812 */ /* 0x000fe200078ec0ff */
[----:B------:R-:W4:Y:S08]  /*2c430*/  LDL.LU R92, [R1+0x185c] ;  /* 0x00185c00015c7983 */ /* 0x000f300000300800 */
        /* <DEDUP_REMOVED lines=10> */
[----:B------:R-:W-:-:S10]  /*2c4e0*/  ULDC.64 UR30, c[0x0][0x228] ;  /* 0x00008a00001e7ab9 */ /* 0x000fd40000000a00 */
[----:B------:R-:W-:-:S04]  /*2c4f0*/  @P1 LOP3.LUT R18, R18, 0x10000000, RZ, 0xfc, !PT ;  /* 0x1000000012121812 */ /* 0x000fc800078efcff */
        /* <DEDUP_REMOVED lines=8> */
[----:B------:R-:W-:Y:S01]  /*2c580*/  ISETP.LT.AND P0, PT, R7, UR20, !P0 ;  /* 0x0000001407007c0c */ /* 0x000fe2000c701270 */
[----:B------:R-:W-:Y:S02]  /*2c590*/  ULDC UR13, c[0x0][0x248] ;  /* 0x00009200000d7ab9 */ /* 0x000fe40000000800 */
[----:B------:R-:W4:Y:S08]  /*2c5a0*/  LDL.LU R90, [R1+0x1854] ;  /* 0x00185400015a7983 */ /* 0x000f300000300800 */
        /* <DEDUP_REMOVED lines=11> */
[----:B-1----:R-:W-:Y:S01]  /*2c660*/  VIADD R24, R24, UR19 ;  /* 0x0000001318187c36 */ /* 0x002fe20008000000 */
[----:B------:R-:W-:Y:S01]  /*2c670*/  ULDC UR19, c[0x0][0x248] ;  /* 0x0000920000137ab9 */ /* 0x000fe20000000800 */
[----:B------:R-:W-:-:S03]  /*2c680*/  ISETP.LT.AND P0, PT, R7, UR30, !P0 ;  /* 0x0000001e07007c0c */ /* 0x000fc6000c701270 */
[----:B------:R1:W-:Y:S06]  /*2c690*/  STL [R1+0x14b4], R24 ;  /* 0x0014b41801007387 */ /* 0x0003ec0000100800 */
[----:B------:R-:W-:Y:S01]  /*2c6a0*/  @P1 LOP3.LUT R18, R18, 0x1000000, RZ, 0xfc, !PT ;  /* 0x0100000012121812 */ /* 0x000fe200078efcff */
[----:B------:R-:W4:Y:S01]  /*2c6b0*/  LDL.LU R88, [R1+0x184c] ;  /* 0x00184c0001587983 */ /* 0x000f220000300800 */
[----:B-1----:R-:W-:Y:S01]  /*2c6c0*/  VIADD R24, R24, UR19 ;  /* 0x0000001318187c36 */ /* 0x002fe20008000000 */
[----:B------:R-:W-:-:S04]  /*2c6d0*/  ULDC UR19, c[0x0][0x248] ;  /* 0x0000920000137ab9 */ /* 0x000fc80000000800 */
[----:B------:R1:W-:Y:S01]  /*2c6e0*/  STL [R1+0x14b8], R24 ;  /* 0x0014b81801007387 */ /* 0x0003e20000100800 */
[----:B------:R-:W-:-:S03]  /*2c6f0*/  LOP3.LUT R18, R18, 0xff7fffff, RZ, 0xc0, !PT ;  /* 0xff7fffff12127812 */ /* 0x000fc600078ec0ff */
[----:B------:R-:W3:Y:S01]  /*2c700*/  LDL.LU R87, [R1+0x1848] ;  /* 0x0018480001577983 */ /* 0x000ee20000300800 */
[----:B-1----:R-:W-:Y:S01]  /*2c710*/  VIADD R24, R24, UR19 ;  /* 0x0000001318187c36 */ /* 0x002fe20008000000 */
[----:B------:R-:W-:Y:S01]  /*2c720*/  ULDC UR19, c[0x0][0x248] ;  /* 0x0000920000137ab9 */ /* 0x000fe20000000800 */
[----:B------:R-:W-:-:S03]  /*2c730*/  @P0 LOP3.LUT R18, R18, 0x800000, RZ, 0xfc, !PT ;  /* 0x0080000012120812 */ /* 0x000fc600078efcff */
[----:B------:R1:W-:Y:S01]  /*2c740*/  STL [R1+0x14bc], R24 ;  /* 0x0014bc1801007387 */ /* 0x0003e20000100800 */
[----:B------:R-:W-:Y:S01]  /*2c750*/  ISETP.GE.AND P0, PT, R78, UR27, PT ;  /* 0x0000001b4e007c0c */ /* 0x000fe2000bf06270 */
[----:B------:R-:W-:Y:S02]  /*2c760*/  ULDC.64 UR26, c[0x0][0x228] ;  /* 0x00008a00001a7ab9 */ /* 0x000fe40000000a00 */
[----:B------:R-:W4:Y:S01]  /*2c770*/  LDL.LU R86, [R1+0x1844] ;  /* 0x0018440001567983 */ /* 0x000f220000300800 */
[----:B-1----:R-:W-:Y:S01]  /*2c780*/  VIADD R24, R24, UR19 ;  /* 0x0000001318187c36 */ /* 0x002fe20008000000 */
[----:B------:R-:W-:Y:S01]  /*2c790*/  ULDC UR19, c[0x0][0x248] ;  /* 0x0000920000137ab9 */ /* 0x000fe20000000800 */
[----:B------:R-:W-:Y:S01]  /*2c7a0*/  ISETP.LT.AND P1, PT, R8, UR11, !P0 ;  /* 0x0000000b08007c0c */ /* 0x000fe2000c721270 */
[----:B------:R-:W-:Y:S02]  /*2c7b0*/  ULDC UR11, c[0x0][0x248] ;  /* 0x00009200000b7ab9 */ /* 0x000fe40000000800 */
[----:B------:R1:W-:Y:S04]  /*2c7c0*/  STL [R1+0x14c0], R24 ;  /* 0x0014c01801007387 */ /* 0x0003e80000100800 */
[----:B------:R-:W3:Y:S01]  /*2c7d0*/  LDL.LU R85, [R1+0x1840] ;  /* 0x0018400001557983 */ /* 0x000ee20000300800 */
[----:B-1----:R-:W-:Y:S01]  /*2c7e0*/  VIADD R24, R24, UR19 ;  /* 0x0000001318187c36 */ /* 0x002fe20008000000 */
[----:B------:R-:W-:-:S04]  /*2c7f0*/  ULDC UR19, c[0x0][0x248] ;  /* 0x0000920000137ab9 */ /* 0x000fc80000000800 */
[----:B------:R1:W-:Y:S01]  /*2c800*/  STL [R1+0x14c4], R24 ;  /* 0x0014c41801007387 */ /* 0x0003e20000100800 */
[----:B------:R-:W-:-:S03]  /*2c810*/  LOP3.LUT R18, R18, 0xffbfffff, RZ, 0xc0, !PT ;  /* 0xffbfffff12127812 */ /* 0x000fc600078ec0ff */
[----:B------:R-:W4:Y:S01]  /*2c820*/  LDL.LU R84, [R1+0x183c] ;  /* 0x00183c0001547983 */ /* 0x000f220000300800 */
[----:B-1----:R-:W-:Y:S01]  /*2c830*/  VIADD R24, R24, UR19 ;  /* 0x0000001318187c36 */ /* 0x002fe20008000000 */
[----:B------:R-:W-:Y:S02]  /*2c840*/  ULDC.64 UR18, c[0x0][0x228] ;  /* 0x00008a0000127ab9 */ /* 0x000fe40000000a00 */
[----:B------:R-:W-:Y:S02]  /*2c850*/  ISETP.LT.AND P0, PT, R7, UR18, !P0 ;  /* 0x0000001207007c0c */ /* 0x000fe4000c701270 */
[----:B------:R-:W-:-:S04]  /*2c860*/  @P1 LOP3.LUT R18, R18, 0x400000, RZ, 0xfc, !PT ;  /* 0x0040000012121812 */ /* 0x000fc800078efcff */
[----:B------:R-:W-:-:S07]  /*2c870*/  LOP3.LUT R18, R18, 0xffdfffff, RZ, 0xc0, !PT ;  /* 0xffdfffff12127812 */ /* 0x000fce00078ec0ff */
[----:B------:R-:W-:Y:S02]  /*2c880*/  @P0 LOP3.LUT R18, R18, 0x200000, RZ, 0xfc, !PT ;  /* 0x0020000012120812 */ /* 0x000fe400078efcff */
[----:B------:R-:W-:Y:S01]  /*2c890*/  ISETP.GE.AND P0, PT, R77, UR35, PT ;  /* 0x000000234d007c0c */ /* 0x000fe2000bf06270 */
[----:B------:R1:W-:Y:S01]  /*2c8a0*/  STL [R1+0x14c8], R24 ;  /* 0x0014c81801007387 */ /* 0x0003e20000100800 */
[----:B------:R-:W-:Y:S01]  /*2c8b0*/  LOP3.LUT R18, R18, 0xffefffff, RZ, 0xc0, !PT ;  /* 0xffefffff12127812 */ /* 0x000fe200078ec0ff */
[----:B------:R-:W-:Y:S01]  /*2c8c0*/  ULDC.64 UR34, c[0x0][0x228] ;  /* 0x00008a0000227ab9 */ /* 0x000fe20000000a00 */
[----:B------:R-:W-:Y:S01]  /*2c8d0*/  ISETP.LT.AND P1, PT, R8, UR16, !P0 ;  /* 0x0000001008007c0c */ /* 0x000fe2000c721270 */
[----:B------:R-:W3:Y:S01]  /*2c8e0*/  LDL.LU R83, [R1+0x1838] ;  /* 0x0018380001537983 */ /* 0x000ee20000300800 */
[----:B------:R-:W-:-:S11]  /*2c8f0*/  ISETP.LT.AND P0, PT, R7, UR26, !P0 ;  /* 0x0000001a07007c0c */ /* 0x000fd6000c701270 */
[----:B------:R-:W-:-:S04]  /*2c900*/  @P1 LOP3.LUT R18, R18, 0x100000, RZ, 0xfc, !PT ;  /* 0x0010000012121812 */ /* 0x000fc800078efcff */
[----:B------:R-:W-:-:S04]  /*2c910*/  LOP3.LUT R18, R18, 0xfff7ffff, RZ, 0xc0, !PT ;  /* 0xfff7ffff12127812 */ /* 0x000fc800078ec0ff */
[----:B------:R-:W-:Y:S02]  /*2c920*/  @P0 LOP3.LUT R18, R18, 0x80000, RZ, 0xfc, !PT ;  /* 0x0008000012120812 */ /* 0x000fe400078efcff */
[----:B------:R-:W-:Y:S01]  /*2c930*/  ISETP.GE.AND P0, PT, R76, UR41, PT ;  /* 0x000000294c007c0c */ /* 0x000fe2000bf06270 */
[----:B-1----:R-:W-:Y:S01]  /*2c940*/  VIADD R24, R24, UR17 ;  /* 0x0000001118187c36 */ /* 0x002fe20008000000 */
[----:B------:R-:W-:Y:S01]  /*2c950*/  ULDC UR17, c[0x0][0x248] ;  /* 0x0000920000117ab9 */ /* 0x000fe20000000800 */
[----:B------:R-:W-:Y:S01]  /*2c960*/  LOP3.LUT R18, R18, 0xfffbffff, RZ, 0xc0, !PT ;  /* 0xfffbffff12127812 */ /* 0x000fe200078ec0ff */
[----:B------:R-:W-:Y:S01]  /*2c970*/  ULDC.64 UR40, c[0x0][0x228] ;  /* 0x00008a0000287ab9 */ /* 0x000fe20000000a00 */
[----:B------:R-:W-:Y:S01]  /*2c980*/  ISETP.LT.AND P1, PT, R8, UR9, !P0 ;  /* 0x0000000908007c0c */ /* 0x000fe2000c721270 */
[----:B------:R1:W-:Y:S01]  /*2c990*/  STL [R1+0x14cc], R24 ;  /* 0x0014cc1801007387 */ /* 0x0003e20000100800 */
[----:B------:R-:W-:Y:S01]  /*2c9a0*/  VIADD R46, R6, 0xc5 ;  /* 0x000000c5062e7836 */ /* 0x000fe20000000000 */
[----:B------:R-:W-:-:S02]  /*2c9b0*/  ULDC UR9, c[0x0][0x228] ;  /* 0x00008a0000097ab9 */ /* 0x000fc40000000800 */
[----:B------:R-:W4:Y:S01]  /*2c9c0*/  LDL.LU R82, [R1+0x1834] ;  /* 0x0018340001527983 */ /* 0x000f220000300800 */
[----:B-1----:R-:W-:Y:S01]  /*2c9d0*/  VIADD R24, R24, UR17 ;  /* 0x0000001118187c36 */ /* 0x002fe20008000000 */
[----:B------:R-:W-:Y:S02]  /*2c9e0*/  ULDC.64 UR16, c[0x0][0x228] ;  /* 0x00008a0000107ab9 */ /* 0x000fe40000000a00 */
[----:B------:R-:W-:Y:S01]  /*2c9f0*/  ISETP.LT.AND P0, PT, R7, UR16, !P0 ;  /* 0x0000001007007c0c */ /* 0x000fe2000c701270 */
[----:B------:R-:W-:-:S03]  /*2ca00*/  ULDC UR16, c[0x0][0x248] ;  /* 0x0000920000107ab9 */ /* 0x000fc60000000800 */
[----:B------:R-:W-:-:S04]  /*2ca10*/  @P1 LOP3.LUT R18, R18, 0x40000, RZ, 0xfc, !PT ;  /* 0x0004000012121812 */ /* 0x000fc800078efcff */
[----:B------:R-:W-:-:S05]  /*2ca20*/  LOP3.LUT R18, R18, 0xfffdffff, RZ, 0xc0, !PT ;  /* 0xfffdffff12127812 */ /* 0x000fca00078ec0ff */
        /* <DEDUP_REMOVED lines=8> */
[----:B------:R-:W-:Y:S01]  /*2cab0*/  VIADD R45, R6, 0xc4 ;  /* 0x000000c4062d7836 */ /* 0x000fe20000000000 */
[----:B------:R-:W-:Y:S01]  /*2cac0*/  ULDC UR10, c[0x0][0x228] ;  /* 0x00008a00000a7ab9 */ /* 0x000fe20000000800 */
[----:B-1----:R-:W-:Y:S01]  /*2cad0*/  VIADD R24, R24, UR15 ;  /* 0x0000000f18187c36 */ /* 0x002fe20008000000 */
[----:B------:R-:W-:-:S04]  /*2cae0*/  ULDC UR15, c[0x0][0x248] ;  /* 0x00009200000f7ab9 */ /* 0x000fc80000000800 */
[----:B------:R1:W-:Y:S03]  /*2caf0*/  STL [R1+0x14d4], R24 ;  /* 0x0014d41801007387 */ /* 0x0003e60000100800 */
[----:B------:R-:W-:Y:S01]  /*2cb00*/  @P1 LOP3.LUT R18, R18, 0x10000, RZ, 0xfc, !PT ;  /* 0x0001000012121812 */ /* 0x000fe200078efcff */
[----:B------:R-:W4:Y:S03]  /*2cb10*/  LDL.LU R80, [R1+0x182c] ;  /* 0x00182c0001507983 */ /* 0x000f260000300800 */
[----:B------:R-:W-:Y:S01]  /*2cb20*/  LOP3.LUT R18, R18, 0xffff7fff, RZ, 0xc0, !PT ;  /* 0xffff7fff12127812 */ /* 0x000fe200078ec0ff */
[----:B-1----:R-:W-:-:S03]  /*2cb30*/  VIADD R24, R24, UR15 ;  /* 0x0000000f18187c36 */ /* 0x002fc60008000000 */
[----:B------:R-:W-:Y:S02]  /*2cb40*/  @P0 LOP3.LUT R18, R18, 0x8000, RZ, 0xfc, !PT ;  /* 0x0000800012120812 */ /* 0x000fe400078efcff */
[----:B------:R-:W-:Y:S01]  /*2cb50*/  ISETP.GE.AND P0, PT, R74, UR33, PT ;  /* 0x000000214a007c0c */ /* 0x000fe2000bf06270 */
[----:B------:R-:W-:Y:S01]  /*2cb60*/  ULDC.64 UR32, c[0x0][0x228] ;  /* 0x00008a0000207ab9 */ /* 0x000fe20000000a00 */
[----:B------:R1:W-:Y:S02]  /*2cb70*/  STL [R1+0x14d8], R24 ;  /* 0x0014d81801007387 */ /* 0x0003e40000100800 */
[----:B------:R-:W-:Y:S01]  /*2cb80*/  ISETP.LT.AND P1, PT, R8, UR14, !P0 ;  /* 0x0000000e08007c0c */ /* 0x000fe2000c721270 */
[----:B------:R-:W-:Y:S01]  /*2cb90*/  ULDC UR14, c[0x0][0x248] ;  /* 0x00009200000e7ab9 */ /* 0x000fe20000000800 */
[----:B------:R-:W3:Y:S01]  /*2cba0*/  LDL.LU R79, [R1+0x1828] ;  /* 0x00182800014f7983 */ /* 0x000ee20000300800 */
[----:B-1----:R-:W-:Y:S01]  /*2cbb0*/  VIADD R24, R24, UR13 ;  /* 0x0000000d18187c36 */ /* 0x002fe20008000000 */
[----:B------:R-:W-:-:S04]  /*2cbc0*/  ULDC UR13, c[0x0][0x248] ;  /* 0x00009200000d7ab9 */ /* 0x000fc80000000800 */
[----:B------:R1:W-:Y:S01]  /*2cbd0*/  STL [R1+0x14dc], R24 ;  /* 0x0014dc1801007387 */ /* 0x0003e20000100800 */
[----:B------:R-:W-:-:S03]  /*2cbe0*/  ISETP.LT.AND P0, PT, R7, UR24, !P0 ;  /* 0x0000001807007c0c */ /* 0x000fc6000c701270 */
[----:B------:R-:W4:Y:S01]  /*2cbf0*/  LDL.LU R78, [R1+0x1824] ;  /* 0x00182400014e7983 */ /* 0x000f220000300800 */
[----:B-1----:R-:W-:Y:S01]  /*2cc00*/  VIADD R24, R24, UR13 ;  /* 0x0000000d18187c36 */ /* 0x002fe20008000000 */
[----:B------:R-:W-:Y:S01]  /*2cc10*/  LOP3.LUT R18, R18, 0xffffbfff, RZ, 0xc0, !PT ;  /* 0xffffbfff12127812 */ /* 0x000fe200078ec0ff */
[----:B------:R-:W-:-:S03]  /*2cc20*/  ULDC UR13, c[0x0][0x248] ;  /* 0x00009200000d7ab9 */ /* 0x000fc60000000800 */
[----:B------:R1:W-:Y:S01]  /*2cc30*/  STL [R1+0x14e0], R24 ;  /* 0x0014e01801007387 */ /* 0x0003e20000100800 */
[----:B------:R-:W-:-:S03]  /*2cc40*/  @P1 LOP3.LUT R18, R18, 0x4000, RZ, 0xfc, !PT ;  /* 0x0000400012121812 */ /* 0x000fc600078efcff */
[----:B------:R-:W3:Y:S01]  /*2cc50*/  LDL.LU R77, [R1+0x1820] ;  /* 0x00182000014d7983 */ /* 0x000ee20000300800 */
[----:B-1----:R-:W-:Y:S01]  /*2cc60*/  VIADD R24, R24, UR11 ;  /* 0x0000000b18187c36 */ /* 0x002fe20008000000 */
[----:B------:R-:W-:Y:S01]  /*2cc70*/  LOP3.LUT R18, R18, 0xffffdfff, RZ, 0xc0, !PT ;  /* 0xffffdfff12127812 */ /* 0x000fe200078ec0ff */
[----:B------:R-:W-:Y:S01]  /*2cc80*/  VIADD R44, R6, 0xc3 ;  /* 0x000000c3062c7836 */ /* 0x000fe20000000000 */
[----:B------:R-:W-:Y:S02]  /*2cc90*/  ULDC UR11, c[0x0][0x228] ;  /* 0x00008a00000b7ab9 */ /* 0x000fe40000000800 */
[----:B------:R1:W-:Y:S04]  /*2cca0*/  STL [R1+0x14e4], R24 ;  /* 0x0014e41801007387 */ /* 0x0003e80000100800 */
[----:B------:R-:W4:Y:S01]  /*2ccb0*/  LDL.LU R76, [R1+0x181c] ;  /* 0x00181c00014c7983 */ /* 0x000f220000300800 */
[----:B-1----:R-:W-:Y:S01]  /*2ccc0*/  VIADD R24, R24, UR13 ;  /* 0x0000000d18187c36 */ /* 0x002fe20008000000 */
[----:B------:R-:W-:Y:S01]  /*2ccd0*/  ULDC UR13, c[0x0][0x248] ;  /* 0x00009200000d7ab9 */ /* 0x000fe20000000800 */
[----:B------:R-:W-:-:S03]  /*2cce0*/  @P0 LOP3.LUT R18, R18, 0x2000, RZ, 0xfc, !PT ;  /* 0x0000200012120812 */ /* 0x000fc600078efcff */
[----:B------:R1:W-:Y:S01]  /*2ccf0*/  STL [R1+0x14e8], R24 ;  /* 0x0014e81801007387 */ /* 0x0003e20000100800 */
[----:B------:R-:W-:Y:S01]  /*2cd00*/  ISETP.GE.AND P0, PT, R73, UR21, PT ;  /* 0x0000001549007c0c */ /* 0x000fe2000bf06270 */
[----:B------:R-:W-:Y:S02]  /*2cd10*/  ULDC.64 UR20, c[0x0][0x228] ;  /* 0x00008a0000147ab9 */ /* 0x000fe40000000a00 */
[----:B------:R-:W3:Y:S01]  /*2cd20*/  LDL.LU R75, [R1+0x1818] ;  /* 0x00181800014b7983 */ /* 0x000ee20000300800 */
[----:B-1----:R-:W-:Y:S01]  /*2cd30*/  VIADD R24, R24, UR13 ;  /* 0x0000000d18187c36 */ /* 0x002fe20008000000 */
[----:B------:R-:W-:Y:S01]  /*2cd40*/  ULDC UR13, c[0x0][0x248] ;  /* 0x00009200000d7ab9 */ /* 0x000fe20000000800 */
[----:B------:R-:W-:Y:S01]  /*2cd50*/  ISETP.LT.AND P1, PT, R8, UR23, !P0 ;  /* 0x0000001708007c0c */ /* 0x000fe2000c721270 */
[----:B------:R-:W-:Y:S02]  /*2cd60*/  ULDC.64 UR22, c[0x0][0x228] ;  /* 0x00008a0000167ab9 */ /* 0x000fe40000000a00 */
[----:B------:R1:W-:Y:S04]  /*2cd70*/  STL [R1+0x14ec], R24 ;  /* 0x0014ec1801007387 */ /* 0x0003e80000100800 */
[----:B------:R-:W4:Y:S01]  /*2cd80*/  LDL.LU R74, [R1+0x1814] ;  /* 0x00181400014a7983 */ /* 0x000f220000300800 */
[----:B-1----:R-:W-:Y:S01]  /*2cd90*/  VIADD R24, R24, UR13 ;  /* 0x0000000d18187c36 */ /* 0x002fe20008000000 */
[----:B------:R-:W-:Y:S01]  /*2cda0*/  LOP3.LUT R18, R18, 0xffffefff, RZ, 0xc0, !PT ;  /* 0xffffefff12127812 */ /* 0x000fe200078ec0ff */
[----:B------:R-:W-:Y:S01]  /*2cdb0*/  VIADD R43, R6, 0xc2 ;  /* 0x000000c2062b7836 */ /* 0x000fe20000000000 */
[----:B------:R-:W-:-:S02]  /*2cdc0*/  ULDC UR13, c[0x0][0x228] ;  /* 0x00008a00000d7ab9 */ /* 0x000fc40000000800 */
[----:B------:R1:W-:Y:S01]  /*2cdd0*/  STL [R1+0x14f0], R24 ;  /* 0x0014f01801007387 */ /* 0x0003e20000100800 */
[----:B------:R-:W-:-:S03]  /*2cde0*/  @P1 LOP3.LUT R18, R18, 0x1000, RZ, 0xfc, !PT ;  /* 0x0000100012121812 */ /* 0x000fc600078efcff */
[----:B------:R-:W3:Y:S01]  /*2cdf0*/  LDL.LU R73, [R1+0x1810] ;  /* 0x0018100001497983 */ /* 0x000ee20000300800 */
[----:B-1----:R-:W-:Y:S01]  /*2ce00*/  VIADD R24, R24, UR14 ;  /* 0x0000000e18187c36 */ /* 0x002fe20008000000 */
[----:B------:R-:W-:Y:S02]  /*2ce10*/  ULDC.64 UR14, c[0x0][0x228] ;  /* 0x00008a00000e7ab9 */ /* 0x000fe40000000a00 */
[----:B------:R-:W-:Y:S01]  /*2ce20*/  ISETP.LT.AND P0, PT, R7, UR14, !P0 ;  /* 0x0000000e07007c0c */ /* 0x000fe2000c701270 */
[----:B------:R-:W-:Y:S01]  /*2ce30*/  VIADD R42, R6, 0xc1 ;  /* 0x000000c1062a7836 */ /* 0x000fe20000000000 */
[----:B------:R-:W-:Y:S01]  /*2ce40*/  LOP3.LUT R18, R18, 0xfffff7ff, RZ, 0xc0, !PT ;  /* 0xfffff7ff12127812 */ /* 0x000fe200078ec0ff */
[----:B------:R1:W-:Y:S01]  /*2ce50*/  STL [R1+0x14f4], R24 ;  /* 0x0014f41801007387 */ /* 0x0003e20000100800 */
[----:B------:R-:W-:Y:S01]  /*2ce60*/  VIADD R41, R6, 0xc0 ;  /* 0x000000c006297836 */ /* 0x000fe20000000000 */
[----:B------:R-:W-:-:S08]  /*2ce70*/  ULDC UR14, c[0x0][0x228] ;  /* 0x00008a00000e7ab9 */ /* 0x000fd00000000800 */
[----:B------:R-:W-:Y:S02]  /*2ce80*/  @P0 LOP3.LUT R18, R18, 0x800, RZ, 0xfc, !PT ;  /* 0x0000080012120812 */ /* 0x000fe400078efcff */
[----:B------:R-:W-:Y:S01]  /*2ce90*/  ISETP.GE.AND P0, PT, R72, UR31, PT ;  /* 0x0000001f48007c0c */ /* 0x000fe2000bf06270 */
[----:B------:R-:W-:Y:S01]  /*2cea0*/  ULDC.64 UR30, c[0x0][0x228] ;  /* 0x00008a00001e7ab9 */ /* 0x000fe20000000a00 */
[----:B------:R-:W-:Y:S01]  /*2ceb0*/  LOP3.LUT R18, R18, 0xfffffbff, RZ, 0xc0, !PT ;  /* 0xfffffbff12127812 */ /* 0x000fe200078ec0ff */
[----:B-1----:R-:W-:Y:S01]  /*2cec0*/  VIADD R24, R24, UR16 ;  /* 0x0000001018187c36 */ /* 0x002fe20008000000 */
[----:B------:R-:W-:Y:S01]  /*2ced0*/  ISETP.LT.AND P1, PT, R8, UR5, !P0 ;  /* 0x0000000508007c0c */ /* 0x000fe2000c721270 */
[----:B------:R-:W4:Y:S01]  /*2cee0*/  LDL.LU R72, [R1+0x180c] ;  /* 0x00180c0001487983 */ /* 0x000f220000300800 */
[----:B------:R-:W-:Y:S01]  /*2cef0*/  ISETP.LT.AND P0, PT, R7, UR20, !P0 ;  /* 0x0000001407007c0c */ /* 0x000fe2000c701270 */
[----:B------:R-:W-:Y:S01]  /*2cf00*/  ULDC UR16, c[0x0][0x248] ;  /* 0x0000920000107ab9 */ /* 0x000fe20000000800 */
[----:B------:R-:W-:Y:S01]  /*2cf10*/  ULDC UR20, c[0x0][0x248] ;  /* 0x0000920000147ab9 */ /* 0x000fe20000000800 */
        /* <DEDUP_REMOVED lines=25> */
[----:B------:R-:W-:Y:S01]  /*2d0b0*/  ULDC UR18, c[0x0][0x248] ;  /* 0x0000920000127ab9 */ /* 0x000fe20000000800 */
[----:B------:R-:W-:Y:S01]  /*2d0c0*/  VIADD R38, R6, 0xbd ;  /* 0x000000bd06267836 */ /* 0x000fe20000000000 */
[----:B------:R-:W-:-:S06]  /*2d0d0*/  ULDC UR4, c[0x0][0x228] ;  /* 0x00008a0000047ab9 */ /* 0x000fcc0000000800 */
[----:B------:R-:W-:-:S04]  /*2d0e0*/  @P1 LOP3.LUT R18, R18, 0x40, RZ, 0xfc, !PT ;  /* 0x0000004012121812 */ /* 0x000fc800078efcff */
[----:B------:R-:W-:-:S04]  /*2d0f0*/  LOP3.LUT R18, R18, 0xffffffdf, RZ, 0xc0, !PT ;  /* 0xffffffdf12127812 */ /* 0x000fc800078ec0ff */
[----:B------:R-:W-:Y:S02]  /*2d100*/  @P0 LOP3.LUT R18, R18, 0x20, RZ, 0xfc, !PT ;  /* 0x0000002012120812 */ /* 0x000fe400078efcff */
[----:B------:R-:W-:Y:S01]  /*2d110*/  ISETP.GE.AND P0, PT, R69, UR17, PT ;  /* 0x0000001145007c0c */ /* 0x000fe2000bf06270 */
[----:B------:R1:W-:Y:S01]  /*2d120*/  STL [R1+0x14fc], R24 ;  /* 0x0014fc1801007387 */ /* 0x0003e20000100800 */
[----:B------:R-:W-:Y:S01]  /*2d130*/  LOP3.LUT R18, R18, 0xffffffef, RZ, 0xc0, !PT ;  /* 0xffffffef12127812 */ /* 0x000fe200078ec0ff */
[----:B------:R-:W-:Y:S01]  /*2d140*/  ULDC UR17, c[0x0][0x248] ;  /* 0x0000920000117ab9 */ /* 0x000fe20000000800 */
[----:B------:R-:W-:Y:S01]  /*2d150*/  ISETP.LT.AND P1, PT, R8, UR56, !P0 ;  /* 0x0000003808007c0c */ /* 0x000fe2000c721270 */
[----:B------:R-:W4:Y:S01]  /*2d160*/  LDL.LU R70, [R1+0x1804] ;  /* 0x0018040001467983 */ /* 0x000f220000300800 */
[----:B------:R-:W-:Y:S01]  /*2d170*/  ISETP.LT.AND P0, PT, R7, UR26, !P0 ;  /* 0x0000001a07007c0c */ /* 0x000fe2000c701270 */
[----:B------:R-:W-:-:S10]  /*2d180*/  ULDC UR56, c[0x0][0x228] ;  /* 0x00008a0000387ab9 */ /* 0x000fd40000000800 */
        /* <DEDUP_REMOVED lines=24> */
[----:B------:R-:W-:-:S08]  /*2d310*/  ULDC UR59, c[0x0][0x228] ;  /* 0x00008a00003b7ab9 */ /* 0x000fd00000000800 */
[----:B------:R-:W-:Y:S02]  /*2d320*/  @P0 LOP3.LUT R17, R17, 0x80000000, RZ, 0xfc, !PT ;  /* 0x8000000011110812 */ /* 0x000fe400078efcff */
[----:B------:R-:W-:Y:S01]  /*2d330*/  ISETP.GE.AND P0, PT, R66, UR15, PT ;  /* 0x0000000f42007c0c */ /* 0x000fe2000bf06270 */
[----:B-1----:R-:W-:Y:S01]  /*2d340*/  VIADD R24, R24, UR16 ;  /* 0x0000001018187c36 */ /* 0x002fe20008000000 */
[----:B------:R-:W-:Y:S01]  /*2d350*/  @P1 LOP3.LUT R18, R18, 0x1, RZ, 0xfc, !PT ;  /* 0x0000000112121812 */ /* 0x000fe200078efcff */
[----:B------:R-:W-:Y:S01]  /*2d360*/  VIADD R35, R6, 0xba ;  /* 0x000000ba06237836 */ /* 0x000fe20000000000 */
[----:B------:R-:W-:Y:S01]  /*2d370*/  ISETP.LT.AND P1, PT, R8, UR60, !P0 ;  /* 0x0000003c08007c0c */ /* 0x000fe2000c721270 */
[C---:B------:R-:W-:Y:S01]  /*2d380*/  VIADD R34, R6.reuse, 0xb9 ;  /* 0x000000b906227836 */ /* 0x040fe20000000000 */
[----:B------:R-:W-:Y:S02]  /*2d390*/  ISETP.LT.AND P0, PT, R7, UR24, !P0 ;  /* 0x0000001807007c0c */ /* 0x000fe4000c701270 */
[----:B------:R-:W-:Y:S01]  /*2d3a0*/  LOP3.LUT R17, R17, 0xbfffffff, RZ, 0xc0, !PT ;  /* 0xbfffffff11117812 */ /* 0x000fe200078ec0ff */
[----:B------:R1:W-:Y:S01]  /*2d3b0*/  STL [R1+0x1504], R24 ;  /* 0x0015041801007387 */ /* 0x0003e20000100800 */
[----:B------:R-:W-:Y:S01]  /*2d3c0*/  ULDC UR24, c[0x0][0x248] ;  /* 0x0000920000187ab9 */ /* 0x000fe20000000800 */
[C---:B------:R-:W-:Y:S01]  /*2d3d0*/  VIADD R33, R6.reuse, 0xb8 ;  /* 0x000000b806217836 */ /* 0x040fe20000000000 */
[----:B------:R-:W-:Y:S01]  /*2d3e0*/  ULDC UR16, c[0x0][0x228] ;  /* 0x00008a0000107ab9 */ /* 0x000fe20000000800 */
[----:B------:R-:W4:Y:S01]  /*2d3f0*/  LDL.LU R68, [R1+0x17fc] ;  /* 0x0017fc0001447983 */ /* 0x000f220000300800 */
[C---:B------:R-:W-:Y:S01]  /*2d400*/  VIADD R32, R6.reuse, 0xb7 ;  /* 0x000000b706207836 */ /* 0x040fe20000000000 */
[----:B------:R-:W-:Y:S01]  /*2d410*/  ULDC UR15, c[0x0][0x228] ;  /* 0x00008a00000f7ab9 */ /* 0x000fe20000000800 */
[C---:B------:R-:W-:Y:S01]  /*2d420*/  VIADD R31, R6.reuse, 0xb6 ;  /* 0x000000b6061f7836 */ /* 0x040fe20000000000 */
[----:B------:R-:W-:Y:S01]  /*2d430*/  @P1 LOP3.LUT R17, R17, 0x40000000, RZ, 0xfc, !PT ;  /* 0x4000000011111812 */ /* 0x000fe200078efcff */
[----:B------:R-:W-:Y:S01]  /*2d440*/  VIADD R30, R6, 0xb5 ;  /* 0x000000b5061e7836 */ /* 0x000fe20000000000 */
[----:B------:R-:W-:-:S02]  /*2d450*/  ULDC UR60, c[0x0][0x228] ;  /* 0x00008a00003c7ab9 */ /* 0x000fc40000000800 */
[----:B------:R-:W-:-:S04]  /*2d460*/  LOP3.LUT R17, R17, 0xdfffffff, RZ, 0xc0, !PT ;  /* 0xdfffffff11117812 */ /* 0x000fc800078ec0ff */
[----:B------:R-:W-:Y:S02]  /*2d470*/  @P0 LOP3.LUT R17, R17, 0x20000000, RZ, 0xfc, !PT ;  /* 0x2000000011110812 */ /* 0x000fe400078efcff */
[----:B------:R-:W-:Y:S01]  /*2d480*/  ISETP.GE.AND P0, PT, R65, UR21, PT ;  /* 0x0000001541007c0c */ /* 0x000fe2000bf06270 */
[----:B-1----:R-:W-:Y:S01]  /*2d490*/  VIADD R24, R24, UR17 ;  /* 0x0000001118187c36 */ /* 0x002fe20008000000 */
[----:B------:R-:W-:Y:S01]  /*2d4a0*/  LOP3.LUT R17, R17, 0xefffffff, RZ, 0xc0, !PT ;  /* 0xefffffff11117812 */ /* 0x000fe200078ec0ff */
[----:B------:R-:W-:Y:S01]  /*2d4b0*/  ULDC UR21, c[0x0][0x248] ;  /* 0x0000920000157ab9 */ /* 0x000fe20000000800 */
[----:B------:R-:W-:Y:S01]  /*2d4c0*/  ISETP.LT.AND P1, PT, R8, UR43, !P0 ;  /* 0x0000002b08007c0c */ /* 0x000fe2000c721270 */
[----:B------:R-:W-:Y:S01]  /*2d4d0*/  ULDC UR43, c[0x0][0x228] ;  /* 0x00008a00002b7ab9 */ /* 0x000fe20000000800 */
[----:B------:R-:W-:Y:S01]  /*2d4e0*/  ISETP.LT.AND P0, PT, R7, UR32, !P0 ;  /* 0x0000002007007c0c */ /* 0x000fe2000c701270 */
[----:B------:R-:W-:Y:S01]  /*2d4f0*/  VIADD R29, R6, 0xb4 ;  /* 0x000000b4061d7836 */ /* 0x000fe20000000000 */
[----:B------:R-:W-:-:S09]  /*2d500*/  ULDC UR17, c[0x0][0x228] ;  /* 0x00008a0000117ab9 */ /* 0x000fd20000000800 */
[----:B------:R-:W-:-:S04]  /*2d510*/  @P1 LOP3.LUT R17, R17, 0x10000000, RZ, 0xfc, !PT ;  /* 0x1000000011111812 */ /* 0x000fc800078efcff */
[----:B------:R-:W-:-:S04]  /*2d520*/  LOP3.LUT R17, R17, 0xf7ffffff, RZ, 0xc0, !PT ;  /* 0xf7ffffff11117812 */ /* 0x000fc800078ec0ff */
[----:B------:R-:W-:Y:S02]  /*2d530*/  @P0 LOP3.LUT R17, R17, 0x8000000, RZ, 0xfc, !PT ;  /* 0x0800000011110812 */ /* 0x000fe400078efcff */
[----:B------:R-:W-:-:S04]  /*2d540*/  ISETP.GE.AND P0, PT, R64, UR23, PT ;  /* 0x0000001740007c0c */ /* 0x000fc8000bf06270 */
[----:B------:R-:W-:Y:S01]  /*2d550*/  ISETP.LT.AND P1, PT, R8, UR43, !P0 ;  /* 0x0000002b08007c0c */ /* 0x000fe2000c721270 */
[----:B------:R1:W-:Y:S01]  /*2d560*/  STL [R1+0x1508], R24 ;  /* 0x0015081801007387 */ /* 0x0003e20000100800 */
[----:B------:R-:W-:Y:S01]  /*2d570*/  ISETP.LT.AND P0, PT, R7, UR34, !P0 ;  /* 0x0000002207007c0c */ /* 0x000fe2000c701270 */
[----:B------:R-:W-:Y:S01]  /*2d580*/  ULDC UR43, c[0x0][0x228] ;  /* 0x00008a00002b7ab9 */ /* 0x000fe20000000800 */
[----:B------:R-:W-:Y:S01]  /*2d590*/  LOP3.LUT R17, R17, 0xfbffffff, RZ, 0xc0, !PT ;  /* 0xfbffffff11117812 */ /* 0x000fe200078ec0ff */
[----:B------:R-:W3:Y:S01]  /*2d5a0*/  LDL.LU R67, [R1+0x17f8] ;  /* 0x0017f80001437983 */ /* 0x000ee20000300800 */
[----:B-1----:R-:W-:Y:S01]  /*2d5b0*/  VIADD R24, R24, UR18 ;  /* 0x0000001218187c36 */ /* 0x002fe20008000000 */
[----:B------:R-:W-:-:S06]  /*2d5c0*/  ULDC UR18, c[0x0][0x228] ;  /* 0x00008a0000127ab9 */ /* 0x000fcc0000000800 */
[----:B------:R-:W-:Y:S01]  /*2d5d0*/  @P1 LOP3.LUT R17, R17, 0x4000000, RZ, 0xfc, !PT ;  /* 0x0400000011111812 */ /* 0x000fe200078efcff */
[----:B------:R1:W-:Y:S03]  /*2d5e0*/  STL [R1+0x150c], R24 ;  /* 0x00150c1801007387 */ /* 0x0003e60000100800 */
[----:B------:R-:W-:Y:S01]  /*2d5f0*/  LOP3.LUT R17, R17, 0xfdffffff, RZ, 0xc0, !PT ;  /* 0xfdffffff11117812 */ /* 0x000fe200078ec0ff */
[----:B------:R-:W4:Y:S01]  /*2d600*/  LDL.LU R66, [R1+0x17f4] ;  /* 0x0017f40001427983 */ /* 0x000f220000300800 */
[----:B-1----:R-:W-:Y:S01]  /*2d610*/  VIADD R24, R24, UR20 ;  /* 0x0000001418187c36 */ /* 0x002fe20008000000 */
[----:B------:R-:W-:Y:S01]  /*2d620*/  ULDC UR20, c[0x0][0x248] ;  /* 0x0000920000147ab9 */ /* 0x000fe20000000800 */
[----:B------:R-:W-:-:S03]  /*2d630*/  @P0 LOP3.LUT R17, R17, 0x2000000, RZ, 0xfc, !PT ;  /* 0x0200000011110812 */ /* 0x000fc600078efcff */
[----:B------:R1:W-:Y:S01]  /*2d640*/  STL [R1+0x1510], R24 ;  /* 0x0015101801007387 */ /* 0x0003e20000100800 */
[----:B------:R-:W-:Y:S01]  /*2d650*/  ISETP.GE.AND P0, PT, R63, UR19, PT ;  /* 0x000000133f007c0c */ /* 0x000fe2000bf06270 */
[----:B------:R-:W-:Y:S01]  /*2d660*/  VIADD R28, R6, 0xb3 ;  /* 0x000000b3061c7836 */ /* 0x000fe20000000000 */
[----:B------:R-:W-:Y:S01]  /*2d670*/  LOP3.LUT R17, R17, 0xfeffffff, RZ, 0xc0, !PT ;  /* 0xfeffffff11117812 */ /* 0x000fe200078ec0ff */
[----:B------:R-:W3:Y:S01]  /*2d680*/  LDL.LU R65, [R1+0x17f0] ;  /* 0x0017f00001417983 */ /* 0x000ee20000300800 */
[----:B-1----:R-:W-:Y:S01]  /*2d690*/  VIADD R24, R24, UR20 ;  /* 0x0000001418187c36 */ /* 0x002fe20008000000 */
[----:B------:R-:W-:Y:S01]  /*2d6a0*/  ISETP.LT.AND P1, PT, R8, UR43, !P0 ;  /* 0x0000002b08007c0c */ /* 0x000fe2000c721270 */
[----:B------:R-:W-:Y:S01]  /*2d6b0*/  ULDC UR43, c[0x0][0x228] ;  /* 0x00008a00002b7ab9 */ /* 0x000fe20000000800 */
[C---:B------:R-:W-:Y:S01]  /*2d6c0*/  VIADD R27, R6.reuse, 0xb2 ;  /* 0x000000b2061b7836 */ /* 0x040fe20000000000 */
[----:B------:R-:W-:Y:S01]  /*2d6d0*/  ULDC UR20, c[0x0][0x228] ;  /* 0x00008a0000147ab9 */ /* 0x000fe20000000800 */
[----:B------:R1:W-:Y:S01]  /*2d6e0*/  STL [R1+0x1514], R24 ;  /* 0x0015141801007387 */ /* 0x0003e20000100800 */
[----:B------:R-:W-:Y:S01]  /*2d6f0*/  VIADD R26, R6, 0xb1 ;  /* 0x000000b1061a7836 */ /* 0x000fe20000000000 */
[----:B------:R-:W-:-:S02]  /*2d700*/  ULDC UR19, c[0x0][0x228] ;  /* 0x00008a0000137ab9 */ /* 0x000fc40000000800 */
[----:B------:R-:W4:Y:S01]  /*2d710*/  LDL.LU R64, [R1+0x17ec] ;  /* 0x0017ec0001407983 */ /* 0x000f220000300800 */
[----:B-1----:R-:W-:-:S04]  /*2d720*/  VIADD R24, R24, UR21 ;  /* 0x0000001518187c36 */ /* 0x002fc80008000000 */
[----:B------:R-:W-:Y:S01]  /*2d730*/  @P1 LOP3.LUT R17, R17, 0x1000000, RZ, 0xfc, !PT ;  /* 0x0100000011111812 */ /* 0x000fe200078efcff */
[----:B------:R-:W-:Y:S01]  /*2d740*/  VIADD R25, R6, 0xb0 ;  /* 0x000000b006197836 */ /* 0x000fe20000000000 */
[----:B------:R-:W-:Y:S01]  /*2d750*/  ULDC UR21, c[0x0][0x228] ;  /* 0x00008a0000157ab9 */ /* 0x000fe20000000800 */
[----:B------:R1:W-:Y:S01]  /*2d760*/  STL [R1+0x151c], R24 ;  /* 0x00151c1801007387 */ /* 0x0003e20000100800 */
[----:B------:R-:W-:-:S03]  /*2d770*/  LOP3.LUT R17, R17, 0xff7fffff, RZ, 0xc0, !PT ;  /* 0xff7fffff11117812 */ /* 0x000fc600078ec0ff */
[----:B------:R-:W3:Y:S01]  /*2d780*/  LDL.LU R63, [R1+0x17e8] ;  /* 0x0017e800013f7983 */ /* 0x000ee20000300800 */
[----:B-1----:R-:W-:Y:S01]  /*2d790*/  VIADD R24, R24, UR22 ;  /* 0x0000001618187c36 */ /* 0x002fe20008000000 */
[----:B------:R-:W-:Y:S02]  /*2d7a0*/  ULDC.64 UR22, c[0x0][0x228] ;  /* 0x00008a0000167ab9 */ /* 0x000fe40000000a00 */
[----:B------:R-:W-:Y:S01]  /*2d7b0*/  ISETP.LT.AND P0, PT, R7, UR22, !P0 ;  /* 0x0000001607007c0c */ /* 0x000fe2000c701270 */
[----:B------:R-:W-:-:S12]  /*2d7c0*/  ULDC UR22, c[0x0][0x248] ;  /* 0x0000920000167ab9 */ /* 0x000fd80000000800 */
[----:B------:R-:W-:Y:S02]  /*2d7d0*/  @P0 LOP3.LUT R17, R17, 0x800000, RZ, 0xfc, !PT ;  /* 0x0080000011110812 */ /* 0x000fe400078efcff */
[----:B------:R-:W-:Y:S01]  /*2d7e0*/  ISETP.GE.AND P0, PT, R62, UR27, PT ;  /* 0x0000001b3e007c0c */ /* 0x000fe2000bf06270 */
[----:B------:R-:W-:-:S03]  /*2d7f0*/  ULDC.64 UR26, c[0x0][0x228] ;  /* 0x00008a00001a7ab9 */ /* 0x000fc60000000a00 */
[----:B------:R-:W-:Y:S01]  /*2d800*/  ISETP.LT.AND P1, PT, R8, UR43, !P0 ;  /* 0x0000002b08007c0c */ /* 0x000fe2000c721270 */
[----:B------:R-:W-:Y:S01]  /*2d810*/  ULDC UR43, c[0x0][0x228] ;  /* 0x00008a00002b7ab9 */ /* 0x000fe20000000800 */
        /* <DEDUP_REMOVED lines=8> */
[----:B------:R-:W-:Y:S01]  /*2d8a0*/  ULDC UR43, c[0x0][0x228] ;  /* 0x00008a00002b7ab9 */ /* 0x000fe20000000800 */
[----:B------:R-:W-:Y:S01]  /*2d8b0*/  ISETP.LT.AND P0, PT, R7, UR26, !P0 ;  /* 0x0000001a07007c0c */ /* 0x000fe2000c701270 */
[----:B------:R1:W-:Y:S01]  /*2d8c0*/  STL [R1+0x1520], R24 ;  /* 0x0015201801007387 */ /* 0x0003e20000100800 */
[----:B------:R-:W-:Y:S01]  /*2d8d0*/  LOP3.LUT R17, R17, 0xffefffff, RZ, 0xc0, !PT ;  /* 0xffefffff11117812 */ /* 0x000fe200078ec0ff */
[----:B------:R-:W-:Y:S02]  /*2d8e0*/  ULDC UR26, c[0x0][0x248] ;  /* 0x00009200001a7ab9 */ /* 0x000fe40000000800 */
[----:B------:R-:W4:Y:S06]  /*2d8f0*/  LDL.LU R62, [R1+0x17e4] ;  /* 0x0017e400013e7983 */ /* 0x000f2c0000300800 */
[----:B------:R-:W-:-:S04]  /*2d900*/  @P1 LOP3.LUT R17, R17, 0x100000, RZ, 0xfc, !PT ;  /* 0x0010000011111812 */ /* 0x000fc800078efcff */
[----:B------:R-:W-:-:S04]  /*2d910*/  LOP3.LUT R17, R17, 0xfff7ffff, RZ, 0xc0, !PT ;  /* 0xfff7ffff11117812 */ /* 0x000fc800078ec0ff */
[----:B------:R-:W-:Y:S02]  /*2d920*/  @P0 LOP3.LUT R17, R17, 0x80000, RZ, 0xfc, !PT ;  /* 0x0008000011110812 */ /* 0x000fe400078efcff */
[----:B------:R-:W-:-:S04]  /*2d930*/  ISETP.GE.AND P0, PT, R60, UR29, PT ;  /* 0x0000001d3c007c0c */ /* 0x000fc8000bf06270 */
[----:B------:R-:W-:Y:S01]  /*2d940*/  ISETP.LT.AND P1, PT, R8, UR43, !P0 ;  /* 0x0000002b08007c0c */ /* 0x000fe2000c721270 */
[----:B-1----:R-:W-:Y:S01]  /*2d950*/  VIADD R24, R24, UR22 ;  /* 0x0000001618187c36 */ /* 0x002fe20008000000 */
[----:B------:R-:W-:Y:S01]  /*2d960*/  ISETP.LT.AND P0, PT, R7, UR30, !P0 ;  /* 0x0000001e07007c0c */ /* 0x000fe2000c701270 */
[----:B------:R-:W-:Y:S01]  /*2d970*/  ULDC UR43, c[0x0][0x228] ;  /* 0x00008a00002b7ab9 */ /* 0x000fe20000000800 */
[----:B------:R-:W-:Y:S01]  /*2d980*/  LOP3.LUT R17, R17, 0xfffbffff, RZ, 0xc0, !PT ;  /* 0xfffbffff11117812 */ /* 0x000fe200078ec0ff */
[----:B------:R-:W-:Y:S01]  /*2d990*/  ULDC UR22, c[0x0][0x228] ;  /* 0x00008a0000167ab9 */ /* 0x000fe20000000800 */
[----:B------:R1:W-:Y:S04]  /*2d9a0*/  STL [R1+0x152c], R24 ;  /* 0x00152c1801007387 */ /* 0x0003e80000100800 */
[----:B------:R-:W3:Y:S03]  /*2d9b0*/  LDL.LU R61, [R1+0x17e0] ;  /* 0x0017e000013d7983 */ /* 0x000ee60000300800 */
        /* <DEDUP_REMOVED lines=8> */
[----:B------:R-:W-:Y:S01]  /*2da40*/  ULDC UR25, c[0x0][0x228] ;  /* 0x00008a0000197ab9 */ /* 0x000fe20000000800 */
[----:B------:R-:W-:Y:S01]  /*2da50*/  ISETP.LT.AND P1, PT, R8, UR43, !P0 ;  /* 0x0000002b08007c0c */ /* 0x000fe2000c721270 */
[----:B------:R-:W4:Y:S01]  /*2da60*/  LDL.LU R60, [R1+0x17dc] ;  /* 0x0017dc00013c7983 */ /* 0x000f220000300800 */
[----:B------:R-:W-:Y:S01]  /*2da70*/  ULDC UR43, c[0x0][0x228] ;  /* 0x00008a00002b7ab9 */ /* 0x000fe20000000800 */
[----:B-1----:R-:W-:Y:S01]  /*2da80*/  VIADD R24, R24, UR26 ;  /* 0x0000001a18187c36 */ /* 0x002fe20008000000 */
[----:B------:R-:W-:-:S04]  /*2da90*/  ULDC UR26, c[0x0][0x228] ;  /* 0x00008a00001a7ab9 */ /* 0x000fc80000000800 */
[----:B------:R1:W-:Y:S05]  /*2daa0*/  STL [R1+0x1538], R24 ;  /* 0x0015381801007387 */ /* 0x0003ea0000100800 */
[----:B------:R-:W-:Y:S01]  /*2dab0*/  @P1 LOP3.LUT R17, R17, 0x10000, RZ, 0xfc, !PT ;  /* 0x0001000011111812 */ /* 0x000fe200078efcff */
[----:B------:R-:W3:Y:S01]  /*2dac0*/  LDL.LU R59, [R1+0x17d8] ;  /* 0x0017d800013b7983 */ /* 0x000ee20000300800 */
        /* <DEDUP_REMOVED lines=29> */
[----:B------:R-:W-:Y:S01]  /*2dca0*/  ULDC UR43, c[0x0][0x228] ;  /* 0x00008a00002b7ab9 */ /* 0x000fe20000000800 */
[----:B------:R-:W-:Y:S01]  /*2dcb0*/  ISETP.LT.AND P0, PT, R7, UR34, !P0 ;  /* 0x0000002207007c0c */ /* 0x000fe2000c701270 */
[----:B------:R-:W4:Y:S10]  /*2dcc0*/  LDL.LU R58, [R1+0x17d4] ;  /* 0x0017d400013a7983 */ /* 0x000f340000300800 */
        /* <DEDUP_REMOVED lines=19> */
[----:B------:R-:W-:-:S10]  /*2de00*/  ULDC UR27, c[0x0][0x248] ;  /* 0x00009200001b7ab9 */ /* 0x000fd40000000800 */
        /* <DEDUP_REMOVED lines=8> */
[----:B------:R-:W-:Y:S01]  /*2de90*/  ULDC UR56, c[0x0][0x228] ;  /* 0x00008a0000387ab9 */ /* 0x000fe20000000800 */
[----:B------:R-:W-:Y:S01]  /*2dea0*/  ISETP.LT.AND P0, PT, R7, UR42, !P0 ;  /* 0x0000002a07007c0c */ /* 0x000fe2000c701270 */
[----:B------:R-:W3:Y:S10]  /*2deb0*/  LDL.LU R57, [R1+0x17d0] ;  /* 0x0017d00001397983 */ /* 0x000ef40000300800 */
        /* <DEDUP_REMOVED lines=11> */
[----:B------:R-:W4:Y:S03]  /*2df70*/  LDL.LU R56, [R1+0x17cc] ;  /* 0x0017cc0001387983 */ /* 0x000f260000300800 */
[----:B------:R-:W-:Y:S01]  /*2df80*/  @P1 LOP3.LUT R17, R17, 0x4, RZ, 0xfc, !PT ;  /* 0x0000000411111812 */ /* 0x000fe200078efcff */
[----:B-1----:R-:W-:-:S03]  /*2df90*/  VIADD R24, R24, UR28 ;  /* 0x0000001c18187c36 */ /* 0x002fc60008000000 */
[----:B------:R-:W-:Y:S01]  /*2dfa0*/  LOP3.LUT R17, R17, 0xfffffffd, RZ, 0xc0, !PT ;  /* 0xfffffffd11117812 */ /* 0x000fe200078ec0ff */
[----:B------:R-:W-:Y:S01]  /*2dfb0*/  ULDC UR28, c[0x0][0x248] ;  /* 0x00009200001c7ab9 */ /* 0x000fe20000000800 */
[----:B------:R1:W-:Y:S02]  /*2dfc0*/  STL [R1+0x1554], R24 ;  /* 0x0015541801007387 */ /* 0x0003e40000100800 */
[----:B------:R-:W-:Y:S02]  /*2dfd0*/  @P0 LOP3.LUT R17, R17, 0x2, RZ, 0xfc, !PT ;  /* 0x0000000211110812 */ /* 0x000fe400078efcff */
[----:B------:R-:W-:Y:S01]  /*2dfe0*/  ISETP.GE.AND P0, PT, R51, UR39, PT ;  /* 0x0000002733007c0c */ /* 0x000fe2000bf06270 */
[----:B------:R-:W3:Y:S01]  /*2dff0*/  LDL.LU R55, [R1+0x17c8] ;  /* 0x0017c80001377983 */ /* 0x000ee20000300800 */
[----:B-1----:R-:W-:Y:S02]  /*2e000*/  VIADD R24, R24, UR23 ;  /* 0x0000001718187c36 */ /* 0x002fe40008000000 */
[----:B------:R-:W-:Y:S01]  /*2e010*/  ISETP.LT.AND P1, PT, R8, UR56, !P0 ;  /* 0x0000003808007c0c */ /* 0x000fe2000c721270 */
[----:B------:R-:W-:Y:S01]  /*2e020*/  ULDC UR56, c[0x0][0x228] ;  /* 0x00008a0000387ab9 */ /* 0x000fe20000000800 */
[----:B------:R-:W-:Y:S01]  /*2e030*/  LOP3.LUT R17, R17, 0xfffffffe, RZ, 0xc0, !PT ;  /* 0xfffffffe11117812 */ /* 0x000fe200078ec0ff */
[----:B------:R-:W-:Y:S01]  /*2e040*/  ULDC.64 UR38, c[0x0][0x228] ;  /* 0x00008a0000267ab9 */ /* 0x000fe20000000a00 */
[----:B------:R1:W-:Y:S01]  /*2e050*/  STL [R1+0x155c], R24 ;  /* 0x00155c1801007387 */ /* 0x0003e20000100800 */
[----:B------:R-:W-:-:S03]  /*2e060*/  ULDC UR23, c[0x0][0x228] ;  /* 0x00008a0000177ab9 */ /* 0x000fc60000000800 */
[----:B------:R-:W4:Y:S01]  /*2e070*/  LDL.LU R54, [R1+0x17c4] ;  /* 0x0017c40001367983 */ /* 0x000f220000300800 */
[----:B-1----:R-:W-:Y:S01]  /*2e080*/  VIADD R24, R24, UR28 ;  /* 0x0000001c18187c36 */ /* 0x002fe20008000000 */
[----:B------:R-:W-:Y:S02]  /*2e090*/  ULDC.64 UR28, c[0x0][0x228] ;  /* 0x00008a00001c7ab9 */ /* 0x000fe40000000a00 */
[----:B------:R-:W-:Y:S02]  /*2e0a0*/  ISETP.LT.AND P0, PT, R7, UR28, !P0 ;  /* 0x0000001c07007c0c */ /* 0x000fe4000c701270 */
[----:B------:R-:W-:-:S11]  /*2e0b0*/  @P1 LOP3.LUT R17, R17, 0x1, RZ, 0xfc, !PT ;  /* 0x0000000111111812 */ /* 0x000fd600078efcff */
        /* <DEDUP_REMOVED lines=163> */
[----:B------:R-:W4:Y:S10]  /*2eaf0*/  LDL.LU R48, [R1+0x17ac] ;  /* 0x0017ac0001307983 */ /* 0x000f340000300800 */
[----:B------:R-:W-:-:S02]  /*2eb00*/  @P0 LOP3.LUT R15, R15, 0x80000000, RZ, 0xfc, !PT ;  /* 0x800000000f0f0812 */ /* 0x000fc400078efcff */
[----:B------:R-:W-:Y:S01]  /*2eb10*/  ISETP.GE.AND P0, PT, R34, UR33, PT ;  /* 0x0000002122007c0c */ /* 0x000fe2000bf06270 */
[----:B------:R-:W-:Y:S01]  /*2eb20*/  ULDC.64 UR32, c[0x0][0x228] ;  /* 0x00008a0000207ab9 */ /* 0x000fe20000000a00 */
[----:B------:R-:W-:Y:S02]  /*2eb30*/  @P1 LOP3.LUT R16, R16, 0x1, RZ, 0xfc, !PT ;  /* 0x0000000110101812 */ /* 0x000fe400078efcff */
[----:B------:R-:W-:Y:S01]  /*2eb40*/  ISETP.LT.AND P1, PT, R8, UR47, !P0 ;  /* 0x0000002f08007c0c */ /* 0x000fe2000c721270 */
[----:B-1----:R-:W-:Y:S01]  /*2eb50*/  VIADD R24, R24, UR27 ;  /* 0x0000001b18187c36 */ /* 0x002fe20008000000 */
[----:B------:R-:W-:Y:S01]  /*2eb60*/  ISETP.LT.AND P0, PT, R7, UR38, !P0 ;  /* 0x0000002607007c0c */ /* 0x000fe2000c701270 */
[----:B------:R-:W-:Y:S01]  /*2eb70*/  ULDC UR27, c[0x0][0x248] ;  /* 0x00009200001b7ab9 */ /* 0x000fe20000000800 */
[----:B------:R-:W-:Y:S01]  /*2eb80*/  LOP3.LUT R15, R15, 0xbfffffff, RZ, 0xc0, !PT ;  /* 0xbfffffff0f0f7812 */ /* 0x000fe200078ec0ff */
[----:B------:R-:W-:Y:S01]  /*2eb90*/  ULDC UR38, c[0x0][0x228] ;  /* 0x00008a0000267ab9 */ /* 0x000fe20000000800 */
        /* <DEDUP_REMOVED lines=22> */
[----:B------:R1:W-:Y:S01]  /*2ed00*/  STL [R1+0x1590], R24 ;  /* 0x0015901801007387 */ /* 0x0003e20000100800 */
[----:B------:R-:W-:-:S03]  /*2ed10*/  ULDC UR45, c[0x0][0x228] ;  /* 0x00008a00002d7ab9 */ /* 0x000fc60000000800 */
[----:B------:R-:W4:Y:S06]  /*2ed20*/  LDL.LU R46, [R1+0x17a4] ;  /* 0x0017a400012e7983 */ /* 0x000f2c0000300800 */
        /* <DEDUP_REMOVED lines=12> */
[----:B------:R-:W3:Y:S01]  /*2edf0*/  LDL.LU R45, [R1+0x17a0] ;  /* 0x0017a000012d7983 */ /* 0x000ee20000300800 */
[----:B-1----:R-:W-:-:S05]  /*2ee00*/  VIADD R24, R24, UR27 ;  /* 0x0000001b18187c36 */ /* 0x002fca0008000000 */
[----:B------:R-:W-:Y:S01]  /*2ee10*/  @P1 LOP3.LUT R15, R15, 0x1000000, RZ, 0xfc, !PT ;  /* 0x010000000f0f1812 */ /* 0x000fe200078efcff */
[----:B------:R-:W-:-:S03]  /*2ee20*/  ULDC UR27, c[0x0][0x248] ;  /* 0x00009200001b7ab9 */ /* 0x000fc60000000800 */
[----:B------:R-:W-:Y:S01]  /*2ee30*/  LOP3.LUT R15, R15, 0xff7fffff, RZ, 0xc0, !PT ;  /* 0xff7fffff0f0f7812 */ /* 0x000fe200078ec0ff */
[----:B------:R1:W-:Y:S03]  /*2ee40*/  STL [R1+0x15a0], R24 ;  /* 0x0015a01801007387 */ /* 0x0003e60000100800 */
[----:B------:R-:W-:Y:S02]  /*2ee50*/  @P0 LOP3.LUT R15, R15, 0x800000, RZ, 0xfc, !PT ;  /* 0x008000000f0f0812 */ /* 0x000fe400078efcff */
[----:B------:R-:W-:Y:S01]  /*2ee60*/  ISETP.GE.AND P0, PT, R30, UR43, PT ;  /* 0x0000002b1e007c0c */ /* 0x000fe2000bf06270 */
[----:B------:R-:W-:Y:S01]  /*2ee70*/  ULDC.64 UR42, c[0x0][0x228] ;  /* 0x00008a00002a7ab9 */ /* 0x000fe20000000a00 */
[----:B-1----:R-:W-:Y:S01]  /*2ee80*/  VIADD R24, R24, UR27 ;  /* 0x0000001b18187c36 */ /* 0x002fe20008000000 */
[----:B------:R-:W-:Y:S01]  /*2ee90*/  ULDC UR27, c[0x0][0x248] ;  /* 0x00009200001b7ab9 */ /* 0x000fe20000000800 */
[----:B------:R-:W-:Y:S01]  /*2eea0*/  ISETP.LT.AND P1, PT, R8, UR11, !P0 ;  /* 0x0000000b08007c0c */ /* 0x000fe2000c721270 */
[----:B------:R-:W-:-:S02]  /*2eeb0*/  ULDC UR11, c[0x0][0x248] ;  /* 0x00009200000b7ab9 */ /* 0x000fc40000000800 */
[----:B------:R1:W-:Y:S04]  /*2eec0*/  STL [R1+0x15a8], R24 ;  /* 0x0015a81801007387 */ /* 0x0003e80000100800 */
[----:B------:R-:W4:Y:S01]  /*2eed0*/  LDL.LU R44, [R1+0x179c] ;  /* 0x00179c00012c7983 */ /* 0x000f220000300800 */
[----:B-1----:R-:W-:Y:S01]  /*2eee0*/  VIADD R24, R24, UR27 ;  /* 0x0000001b18187c36 */ /* 0x002fe20008000000 */
[----:B------:R-:W-:-:S04]  /*2eef0*/  ULDC UR27, c[0x0][0x248] ;  /* 0x00009200001b7ab9 */ /* 0x000fc80000000800 */
[----:B------:R1:W-:Y:S01]  /*2ef00*/  STL [R1+0x15ac], R24 ;  /* 0x0015ac1801007387 */ /* 0x0003e20000100800 */
[----:B------:R-:W-:Y:S02]  /*2ef10*/  ISETP.LT.AND P0, PT, R7, UR36, !P0 ;  /* 0x0000002407007c0c */ /* 0x000fe4000c701270 */
[----:B------:R-:W-:Y:S01]  /*2ef20*/  LOP3.LUT R15, R15, 0xffbfffff, RZ, 0xc0, !PT ;  /* 0xffbfffff0f0f7812 */ /* 0x000fe200078ec0ff */
[----:B------:R-:W3:Y:S01]  /*2ef30*/  LDL.LU R43, [R1+0x1798] ;  /* 0x00179800012b7983 */ /* 0x000ee20000300800 */
[----:B-1----:R-:W-:Y:S01]  /*2ef40*/  VIADD R24, R24, UR27 ;  /* 0x0000001b18187c36 */ /* 0x002fe20008000000 */
[----:B------:R-:W-:Y:S01]  /*2ef50*/  ULDC UR27, c[0x0][0x248] ;  /* 0x00009200001b7ab9 */ /* 0x000fe20000000800 */
[----:B------:R-:W-:-:S03]  /*2ef60*/  @P1 LOP3.LUT R15, R15, 0x400000, RZ, 0xfc, !PT ;  /* 0x004000000f0f1812 */ /* 0x000fc600078efcff */
[----:B------:R1:W-:Y:S01]  /*2ef70*/  STL [R1+0x15b4], R24 ;  /* 0x0015b41801007387 */ /* 0x0003e20000100800 */
[----:B------:R-:W-:-:S03]  /*2ef80*/  LOP3.LUT R15, R15, 0xffdfffff, RZ, 0xc0, !PT ;  /* 0xffdfffff0f0f7812 */ /* 0x000fc600078ec0ff */
[----:B------:R-:W4:Y:S01]  /*2ef90*/  LDL.LU R42, [R1+0x1794] ;  /* 0x00179400012a7983 */ /* 0x000f220000300800 */
[----:B-1----:R-:W-:Y:S01]  /*2efa0*/  VIADD R24, R24, UR27 ;  /* 0x0000001b18187c36 */ /* 0x002fe20008000000 */
[----:B------:R-:W-:-:S04]  /*2efb0*/  ULDC UR27, c[0x0][0x248] ;  /* 0x00009200001b7ab9 */ /* 0x000fc80000000800 */
[----:B------:R1:W-:Y:S01]  /*2efc0*/  STL [R1+0x15b8], R24 ;  /* 0x0015b81801007387 */ /* 0x0003e20000100800 */
[----:B------:R-:W-:Y:S02]  /*2efd0*/  @P0 LOP3.LUT R15, R15, 0x200000, RZ, 0xfc, !PT ;  /* 0x002000000f0f0812 */ /* 0x000fe400078efcff */
[----:B------:R-:W-:Y:S01]  /*2efe0*/  ISETP.GE.AND P0, PT, R29, UR31, PT ;  /* 0x0000001f1d007c0c */ /* 0x000fe2000bf06270 */
[----:B------:R-:W3:Y:S01]  /*2eff0*/  LDL.LU R41, [R1+0x1790] ;  /* 0x0017900001297983 */ /* 0x000ee20000300800 */
[----:B-1----:R-:W-:Y:S01]  /*2f000*/  VIADD R24, R24, UR27 ;  /* 0x0000001b18187c36 */ /* 0x002fe20008000000 */
[----:B------:R-:W-:Y:S01]  /*2f010*/  ULDC UR27, c[0x0][0x248] ;  /* 0x00009200001b7ab9 */ /* 0x000fe20000000800 */
[----:B------:R-:W-:Y:S01]  /*2f020*/  LOP3.LUT R15, R15, 0xffefffff, RZ, 0xc0, !PT ;  /* 0xffefffff0f0f7812 */ /* 0x000fe200078ec0ff */
[----:B------:R-:W-:Y:S02]  /*2f030*/  ULDC.64 UR30, c[0x0][0x228] ;  /* 0x00008a00001e7ab9 */ /* 0x000fe40000000a00 */
[----:B------:R1:W-:Y:S01]  /*2f040*/  STL [R1+0x15c4], R24 ;  /* 0x0015c41801007387 */ /* 0x0003e20000100800 */
[----:B------:R-:W-:Y:S01]  /*2f050*/  ISETP.LT.AND P1, PT, R8, UR9, !P0 ;  /* 0x0000000908007c0c */ /* 0x000fe2000c721270 */
[----:B------:R-:W-:-:S02]  /*2f060*/  ULDC UR9, c[0x0][0x248] ;  /* 0x0000920000097ab9 */ /* 0x000fc40000000800 */
[----:B------:R-:W4:Y:S01]  /*2f070*/  LDL.LU R40, [R1+0x178c] ;  /* 0x00178c0001287983 */ /* 0x000f220000300800 */
[----:B-1----:R-:W-:Y:S01]  /*2f080*/  VIADD R24, R24, UR27 ;  /* 0x0000001b18187c36 */ /* 0x002fe20008000000 */
[----:B------:R-:W-:-:S04]  /*2f090*/  ULDC UR27, c[0x0][0x248] ;  /* 0x00009200001b7ab9 */ /* 0x000fc80000000800 */
[----:B------:R1:W-:Y:S01]  /*2f0a0*/  STL [R1+0x15c8], R24 ;  /* 0x0015c81801007387 */ /* 0x0003e20000100800 */
[----:B------:R-:W-:Y:S01]  /*2f0b0*/  ISETP.LT.AND P0, PT, R7, UR42, !P0 ;  /* 0x0000002a07007c0c */ /* 0x000fe2000c701270 */
[----:B------:R-:W-:Y:S02]  /*2f0c0*/  ULDC UR42, c[0x0][0x228] ;  /* 0x00008a00002a7ab9 */ /* 0x000fe40000000800 */
[----:B------:R-:W3:Y:S01]  /*2f0d0*/  LDL.LU R39, [R1+0x1788] ;  /* 0x0017880001277983 */ /* 0x000ee20000300800 */
[----:B-1----:R-:W-:Y:S01]  /*2f0e0*/  VIADD R24, R24, UR27 ;  /* 0x0000001b18187c36 */ /* 0x002fe20008000000 */
[----:B------:R-:W-:-:S04]  /*2f0f0*/  ULDC UR27, c[0x0][0x248] ;  /* 0x00009200001b7ab9 */ /* 0x000fc80000000800 */
[----:B------:R1:W-:Y:S01]  /*2f100*/  STL [R1+0x15d0], R24 ;  /* 0x0015d01801007387 */ /* 0x0003e20000100800 */
[----:B------:R-:W-:-:S03]  /*2f110*/  @P1 LOP3.LUT R15, R15, 0x100000, RZ, 0xfc, !PT ;  /* 0x001000000f0f1812 */ /* 0x000fc600078efcff */
[----:B------:R-:W4:Y:S01]  /*2f120*/  LDL.LU R38, [R1+0x1784] ;  /* 0x0017840001267983 */ /* 0x000f220000300800 */
[----:B-1----:R-:W-:Y:S01]  /*2f130*/  VIADD R24, R24, UR27 ;  /* 0x0000001b18187c36 */ /* 0x002fe20008000000 */
[----:B------:R-:W-:Y:S01]  /*2f140*/  ULDC UR27, c[0x0][0x248] ;  /* 0x00009200001b7ab9 */ /* 0x000fe20000000800 */
[----:B------:R-:W-:-:S03]  /*2f150*/  LOP3.LUT R15, R15, 0xfff7ffff, RZ, 0xc0, !PT ;  /* 0xfff7ffff0f0f7812 */ /* 0x000fc600078ec0ff */
[----:B------:R1:W-:Y:S01]  /*2f160*/  STL [R1+0x15d4], R24 ;  /* 0x0015d41801007387 */ /* 0x0003e20000100800 */
[----:B------:R-:W-:-:S03]  /*2f170*/  @P0 LOP3.LUT R15, R15, 0x80000, RZ, 0xfc, !PT ;  /* 0x000800000f0f0812 */ /* 0x000fc600078efcff */
[----:B------:R-:W3:Y:S01]  /*2f180*/  LDL.LU R37, [R1+0x1780] ;  /* 0x0017800001257983 */ /* 0x000ee20000300800 */
[----:B-1----:R-:W-:Y:S01]  /*2f190*/  VIADD R24, R24, UR27 ;  /* 0x0000001b18187c36 */ /* 0x002fe20008000000 */
[----:B------:R-:W-:Y:S01]  /*2f1a0*/  ULDC UR27, c[0x0][0x248] ;  /* 0x00009200001b7ab9 */ /* 0x000fe20000000800 */
[----:B------:R-:W-:Y:S01]  /*2f1b0*/  ISETP.GE.AND P0, PT, R28, UR29, PT ;  /* 0x0000001d1c007c0c */ /* 0x000fe2000bf06270 */
[----:B------:R-:W-:Y:S02]  /*2f1c0*/  ULDC.64 UR28, c[0x0][0x228] ;  /* 0x00008a00001c7ab9 */ /* 0x000fe40000000a00 */
[----:B------:R1:W-:Y:S01]  /*2f1d0*/  STL [R1+0x15dc], R24 ;  /* 0x0015dc1801007387 */ /* 0x0003e20000100800 */
[----:B------:R-:W-:-:S03]  /*2f1e0*/  ISETP.LT.AND P1, PT, R8, UR10, !P0 ;  /* 0x0000000a08007c0c */ /* 0x000fc6000c721270 */
[----:B------:R-:W4:Y:S01]  /*2f1f0*/  LDL.LU R36, [R1+0x177c] ;  /* 0x00177c0001247983 */ /* 0x000f220000300800 */
[----:B-1----:R-:W-:Y:S01]  /*2f200*/  VIADD R24, R24, UR27 ;  /* 0x0000001b18187c36 */ /* 0x002fe20008000000 */
[----:B------:R-:W-:-:S04]  /*2f210*/  ULDC UR27, c[0x0][0x248] ;  /* 0x00009200001b7ab9 */ /* 0x000fc80000000800 */
[----:B------:R1:W-:Y:S01]  /*2f220*/  STL [R1+0x15e4], R24 ;  /* 0x0015e41801007387 */ /* 0x0003e20000100800 */
[----:B------:R-:W-:-:S03]  /*2f230*/  ISETP.LT.AND P0, PT, R7, UR30, !P0 ;  /* 0x0000001e07007c0c */ /* 0x000fc6000c701270 */
[----:B------:R-:W3:Y:S01]  /*2f240*/  LDL.LU R35, [R1+0x1778] ;  /* 0x0017780001237983 */ /* 0x000ee20000300800 */
[----:B-1----:R-:W-:Y:S01]  /*2f250*/  VIADD R24, R24, UR27 ;  /* 0x0000001b18187c36 */ /* 0x002fe20008000000 */
[----:B------:R-:W-:Y:S01]  /*2f260*/  ULDC UR27, c[0x0][0x248] ;  /* 0x00009200001b7ab9 */ /* 0x000fe20000000800 */
[----:B------:R-:W-:-:S03]  /*2f270*/  LOP3.LUT R15, R15, 0xfffbffff, RZ, 0xc0, !PT ;  /* 0xfffbffff0f0f7812 */ /* 0x000fc600078ec0ff */
[----:B------:R1:W-:Y:S01]  /*2f280*/  STL [R1+0x15ec], R24 ;  /* 0x0015ec1801007387 */ /* 0x0003e20000100800 */
[----:B------:R-:W-:-:S03]  /*2f290*/  @P1 LOP3.LUT R15, R15, 0x40000, RZ, 0xfc, !PT ;  /* 0x000400000f0f1812 */ /* 0x000fc600078efcff */
        /* <DEDUP_REMOVED lines=10> */
[----:B------:R-:W-:-:S03]  /*2f340*/  ISETP.GE.AND P0, PT, R27, UR39, PT ;  /* 0x000000271b007c0c */ /* 0x000fc6000bf06270 */
[----:B------:R-:W4:Y:S01]  /*2f350*/  LDL.LU R32, [R1+0x176c] ;  /* 0x00176c0001207983 */ /* 0x000f220000300800 */
[----:B-1----:R-:W-:-:S03]  /*2f360*/  VIADD R24, R24, UR27 ;  /* 0x0000001b18187c36 */ /* 0x002fc60008000000 */
[----:B------:R-:W3:Y:S01]  /*2f370*/  LDL.LU R31, [R1+0x1768] ;  /* 0x00176800011f7983 */ /* 0x000ee20000300800 */
[----:B------:R-:W-:Y:S01]  /*2f380*/  ULDC UR27, c[0x0][0x248] ;  /* 0x00009200001b7ab9 */ /* 0x000fe20000000800 */
[----:B------:R-:W-:Y:S02]  /*2f390*/  ISETP.LT.AND P1, PT, R8, UR13, !P0 ;  /* 0x0000000d08007c0c */ /* 0x000fe4000c721270 */
[----:B------:R1:W-:Y:S04]  /*2f3a0*/  STL [R1+0x1600], R24 ;  /* 0x0016001801007387 */ /* 0x0003e80000100800 */
[----:B------:R-:W4:Y:S01]  /*2f3b0*/  LDL.LU R30, [R1+0x1764] ;  /* 0x00176400011e7983 */ /* 0x000f220000300800 */
[----:B-1----:R-:W-:-:S05]  /*2f3c0*/  VIADD R24, R24, UR27 ;  /* 0x0000001b18187c36 */ /* 0x002fca0008000000 */
[----:B------:R1:W-:Y:S01]  /*2f3d0*/  STL [R1+0x1604], R24 ;  /* 0x0016041801007387 */ /* 0x0003e20000100800 */
[----:B------:R-:W-:-:S03]  /*2f3e0*/  LOP3.LUT R15, R15, 0xfffeffff, RZ, 0xc0, !PT ;  /* 0xfffeffff0f0f7812 */ /* 0x000fc600078ec0ff */
[----:B------:R-:W3:Y:S01]  /*2f3f0*/  LDL.LU R29, [R1+0x1760] ;  /* 0x00176000011d7983 */ /* 0x000ee20000300800 */
[----:B-1----:R-:W-:Y:S01]  /*2f400*/  VIADD R24, R24, UR11 ;  /* 0x0000000b18187c36 */ /* 0x002fe20008000000 */
[----:B------:R-:W-:Y:S02]  /*2f410*/  ULDC.64 UR10, c[0x0][0x228] ;  /* 0x00008a00000a7ab9 */ /* 0x000fe40000000a00 */
[----:B------:R-:W-:Y:S02]  /*2f420*/  ISETP.LT.AND P0, PT, R7, UR10, !P0 ;  /* 0x0000000a07007c0c */ /* 0x000fe4000c701270 */
[----:B------:R-:W-:-:S04]  /*2f430*/  @P1 LOP3.LUT R15, R15, 0x10000, RZ, 0xfc, !PT ;  /* 0x000100000f0f1812 */ /* 0x000fc800078efcff */
[----:B------:R-:W-:-:S07]  /*2f440*/  LOP3.LUT R15, R15, 0xffff7fff, RZ, 0xc0, !PT ;  /* 0xffff7fff0f0f7812 */ /* 0x000fce00078ec0ff */
        /* <DEDUP_REMOVED lines=38> */
[----:B------:R-:W-:Y:S01]  /*2f6b0*/  ULDC UR4, c[0x0][0x248] ;  /* 0x0000920000047ab9 */ /* 0x000fe20000000800 */
[----:B------:R-:W-:Y:S01]  /*2f6c0*/  ULDC UR12, c[0x0][0x228] ;  /* 0x00008a00000c7ab9 */ /* 0x000fe20000000800 */
[----:B-1----:R-:W-:Y:S01]  /*2f6d0*/  VIADD R24, R24, UR9 ;  /* 0x0000000918187c36 */ /* 0x002fe20008000000 */
[----:B------:R-:W-:-:S04]  /*2f6e0*/  ULDC UR9, c[0x0][0x248] ;  /* 0x0000920000097ab9 */ /* 0x000fc80000000800 */
[----:B------:R1:W-:Y:S03]  /*2f6f0*/  STL [R1+0x161c], R24 ;  /* 0x00161c1801007387 */ /* 0x0003e60000100800 */
[----:B------:R-:W-:Y:S01]  /*2f700*/  @P1 LOP3.LUT R15, R15, 0x100, RZ, 0xfc, !PT ;  /* 0x000001000f0f1812 */ /* 0x000fe200078efcff */
        /* <DEDUP_REMOVED lines=8> */
[----:B------:R-:W-:Y:S01]  /*2f790*/  ISETP.GE.AND P0, PT, R250, UR43, PT ;  /* 0x0000002bfa007c0c */ /* 0x000fe2000bf06270 */
[----:B------:R-:W-:Y:S01]  /*2f7a0*/  ULDC UR9, c[0x0][0x248] ;  /* 0x0000920000097ab9 */ /* 0x000fe20000000800 */
[----:B------:R-:W-:Y:S01]  /*2f7b0*/  LOP3.LUT R15, R15, 0xffffffbf, RZ, 0xc0, !PT ;  /* 0xffffffbf0f0f7812 */ /* 0x000fe200078ec0ff */
[----:B------:R-:W-:Y:S01]  /*2f7c0*/  ULDC UR43, c[0x0][0x22c] ;  /* 0x00008b00002b7ab9 */ /* 0x000fe20000000800 */
[----:B------:R1:W-:Y:S01]  /*2f7d0*/  STL [R1+0x1624], R24 ;  /* 0x0016241801007387 */ /* 0x0003e20000100800 */
[----:B------:R-:W-:Y:S01]  /*2f7e0*/  ISETP.LT.AND P1, PT, R8, UR16, !P0 ;  /* 0x0000001008007c0c */ /* 0x000fe2000c721270 */
[----:B------:R-:W-:Y:S01]  /*2f7f0*/  ULDC UR16, c[0x0][0x248] ;  /* 0x0000920000107ab9 */ /* 0x000fe20000000800 */
[----:B-1----:R-:W-:Y:S01]  /*2f800*/  VIADD R24, R24, UR5 ;  /* 0x0000000518187c36 */ /* 0x002fe20008000000 */
[----:B------:R-:W-:-:S03]  /*2f810*/  ULDC UR5, c[0x0][0x248] ;  /* 0x0000920000057ab9 */ /* 0x000fc60000000800 */
[----:B------:R-:W-:Y:S01]  /*2f820*/  VIADD R252, R24, UR5 ;  /* 0x0000000518fc7c36 */ /* 0x000fe20008000000 */
[----:B------:R1:W-:Y:S04]  /*2f830*/  STL [R1+0x162c], R24 ;  /* 0x00162c1801007387 */ /* 0x0003e80000100800 */
[----:B-1----:R-:W4:Y:S04]  /*2f840*/  LDL.LU R24, [R1+0x174c] ;  /* 0x00174c0001187983 */ /* 0x002f280000300800 */
[----:B------:R1:W-:Y:S01]  /*2f850*/  STL [R1+0x1634], R252 ;  /* 0x001634fc01007387 */ /* 0x0003e20000100800 */
[----:B------:R-:W-:Y:S01]  /*2f860*/  @P1 LOP3.LUT R15, R15, 0x40, RZ, 0xfc, !PT ;  /* 0x000000400f0f1812 */ /* 0x000fe200078efcff */
[----:B-1----:R-:W-:Y:S01]  /*2f870*/  VIADD R252, R252, UR4 ;  /* 0x00000004fcfc7c36 */ /* 0x002fe20008000000 */
[----:B------:R-:W-:-:S02]  /*2f880*/  ULDC.64 UR4, c[0x0][0x228] ;  /* 0x00008a0000047ab9 */ /* 0x000fc40000000a00 */
[----:B------:R-:W-:Y:S01]  /*2f890*/  ISETP.LT.AND P0, PT, R7, UR4, !P0 ;  /* 0x0000000407007c0c */ /* 0x000fe2000c701270 */
[----:B------:R-:W-:Y:S01]  /*2f8a0*/  ULDC UR4, c[0x0][0x248] ;  /* 0x0000920000047ab9 */ /* 0x000fe20000000800 */
[----:B------:R-:W-:-:S11]  /*2f8b0*/  LOP3.LUT R15, R15, 0xffffffdf, RZ, 0xc0, !PT ;  /* 0xffffffdf0f0f7812 */ /* 0x000fd600078ec0ff */
[----:B------:R-:W-:Y:S02]  /*2f8c0*/  @P0 LOP3.LUT R15, R15, 0x20, RZ, 0xfc, !PT ;  /* 0x000000200f0f0812 */ /* 0x000fe400078efcff */
[----:B------:R-:W-:Y:S01]  /*2f8d0*/  ISETP.GE.AND P0, PT, R249, UR31, PT ;  /* 0x0000001ff9007c0c */ /* 0x000fe2000bf06270 */
[----:B------:R-:W-:-:S03]  /*2f8e0*/  ULDC.64 UR30, c[0x0][0x228] ;  /* 0x00008a00001e7ab9 */ /* 0x000fc60000000a00 */
[----:B------:R-:W-:Y:S01]  /*2f8f0*/  ISETP.LT.AND P1, PT, R8, UR17, !P0 ;  /* 0x0000001108007c0c */ /* 0x000fe2000c721270 */
[----:B------:R-:W-:Y:S01]  /*2f900*/  VIADD R251, R252, UR4 ;  /* 0x00000004fcfb7c36 */ /* 0x000fe20008000000 */
        /* <DEDUP_REMOVED lines=18> */
[----:B------:R-:W-:Y:S01]  /*2fa30*/  ULDC.64 UR14, c[0x0][0x228] ;  /* 0x00008a00000e7ab9 */ /* 0x000fe20000000a00 */
[----:B------:R-:W-:Y:S01]  /*2fa40*/  ISETP.LT.AND P0, PT, R7, UR10, !P0 ;  /* 0x0000000a07007c0c */ /* 0x000fe2000c701270 */
[----:B------:R-:W-:Y:S01]  /*2fa50*/  VIADD R250, R251, UR4 ;  /* 0x00000004fbfa7c36 */ /* 0x000fe20008000000 */
[----:B------:R-:W-:Y:S01]  /*2fa60*/  LOP3.LUT R15, R15, 0xfffffffe, RZ, 0xc0, !PT ;  /* 0xfffffffe0f0f7812 */ /* 0x000fe200078ec0ff */
[----:B------:R-:W-:Y:S01]  /*2fa70*/  ULDC UR4, c[0x0][0x248] ;  /* 0x0000920000047ab9 */ /* 0x000fe20000000800 */
[----:B------:R-:W-:-:S09]  /*2fa80*/  ULDC UR10, c[0x0][0x22c] ;  /* 0x00008b00000a7ab9 */ /* 0x000fd20000000800 */
[----:B------:R-:W-:Y:S02]  /*2fa90*/  @P0 LOP3.LUT R14, R14, 0x80000000, RZ, 0xfc, !PT ;  /* 0x800000000e0e0812 */ /* 0x000fe400078efcff */
[----:B------:R-:W-:Y:S01]  /*2faa0*/  ISETP.GE.AND P0, PT, R246, UR33, PT ;  /* 0x00000021f6007c0c */ /* 0x000fe2000bf06270 */
[----:B------:R-:W-:Y:S01]  /*2fab0*/  ULDC.64 UR32, c[0x0][0x228] ;  /* 0x00008a0000207ab9 */ /* 0x000fe20000000a00 */
[----:B------:R-:W-:Y:S02]  /*2fac0*/  @P1 LOP3.LUT R15, R15, 0x1, RZ, 0xfc, !PT ;  /* 0x000000010f0f1812 */ /* 0x000fe400078efcff */
        /* <DEDUP_REMOVED lines=14> */
[----:B------:R-:W-:-:S07]  /*2fbb0*/  ULDC UR14, c[0x0][0x228] ;  /* 0x00008a00000e7ab9 */ /* 0x000fce0000000800 */
[----:B------:R-:W-:-:S04]  /*2fbc0*/  @P1 LOP3.LUT R14, R14, 0x10000000, RZ, 0xfc, !PT ;  /* 0x100000000e0e1812 */ /* 0x000fc800078efcff */
[----:B------:R-:W-:-:S04]  /*2fbd0*/  LOP3.LUT R14, R14, 0xf7ffffff, RZ, 0xc0, !PT ;  /* 0xf7ffffff0e0e7812 */ /* 0x000fc800078ec0ff */
[----:B------:R-:W-:Y:S02]  /*2fbe0*/  @P0 LOP3.LUT R14, R14, 0x8000000, RZ, 0xfc, !PT ;  /* 0x080000000e0e0812 */ /* 0x000fe400078efcff */
[----:B------:R-:W-:Y:S01]  /*2fbf0*/  ISETP.GE.AND P0, PT, R244, UR13, PT ;  /* 0x0000000df4007c0c */ /* 0x000fe2000bf06270 */
[----:B------:R-:W-:Y:S01]  /*2fc00*/  VIADD R248, R249, UR4 ;  /* 0x00000004f9f87c36 */ /* 0x000fe20008000000 */
        /* <DEDUP_REMOVED lines=14> */
[----:B------:R-:W-:Y:S01]  /*2fcf0*/  ULDC UR5, c[0x0][0x228] ;  /* 0x00008a0000057ab9 */ /* 0x000fe20000000800 */
[----:B------:R-:W-:Y:S01]  /*2fd00*/  ISETP.LT.AND P0, PT, R7, UR18, !P0 ;  /* 0x0000001207007c0c */ /* 0x000fe2000c701270 */
[----:B------:R-:W-:Y:S01]  /*2fd10*/  VIADD R246, R247, UR4 ;  /* 0x00000004f7f67c36 */ /* 0x000fe20008000000 */
[----:B------:R-:W-:Y:S01]  /*2fd20*/  ULDC UR4, c[0x0][0x248] ;  /* 0x0000920000047ab9 */ /* 0x000fe20000000800 */
        /* <DEDUP_REMOVED lines=16> */
[----:B------:R-:W-:Y:S02]  /*2fe30*/  ISETP.LT.AND P0, PT, R7, UR36, !P0 ;  /* 0x0000002407007c0c */ /* 0x000fe4000c701270 */
[----:B------:R-:W-:-:S09]  /*2fe40*/  LOP3.LUT R14, R14, 0xffefffff, RZ, 0xc0, !PT ;  /* 0xffefffff0e0e7812 */ /* 0x000fd200078ec0ff */
        /* <DEDUP_REMOVED lines=104> */
[----:B------:R-:W-:-:S11]  /*304d0*/  LOP3.LUT R14, R14, 0xfffffffe, RZ, 0xc0, !PT ;  /* 0xfffffffe0e0e7812 */ /* 0x000fd600078ec0ff */
[----:B------:R-:W-:Y:S02]  /*304e0*/  @P0 LOP3.LUT R13, R13, 0x80000000, RZ, 0xfc, !PT ;  /* 0x800000000d0d0812 */ /* 0x000fe400078efcff */
[----:B------:R-:W-:Y:S01]  /*304f0*/  ISETP.GE.AND P0, PT, R230, UR21, PT ;  /* 0x00000015e6007c0c */ /* 0x000fe2000bf06270 */
[----:B------:R-:W-:Y:S01]  /*30500*/  VIADD R239, R240, UR9 ;  /* 0x00000009f0ef7c36 */ /* 0x000fe20008000000 */
[----:B------:R-:W-:Y:S01]  /*30510*/  @P1 LOP3.LUT R14, R14, 0x1, RZ, 0xfc, !PT ;  /* 0x000000010e0e1812 */ /* 0x000fe200078efcff */
[----:B------:R-:W-:Y:S01]  /*30520*/  ULDC UR9, c[0x0][0x248] ;  /* 0x0000920000097ab9 */ /* 0x000fe20000000800 */
[----:B------:R-:W-:Y:S01]  /*30530*/  ISETP.LT.AND P1, PT, R8, UR46, !P0 ;  /* 0x0000002e08007c0c */ /* 0x000fe2000c721270 */
[----:B------:R-:W-:Y:S01]  /*30540*/  ULDC UR46, c[0x0][0x228] ;  /* 0x00008a00002e7ab9 */ /* 0x000fe20000000800 */
[----:B------:R-:W-:Y:S02]  /*30550*/  ISETP.LT.AND P0, PT, R7, UR36, !P0 ;  /* 0x0000002407007c0c */ /* 0x000fe4000c701270 */
        /* <DEDUP_REMOVED lines=104> */
[----:B------:R-:W-:Y:S01]  /*30be0*/  VIADD R229, R230, UR24 ;  /* 0x00000018e6e57c36 */ /* 0x000fe20008000000 */
[----:B------:R-:W-:Y:S01]  /*30bf0*/  ISETP.LT.AND P0, PT, R7, UR30, !P0 ;  /* 0x0000001e07007c0c */ /* 0x000fe2000c701270 */
[----:B------:R-:W-:Y:S01]  /*30c00*/  ULDC.64 UR28, c[0x0][0x228] ;  /* 0x00008a00001c7ab9 */ /* 0x000fe20000000a00 */
[----:B------:R-:W-:Y:S01]  /*30c10*/  ULDC UR30, c[0x0][0x248] ;  /* 0x00009200001e7ab9 */ /* 0x000fe20000000800 */
[----:B------:R-:W-:-:S08]  /*30c20*/  ULDC UR46, c[0x0][0x22c] ;  /* 0x00008b00002e7ab9 */ /* 0x000fd00000000800 */
[----:B------:R-:W-:Y:S01]  /*30c30*/  @P1 LOP3.LUT R13, R13, 0x1000, RZ, 0xfc, !PT ;  /* 0x000010000d0d1812 */ /* 0x000fe200078efcff */
[----:B------:R-:W-:-:S03]  /*30c40*/  ULDC UR24, c[0x0][0x22c] ;  /* 0x00008b0000187ab9 */ /* 0x000fc60000000800 */
[----:B------:R-:W-:-:S04]  /*30c50*/  LOP3.LUT R13, R13, 0xfffff7ff, RZ, 0xc0, !PT ;  /* 0xfffff7ff0d0d7812 */ /* 0x000fc800078ec0ff */
[----:B------:R-:W-:Y:S02]  /*30c60*/  @P0 LOP3.LUT R13, R13, 0x800, RZ, 0xfc, !PT ;  /* 0x000008000d0d0812 */ /* 0x000fe400078efcff */
[----:B------:R-:W-:Y:S01]  /*30c70*/  ISETP.GE.AND P0, PT, R220, UR27, PT ;  /* 0x0000001bdc007c0c */ /* 0x000fe2000bf06270 */
[----:B------:R-:W-:Y:S01]  /*30c80*/  VIADD R228, R229, UR26 ;  /* 0x0000001ae5e47c36 */ /* 0x000fe20008000000 */
[----:B------:R-:W-:Y:S02]  /*30c90*/  ULDC UR26, c[0x0][0x248] ;  /* 0x00009200001a7ab9 */ /* 0x000fe40000000800 */
[----:B------:R-:W-:Y:S01]  /*30ca0*/  ISETP.LT.AND P1, PT, R8, UR40, !P0 ;  /* 0x0000002808007c0c */ /* 0x000fe2000c721270 */
[----:B------:R-:W-:Y:S01]  /*30cb0*/  VIADD R227, R228, UR26 ;  /* 0x0000001ae4e37c36 */ /* 0x000fe20008000000 */
[----:B------:R-:W-:Y:S01]  /*30cc0*/  ISETP.LT.AND P0, PT, R7, UR28, !P0 ;  /* 0x0000001c07007c0c */ /* 0x000fe2000c701270 */
[----:B------:R-:W-:Y:S01]  /*30cd0*/  ULDC UR26, c[0x0][0x248] ;  /* 0x00009200001a7ab9 */ /* 0x000fe20000000800 */
[----:B------:R-:W-:Y:S01]  /*30ce0*/  LOP3.LUT R13, R13, 0xfffffbff, RZ, 0xc0, !PT ;  /* 0xfffffbff0d0d7812 */ /* 0x000fe200078ec0ff */
[----:B------:R-:W-:Y:S01]  /*30cf0*/  VIADD R226, R227, UR26 ;  /* 0x0000001ae3e27c36 */ /* 0x000fe20008000000 */
[----:B------:R-:W-:Y:S01]  /*30d00*/  ULDC UR26, c[0x0][0x248] ;  /* 0x00009200001a7ab9 */ /* 0x000fe20000000800 */
[----:B------:R-:W-:Y:S01]  /*30d10*/  ULDC UR40, c[0x0][0x228] ;  /* 0x00008a0000287ab9 */ /* 0x000fe20000000800 */
[----:B------:R-:W-:Y:S01]  /*30d20*/  ULDC UR28, c[0x0][0x228] ;  /* 0x00008a00001c7ab9 */ /* 0x000fe20000000800 */
[----:B------:R-:W-:Y:S01]  /*30d30*/  VIADD R225, R226, UR26 ;  /* 0x0000001ae2e17c36 */ /* 0x000fe20008000000 */
[----:B------:R-:W-:-:S03]  /*30d40*/  ULDC UR26, c[0x0][0x248] ;  /* 0x00009200001a7ab9 */ /* 0x000fc60000000800 */
[----:B------:R-:W-:Y:S01]  /*30d50*/  @P1 LOP3.LUT R13, R13, 0x400, RZ, 0xfc, !PT ;  /* 0x000004000d0d1812 */ /* 0x000fe200078efcff */
[----:B------:R-:W-:Y:S01]  /*30d60*/  VIADD R224, R225, UR26 ;  /* 0x0000001ae1e07c36 */ /* 0x000fe20008000000 */
[----:B------:R-:W-:Y:S02]  /*30d70*/  ULDC UR26, c[0x0][0x248] ;  /* 0x00009200001a7ab9 */ /* 0x000fe40000000800 */
[----:B------:R-:W-:Y:S01]  /*30d80*/  LOP3.LUT R13, R13, 0xfffffdff, RZ, 0xc0, !PT ;  /* 0xfffffdff0d0d7812 */ /* 0x000fe200078ec0ff */
[----:B------:R-:W-:Y:S01]  /*30d90*/  VIADD R223, R224, UR26 ;  /* 0x0000001ae0df7c36 */ /* 0x000fe20008000000 */
[----:B------:R-:W-:Y:S02]  /*30da0*/  ULDC UR26, c[0x0][0x248] ;  /* 0x00009200001a7ab9 */ /* 0x000fe40000000800 */
[----:B------:R-:W-:Y:S02]  /*30db0*/  @P0 LOP3.LUT R13, R13, 0x200, RZ, 0xfc, !PT ;  /* 0x000002000d0d0812 */ /* 0x000fe400078efcff */
[----:B------:R-:W-:Y:S01]  /*30dc0*/  ISETP.GE.AND P0, PT, R219, UR41, PT ;  /* 0x00000029db007c0c */ /* 0x000fe2000bf06270 */
[----:B------:R-:W-:Y:S01]  /*30dd0*/  VIADD R222, R223, UR26 ;  /* 0x0000001adfde7c36 */ /* 0x000fe20008000000 */
[----:B------:R-:W-:-:S02]  /*30de0*/  ULDC UR26, c[0x0][0x248] ;  /* 0x00009200001a7ab9 */ /* 0x000fc40000000800 */
[----:B------:R-:W-:Y:S01]  /*30df0*/  ISETP.LT.AND P1, PT, R8, UR40, !P0 ;  /* 0x0000002808007c0c */ /* 0x000fe2000c721270 */
[----:B------:R-:W-:Y:S01]  /*30e00*/  VIADD R221, R222, UR26 ;  /* 0x0000001adedd7c36 */ /* 0x000fe20008000000 */
[----:B------:R-:W-:Y:S01]  /*30e10*/  ULDC.64 UR26, c[0x0][0x228] ;  /* 0x00008a00001a7ab9 */ /* 0x000fe20000000a00 */
[----:B------:R-:W-:Y:S01]  /*30e20*/  LOP3.LUT R13, R13, 0xfffffeff, RZ, 0xc0, !PT ;  /* 0xfffffeff0d0d7812 */ /* 0x000fe200078ec0ff */
[----:B------:R-:W-:Y:S01]  /*30e30*/  ULDC.64 UR40, c[0x0][0x228] ;  /* 0x00008a0000287ab9 */ /* 0x000fe20000000a00 */
[----:B------:R-:W-:Y:S01]  /*30e40*/  ISETP.LT.AND P0, PT, R7, UR26, !P0 ;  /* 0x0000001a07007c0c */ /* 0x000fe2000c701270 */
[----:B------:R-:W-:Y:S01]  /*30e50*/  VIADD R220, R221, UR30 ;  /* 0x0000001edddc7c36 */ /* 0x000fe20008000000 */
[----:B------:R-:W-:Y:S01]  /*30e60*/  ULDC UR30, c[0x0][0x248] ;  /* 0x00009200001e7ab9 */ /* 0x000fe20000000800 */
[----:B------:R-:W-:-:S05]  /*30e70*/  ULDC UR26, c[0x0][0x228] ;  /* 0x00008a00001a7ab9 */ /* 0x000fca0000000800 */
[----:B------:R-:W-:-:S04]  /*30e80*/  @P1 LOP3.LUT R13, R13, 0x100, RZ, 0xfc, !PT ;  /* 0x000001000d0d1812 */ /* 0x000fc800078efcff */
[----:B------:R-:W-:-:S04]  /*30e90*/  LOP3.LUT R13, R13, 0xffffff7f, RZ, 0xc0, !PT ;  /* 0xffffff7f0d0d7812 */ /* 0x000fc800078ec0ff */
[----:B------:R-:W-:Y:S02]  /*30ea0*/  @P0 LOP3.LUT R13, R13, 0x80, RZ, 0xfc, !PT ;  /* 0x000000800d0d0812 */ /* 0x000fe400078efcff */
[----:B------:R-:W-:-:S04]  /*30eb0*/  ISETP.GE.AND P0, PT, R218, UR39, PT ;  /* 0x00000027da007c0c */ /* 0x000fc8000bf06270 */
        /* <DEDUP_REMOVED lines=34> */
[----:B------:R-:W-:Y:S01]  /*310e0*/  VIADD R216, R217, UR30 ;  /* 0x0000001ed9d87c36 */ /* 0x000fe20008000000 */
[----:B------:R-:W-:Y:S01]  /*310f0*/  ISETP.LT.AND P0, PT, R7, UR32, !P0 ;  /* 0x0000002007007c0c */ /* 0x000fe2000c701270 */
[----:B------:R-:W-:Y:S01]  /*31100*/  ULDC UR30, c[0x0][0x228] ;  /* 0x00008a00001e7ab9 */ /* 0x000fe20000000800 */
[----:B------:R-:W-:Y:S01]  /*31110*/  LOP3.LUT R13, R13, 0xfffffffe, RZ, 0xc0, !PT ;  /* 0xfffffffe0d0d7812 */ /* 0x000fe200078ec0ff */
[----:B------:R-:W-:Y:S01]  /*31120*/  ULDC.64 UR36, c[0x0][0x228] ;  /* 0x00008a0000247ab9 */ /* 0x000fe20000000a00 */
[----:B------:R-:W-:-:S09]  /*31130*/  ULDC UR32, c[0x0][0x22c] ;  /* 0x00008b0000207ab9 */ /* 0x000fd20000000800 */
[----:B------:R-:W-:Y:S02]  /*31140*/  @P0 LOP3.LUT R12, R12, 0x80000000, RZ, 0xfc, !PT ;  /* 0x800000000c0c0812 */ /* 0x000fe400078efcff */
[----:B------:R-:W-:Y:S02]  /*31150*/  ISETP.GE.AND P0, PT, R214, UR31, PT ;  /* 0x0000001fd6007c0c */ /* 0x000fe4000bf06270 */
[----:B------:R-:W-:Y:S02]  /*31160*/  @P1 LOP3.LUT R13, R13, 0x1, RZ, 0xfc, !PT ;  /* 0x000000010d0d1812 */ /* 0x000fe400078efcff */
[----:B------:R-:W-:Y:S01]  /*31170*/  ISETP.LT.AND P1, PT, R8, UR30, !P0 ;  /* 0x0000001e08007c0c */ /* 0x000fe2000c721270 */
[----:B------:R-:W-:Y:S01]  /*31180*/  ULDC UR30, c[0x0][0x248] ;  /* 0x00009200001e7ab9 */ /* 0x000fe20000000800 */
[----:B------:R-:W-:Y:S02]  /*31190*/  ISETP.LT.AND P0, PT, R7, UR36, !P0 ;  /* 0x0000002407007c0c */ /* 0x000fe4000c701270 */
[----:B------:R-:W-:Y:S01]  /*311a0*/  LOP3.LUT R12, R12, 0xbfffffff, RZ, 0xc0, !PT ;  /* 0xbfffffff0c0c7812 */ /* 0x000fe200078ec0ff */
[----:B------:R-:W-:Y:S01]  /*311b0*/  VIADD R215, R216, UR30 ;  /* 0x0000001ed8d77c36 */ /* 0x000fe20008000000 */
[----:B------:R-:W-:Y:S01]  /*311c0*/  ULDC.64 UR30, c[0x0][0x228] ;  /* 0x00008a00001e7ab9 */ /* 0x000fe20000000a00 */
[----:B------:R-:W-:-:S06]  /*311d0*/  ULDC UR36, c[0x0][0x228] ;  /* 0x00008a0000247ab9 */ /* 0x000fcc0000000800 */
[----:B------:R-:W-:-:S04]  /*311e0*/  @P1 LOP3.LUT R12, R12, 0x40000000, RZ, 0xfc, !PT ;  /* 0x400000000c0c1812 */ /* 0x000fc800078efcff */
[----:B------:R-:W-:-:S04]  /*311f0*/  LOP3.LUT R12, R12, 0xdfffffff, RZ, 0xc0, !PT ;  /* 0xdfffffff0c0c7812 */ /* 0x000fc800078ec0ff */
[----:B------:R-:W-:Y:S02]  /*31200*/  @P0 LOP3.LUT R12, R12, 0x20000000, RZ, 0xfc, !PT ;  /* 0x200000000c0c0812 */ /* 0x000fe400078efcff */
[----:B------:R-:W-:Y:S01]  /*31210*/  ISETP.GE.AND P0, PT, R213, UR29, PT ;  /* 0x0000001dd5007c0c */ /* 0x000fe2000bf06270 */
[----:B------:R-:W-:-:S03]  /*31220*/  ULDC UR29, c[0x0][0x248] ;  /* 0x00009200001d7ab9 */ /* 0x000fc60000000800 */
[----:B------:R-:W-:Y:S01]  /*31230*/  ISETP.LT.AND P1, PT, R8, UR47, !P0 ;  /* 0x0000002f08007c0c */ /* 0x000fe2000c721270 */
[----:B------:R-:W-:Y:S01]  /*31240*/  ULDC UR47, c[0x0][0x228] ;  /* 0x00008a00002f7ab9 */ /* 0x000fe20000000800 */
[----:B------:R-:W-:Y:S01]  /*31250*/  ISETP.LT.AND P0, PT, R7, UR30, !P0 ;  /* 0x0000001e07007c0c */ /* 0x000fe2000c701270 */
[----:B------:R-:W-:Y:S01]  /*31260*/  ULDC UR30, c[0x0][0x22c] ;  /* 0x00008b00001e7ab9 */ /* 0x000fe20000000800 */
        /* <DEDUP_REMOVED lines=11> */
[----:B------:R-:W-:Y:S01]  /*31320*/  ULDC UR48, c[0x0][0x22c] ;  /* 0x00008b0000307ab9 */ /* 0x000fe20000000800 */
[----:B------:R-:W-:-:S09]  /*31330*/  ULDC UR27, c[0x0][0x248] ;  /* 0x00009200001b7ab9 */ /* 0x000fd20000000800 */
        /* <DEDUP_REMOVED lines=76> */
[----:B------:R-:W-:-:S03]  /*31800*/  ULDC UR10, c[0x0][0x228] ;  /* 0x00008a00000a7ab9 */ /* 0x000fc60000000800 */
[----:B------:R-:W-:Y:S01]  /*31810*/  ISETP.LT.AND P1, PT, R8, UR10, !P0 ;  /* 0x0000000a08007c0c */ /* 0x000fe2000c721270 */
[----:B------:R-:W-:Y:S01]  /*31820*/  VIADD R207, R208, UR31 ;  /* 0x0000001fd0cf7c36 */ /* 0x000fe20008000000 */
        /* <DEDUP_REMOVED lines=51> */
[----:B------:R-:W-:Y:S01]  /*31b60*/  ULDC UR12, c[0x0][0x228] ;  /* 0x00008a00000c7ab9 */ /* 0x000fe20000000800 */
[----:B------:R-:W-:Y:S01]  /*31b70*/  ULDC UR16, c[0x0][0x228] ;  /* 0x00008a0000107ab9 */ /* 0x000fe20000000800 */
        /* <DEDUP_REMOVED lines=19> */
[----:B------:R-:W-:Y:S02]  /*31cb0*/  ISETP.GE.AND P0, PT, R199, UR24, PT ;  /* 0x00000018c7007c0c */ /* 0x000fe4000bf06270 */
[----:B------:R-:W-:Y:S01]  /*31cc0*/  LOP3.LUT R12, R12, 0xfffffffe, RZ, 0xc0, !PT ;  /* 0xfffffffe0c0c7812 */ /* 0x000fe200078ec0ff */
[----:B------:R-:W-:Y:S01]  /*31cd0*/  VIADD R199, R200, UR21 ;  /* 0x00000015c8c77c36 */ /* 0x000fe20008000000 */
[----:B------:R-:W-:Y:S01]  /*31ce0*/  ISETP.LT.AND P1, PT, R8, UR25, !P0 ;  /* 0x0000001908007c0c */ /* 0x000fe2000c721270 */
[----:B------:R-:W-:Y:S01]  /*31cf0*/  ULDC UR21, c[0x0][0x22c] ;  /* 0x00008b0000157ab9 */ /* 0x000fe20000000800 */
[----:B------:R-:W-:Y:S01]  /*31d00*/  ISETP.LT.AND P0, PT, R7, UR42, !P0 ;  /* 0x0000002a07007c0c */ /* 0x000fe2000c701270 */
[----:B------:R-:W-:Y:S01]  /*31d10*/  ULDC UR24, c[0x0][0x248] ;  /* 0x0000920000187ab9 */ /* 0x000fe20000000800 */
[----:B------:R-:W-:Y:S01]  /*31d20*/  ULDC UR25, c[0x0][0x228] ;  /* 0x00008a0000197ab9 */ /* 0x000fe20000000800 */
[----:B------:R-:W-:-:S10]  /*31d30*/  ULDC UR42, c[0x0][0x228] ;  /* 0x00008a00002a7ab9 */ /* 0x000fd40000000800 */
[----:B------:R-:W-:Y:S02]  /*31d40*/  @P0 LOP3.LUT R11, R11, 0x80000000, RZ, 0xfc, !PT ;  /* 0x800000000b0b0812 */ /* 0x000fe400078efcff */
[----:B------:R-:W-:Y:S02]  /*31d50*/  ISETP.GE.AND P0, PT, R198, UR43, PT ;  /* 0x0000002bc6007c0c */ /* 0x000fe4000bf06270 */
[----:B------:R-:W-:Y:S02]  /*31d60*/  @P1 LOP3.LUT R12, R12, 0x1, RZ, 0xfc, !PT ;  /* 0x000000010c0c1812 */ /* 0x000fe400078efcff */
[----:B------:R-:W-:Y:S01]  /*31d70*/  LOP3.LUT R11, R11, 0xbfffffff, RZ, 0xc0, !PT ;  /* 0xbfffffff0b0b7812 */ /* 0x000fe200078ec0ff */
[----:B------:R-:W-:Y:S01]  /*31d80*/  VIADD R198, R199, UR24 ;  /* 0x00000018c7c67c36 */ /* 0x000fe20008000000 */
[----:B------:R-:W-:Y:S01]  /*31d90*/  ISETP.LT.AND P1, PT, R8, UR44, !P0 ;  /* 0x0000002c08007c0c */ /* 0x000fe2000c721270 */
[----:B------:R-:W-:Y:S01]  /*31da0*/  ULDC UR24, c[0x0][0x22c] ;  /* 0x00008b0000187ab9 */ /* 0x000fe20000000800 */
[----:B------:R-:W-:Y:S01]  /*31db0*/  ISETP.LT.AND P0, PT, R7, UR45, !P0 ;  /* 0x0000002d07007c0c */ /* 0x000fe2000c701270 */
[----:B------:R-:W-:Y:S01]  /*31dc0*/  ULDC UR44, c[0x0][0x228] ;  /* 0x00008a00002c7ab9 */ /* 0x000fe20000000800 */
[----:B------:R-:W-:Y:S01]  /*31dd0*/  ULDC UR43, c[0x0][0x228] ;  /* 0x00008a00002b7ab9 */ /* 0x000fe20000000800 */
[----:B------:R-:W-:-:S08]  /*31de0*/  ULDC UR45, c[0x0][0x228] ;  /* 0x00008a00002d7ab9 */ /* 0x000fd00000000800 */
        /* <DEDUP_REMOVED lines=27> */
[----:B------:R-:W-:Y:S02]  /*31fa0*/  ISETP.LT.AND P1, PT, R8, UR36, !P0 ;  /* 0x0000002408007c0c */ /* 0x000fe4000c721270 */
[----:B------:R-:W-:Y:S01]  /*31fb0*/  LOP3.LUT R11, R11, 0xfeffffff, RZ, 0xc0, !PT ;  /* 0xfeffffff0b0b7812 */ /* 0x000fe200078ec0ff */
[----:B------:R-:W-:Y:S01]  /*31fc0*/  VIADD R196, R197, UR32 ;  /* 0x00000020c5c47c36 */ /* 0x000fe20008000000 */
[----:B------:R-:W-:Y:S01]  /*31fd0*/  ISETP.LT.AND P0, PT, R7, UR47, !P0 ;  /* 0x0000002f07007c0c */ /* 0x000fe2000c701270 */
[----:B------:R-:W-:Y:S01]  /*31fe0*/  ULDC UR32, c[0x0][0x22c] ;  /* 0x00008b0000207ab9 */ /* 0x000fe20000000800 */
[----:B------:R-:W-:Y:S01]  /*31ff0*/  ULDC UR36, c[0x0][0x228] ;  /* 0x00008a0000247ab9 */ /* 0x000fe20000000800 */
        /* <DEDUP_REMOVED lines=8> */
[----:B------:R-:W-:Y:S02]  /*32080*/  ISETP.LT.AND P0, PT, R7, UR49, !P0 ;  /* 0x0000003107007c0c */ /* 0x000fe4000c701270 */
[----:B------:R-:W-:Y:S01]  /*32090*/  LOP3.LUT R11, R11, 0xffbfffff, RZ, 0xc0, !PT ;  /* 0xffbfffff0b0b7812 */ /* 0x000fe200078ec0ff */
[----:B------:R-:W-:Y:S01]  /*320a0*/  VIADD R195, R196, UR29 ;  /* 0x0000001dc4c37c36 */ /* 0x000fe20008000000 */
        /* <DEDUP_REMOVED lines=106> */
[----:B------:R-:W-:Y:S01]  /*32750*/  VIADD R166, R6, 0x59 ;  /* 0x0000005906a67836 */ /* 0x000fe20000000000 */
[----:B------:R-:W-:Y:S01]  /*32760*/  ULDC UR4, c[0x0][0x248] ;  /* 0x0000920000047ab9 */ /* 0x000fe20000000800 */
[----:B------:R-:W-:-:S08]  /*32770*/  ULDC UR58, c[0x0][0x228] ;  /* 0x00008a00003a7ab9 */ /* 0x000fd00000000800 */
        /* <DEDUP_REMOVED lines=8> */
[----:B------:R-:W-:Y:S01]  /*32800*/  VIADD R165, R6, 0x58 ;  /* 0x0000005806a57836 */ /* 0x000fe20000000000 */
        /* <DEDUP_REMOVED lines=15> */
[----:B------:R-:W-:Y:S01]  /*32900*/  VIADD R164, R6, 0x57 ;  /* 0x0000005706a47836 */ /* 0x000fe20000000000 */
[----:B------:R-:W-:-:S08]  /*32910*/  ULDC UR9, c[0x0][0x248] ;  /* 0x0000920000097ab9 */ /* 0x000fd00000000800 */
[----:B------:R-:W-:Y:S02]  /*32920*/  @P0 LOP3.LUT R10, R10, 0x80000000, RZ, 0xfc, !PT ;  /* 0x800000000a0a0812 */ /* 0x000fe400078efcff */
[----:B------:R-:W-:Y:S02]  /*32930*/  ISETP.GE.AND P0, PT, R182, UR13, PT ;  /* 0x0000000db6007c0c */ /* 0x000fe4000bf06270 */
[----:B------:R-:W-:Y:S01]  /*32940*/  @P1 LOP3.LUT R11, R11, 0x1, RZ, 0xfc, !PT ;  /* 0x000000010b0b1812 */ /* 0x000fe200078efcff */
[----:B------:R-:W-:Y:S01]  /*32950*/  VIADD R184, R185, UR9 ;  /* 0x00000009b9b87c36 */ /* 0x000fe20008000000 */
[----:B------:R-:W-:Y:S01]  /*32960*/  ISETP.LT.AND P1, PT, R8, UR12, !P0 ;  /* 0x0000000c08007c0c */ /* 0x000fe2000c721270 */
[----:B------:R-:W-:Y:S01]  /*32970*/  ULDC UR9, c[0x0][0x22c] ;  /* 0x00008b0000097ab9 */ /* 0x000fe20000000800 */
[----:B------:R-:W-:Y:S01]  /*32980*/  ISETP.LT.AND P0, PT, R7, UR16, !P0 ;  /* 0x0000001007007c0c */ /* 0x000fe2000c701270 */
[----:B------:R-:W-:Y:S01]  /*32990*/  ULDC UR13, c[0x0][0x228] ;  /* 0x00008a00000d7ab9 */ /* 0x000fe20000000800 */
[----:B------:R-:W-:Y:S01]  /*329a0*/  LOP3.LUT R10, R10, 0xbfffffff, RZ, 0xc0, !PT ;  /* 0xbfffffff0a0a7812 */ /* 0x000fe200078ec0ff */
[----:B------:R-:W-:Y:S01]  /*329b0*/  VIADD R163, R6, 0x56 ;  /* 0x0000005606a37836 */ /* 0x000fe20000000000 */
[----:B------:R-:W-:Y:S01]  /*329c0*/  ULDC UR12, c[0x0][0x248] ;  /* 0x00009200000c7ab9 */ /* 0x000fe20000000800 */
[----:B------:R-:W-:-:S06]  /*329d0*/  ULDC UR16, c[0x0][0x228] ;  /* 0x00008a0000107ab9 */ /* 0x000fcc0000000800 */
        /* <DEDUP_REMOVED lines=25> */
[----:B------:R-:W-:Y:S01]  /*32b70*/  STL [R1+0x163c], R252 ;  /* 0x00163cfc01007387 */ /* 0x000fe20000100800 */
        /* <DEDUP_REMOVED lines=11> */
[----:B------:R-:W-:Y:S01]  /*32c30*/  STL [R1+0x1644], R251 ;  /* 0x001644fb01007387 */ /* 0x000fe20000100800 */
[----:B------:R-:W-:Y:S01]  /*32c40*/  ULDC UR19, c[0x0][0x228] ;  /* 0x00008a0000137ab9 */ /* 0x000fe20000000800 */
[----:B------:R-:W-:Y:S01]  /*32c50*/  ULDC UR26, c[0x0][0x228] ;  /* 0x00008a00001a7ab9 */ /* 0x000fe20000000800 */
[----:B------:R-:W-:Y:S01]  /*32c60*/  VIADD R160, R6, 0x53 ;  /* 0x0000005306a07836 */ /* 0x000fe20000000000 */
[----:B------:R-:W-:-:S06]  /*32c70*/  ULDC UR22, c[0x0][0x22c] ;  /* 0x00008b0000167ab9 */ /* 0x000fcc0000000800 */
[----:B------:R-:W-:Y:S01]  /*32c80*/  @P1 LOP3.LUT R10, R10, 0x1000000, RZ, 0xfc, !PT ;  /* 0x010000000a0a1812 */ /* 0x000fe200078efcff */
[----:B------:R-:W-:-:S03]  /*32c90*/  ULDC UR21, c[0x0][0x228] ;  /* 0x00008a0000157ab9 */ /* 0x000fc60000000800 */
[----:B------:R-:W-:-:S04]  /*32ca0*/  LOP3.LUT R10, R10, 0xff7fffff, RZ, 0xc0, !PT ;  /* 0xff7fffff0a0a7812 */ /* 0x000fc800078ec0ff */
[----:B------:R-:W-:Y:S02]  /*32cb0*/  @P0 LOP3.LUT R10, R10, 0x800000, RZ, 0xfc, !PT ;  /* 0x008000000a0a0812 */ /* 0x000fe400078efcff */
[----:B------:R-:W-:Y:S01]  /*32cc0*/  ISETP.GE.AND P0, PT, R178, UR24, PT ;  /* 0x00000018b2007c0c */ /* 0x000fe2000bf06270 */
[----:B------:R-:W-:-:S03]  /*32cd0*/  ULDC UR24, c[0x0][0x248] ;  /* 0x0000920000187ab9 */ /* 0x000fc60000000800 */
[----:B------:R-:W-:Y:S02]  /*32ce0*/  ISETP.LT.AND P1, PT, R8, UR25, !P0 ;  /* 0x0000001908007c0c */ /* 0x000fe4000c721270 */
[----:B------:R-:W-:Y:S01]  /*32cf0*/  LOP3.LUT R10, R10, 0xffbfffff, RZ, 0xc0, !PT ;  /* 0xffbfffff0a0a7812 */ /* 0x000fe200078ec0ff */
[----:B------:R-:W-:Y:S01]  /*32d00*/  STL [R1+0x1648], R250 ;  /* 0x001648fa01007387 */ /* 0x000fe20000100800 */
[----:B------:R-:W-:Y:S01]  /*32d10*/  ISETP.LT.AND P0, PT, R7, UR38, !P0 ;  /* 0x0000002607007c0c */ /* 0x000fe2000c701270 */
[----:B------:R-:W-:Y:S01]  /*32d20*/  VIADD R179, R180, UR24 ;  /* 0x00000018b4b37c36 */ /* 0x000fe20008000000 */
[----:B------:R-:W-:Y:S01]  /*32d30*/  ULDC UR38, c[0x0][0x228] ;  /* 0x00008a0000267ab9 */ /* 0x000fe20000000800 */
[----:B------:R-:W-:Y:S01]  /*32d40*/  VIADD R159, R6, 0x52 ;  /* 0x00000052069f7836 */ /* 0x000fe20000000000 */
[----:B------:R-:W-:-:S05]  /*32d50*/  ULDC UR25, c[0x0][0x22c] ;  /* 0x00008b0000197ab9 */ /* 0x000fca0000000800 */
[----:B------:R-:W-:Y:S01]  /*32d60*/  @P1 LOP3.LUT R10, R10, 0x400000, RZ, 0xfc, !PT ;  /* 0x004000000a0a1812 */ /* 0x000fe200078efcff */
[----:B------:R-:W-:Y:S01]  /*32d70*/  STL [R1+0x164c], R249 ;  /* 0x00164cf901007387 */ /* 0x000fe20000100800 */
[----:B------:R-:W-:Y:S02]  /*32d80*/  ULDC UR24, c[0x0][0x228] ;  /* 0x00008a0000187ab9 */ /* 0x000fe40000000800 */
[----:B------:R-:W-:-:S04]  /*32d90*/  LOP3.LUT R10, R10, 0xffdfffff, RZ, 0xc0, !PT ;  /* 0xffdfffff0a0a7812 */ /* 0x000fc800078ec0ff */
[----:B------:R-:W-:Y:S02]  /*32da0*/  @P0 LOP3.LUT R10, R10, 0x200000, RZ, 0xfc, !PT ;  /* 0x002000000a0a0812 */ /* 0x000fe400078efcff */
[----:B------:R-:W-:Y:S01]  /*32db0*/  ISETP.GE.AND P0, PT, R177, UR28, PT ;  /* 0x0000001cb1007c0c */ /* 0x000fe2000bf06270 */
[----:B------:R-:W-:Y:S01]  /*32dc0*/  STL [R1+0x1654], R248 ;  /* 0x001654f801007387 */ /* 0x000fe20000100800 */
[----:B------:R-:W-:Y:S01]  /*32dd0*/  LOP3.LUT R10, R10, 0xffefffff, RZ, 0xc0, !PT ;  /* 0xffefffff0a0a7812 */ /* 0x000fe200078ec0ff */
[----:B------:R-:W-:Y:S01]  /*32de0*/  ULDC UR28, c[0x0][0x248] ;  /* 0x00009200001c7ab9 */ /* 0x000fe20000000800 */
[----:B------:R-:W-:Y:S01]  /*32df0*/  ISETP.LT.AND P1, PT, R8, UR34, !P0 ;  /* 0x0000002208007c0c */ /* 0x000fe2000c721270 */
[----:B------:R-:W-:Y:S01]  /*32e00*/  STL [R1+0x1658], R247 ;  /* 0x001658f701007387 */ /* 0x000fe20000100800 */
[----:B------:R-:W-:Y:S01]  /*32e10*/  ISETP.LT.AND P0, PT, R7, UR40, !P0 ;  /* 0x0000002807007c0c */ /* 0x000fe2000c701270 */
[----:B------:R-:W-:Y:S01]  /*32e20*/  VIADD R178, R179, UR28 ;  /* 0x0000001cb3b27c36 */ /* 0x000fe20008000000 */
[----:B------:R-:W-:Y:S01]  /*32e30*/  ULDC UR40, c[0x0][0x228] ;  /* 0x00008a0000287ab9 */ /* 0x000fe20000000800 */
[----:B------:R-:W-:Y:S01]  /*32e40*/  VIADD R158, R6, 0x51 ;  /* 0x00000051069e7836 */ /* 0x000fe20000000000 */
[----:B------:R-:W-:-:S07]  /*32e50*/  ULDC UR34, c[0x0][0x22c] ;  /* 0x00008b0000227ab9 */ /* 0x000fce0000000800 */
        /* <DEDUP_REMOVED lines=46> */
[----:B--2---:R1:W-:Y:S01]  /*33140*/  STSM.16.M88.4 [R0], R152 ;  /* 0x0000009800007844 */ /* 0x0043e20000000200 */
[----:B------:R-:W-:Y:S01]  /*33150*/  ULDC UR43, c[0x0][0x22c] ;  /* 0x00008b00002b7ab9 */ /* 0x000fe20000000800 */
[----:B------:R-:W-:-:S06]  /*33160*/  ULDC UR27, c[0x0][0x228] ;  /* 0x00008a00001b7ab9 */ /* 0x000fcc0000000800 */
[----:B------:R-:W-:-:S04]  /*33170*/  @P1 LOP3.LUT R10, R10, 0x4000, RZ, 0xfc, !PT ;  /* 0x000040000a0a1812 */ /* 0x000fc800078efcff */
        /* <DEDUP_REMOVED lines=11> */
[----:B-1----:R-:W-:Y:S01]  /*33230*/  VIADD R155, R6, 0x4e ;  /* 0x0000004e069b7836 */ /* 0x002fe20000000000 */
[----:B------:R-:W-:-:S07]  /*33240*/  ULDC UR45, c[0x0][0x22c] ;  /* 0x00008b00002d7ab9 */ /* 0x000fce0000000800 */
[----:B------:R-:W-:Y:S01]  /*33250*/  @P1 LOP3.LUT R10, R10, 0x1000, RZ, 0xfc, !PT ;  /* 0x000010000a0a1812 */ /* 0x000fe200078efcff */
[----:B------:R-:W-:Y:S01]  /*33260*/  STL [R1+0x16a4], R235 ;  /* 0x0016a4eb01007387 */ /* 0x000fe20000100800 */
[----:B------:R-:W-:Y:S01]  /*33270*/  VIADD R154, R6, 0x4d ;  /* 0x0000004d069a7836 */ /* 0x000fe20000000000 */
[----:B------:R-:W-:Y:S01]  /*33280*/  ULDC UR41, c[0x0][0x228] ;  /* 0x00008a0000297ab9 */ /* 0x000fe20000000800 */
        /* <DEDUP_REMOVED lines=17> */
[----:B------:R-:W-:Y:S01]  /*333a0*/  @P0 LOP3.LUT R10, R10, 0x200, RZ, 0xfc, !PT ;  /* 0x000002000a0a0812 */ /* 0x000fe200078efcff */
[----:B------:R-:W-:Y:S01]  /*333b0*/  BAR.SYNC.DEFER_BLOCKING 0x0 ;  /* 0x0000000000007b1d */ /* 0x000fe20000010000 */
[----:B------:R-:W-:-:S04]  /*333c0*/  ISETP.GE.AND P0, PT, R171, UR35, PT ;  /* 0x00000023ab007c0c */ /* 0x000fc8000bf06270 */
[----:B------:R-:W-:Y:S01]  /*333d0*/  ISETP.LT.AND P1, PT, R8, UR49, !P0 ;  /* 0x0000003108007c0c */ /* 0x000fe2000c721270 */
[----:B------:R-:W-:Y:S01]  /*333e0*/  ULDC UR35, c[0x0][0x248] ;  /* 0x0000920000237ab9 */ /* 0x000fe20000000800 */
[----:B------:R-:W-:Y:S02]  /*333f0*/  ISETP.LT.AND P0, PT, R7, UR52, !P0 ;  /* 0x0000003407007c0c */ /* 0x000fe4000c701270 */
[----:B------:R-:W-:Y:S01]  /*33400*/  LOP3.LUT R10, R10, 0xfffffeff, RZ, 0xc0, !PT ;  /* 0xfffffeff0a0a7812 */ /* 0x000fe200078ec0ff */
[----:B------:R1:W-:Y:S01]  /*33410*/  STL [R1+0x16c4], R231 ;  /* 0x0016c4e701007387 */ /* 0x0003e20000100800 */
[----:B------:R-:W-:Y:S01]  /*33420*/  VIADD R172, R173, UR35 ;  /* 0x00000023adac7c36 */ /* 0x000fe20008000000 */
[----:B------:R-:W-:Y:S01]  /*33430*/  ULDC UR52, c[0x0][0x228] ;  /* 0x00008a0000347ab9 */ /* 0x000fe20000000800 */
[----:B------:R-:W-:Y:S01]  /*33440*/  VIADD R152, R6, 0x4b ;  /* 0x0000004b06987836 */ /* 0x000fe20000000000 */
[----:B------:R-:W-:-:S04]  /*33450*/  ULDC UR49, c[0x0][0x22c] ;  /* 0x00008b0000317ab9 */ /* 0x000fc80000000800 */
[----:B------:R-:W-:Y:S01]  /*33460*/  @P1 LOP3.LUT R10, R10, 0x100, RZ, 0xfc, !PT ;  /* 0x000001000a0a1812 */ /* 0x000fe200078efcff */
[----:B------:R2:W-:Y:S01]  /*33470*/  STL [R1+0x16c8], R230 ;  /* 0x0016c8e601007387 */ /* 0x0005e20000100800 */
        /* <DEDUP_REMOVED lines=23> */
[----:B------:R-:W-:Y:S01]  /*335f0*/  VIADD R22, R6, 0x49 ;  /* 0x0000004906167836 */ /* 0x000fe20000000000 */
[----:B------:R-:W-:Y:S01]  /*33600*/  ISETP.LT.AND P1, PT, R8, UR53, !P0 ;  /* 0x0000003508007c0c */ /* 0x000fe2000c721270 */
[----:B------:R-:W-:Y:S01]  /*33610*/  STL [R1+0x16e8], R225 ;  /* 0x0016e8e101007387 */ /* 0x000fe20000100800 */
        /* <DEDUP_REMOVED lines=8> */
[----:B------:R-:W-:Y:S01]  /*336a0*/  STL [R1+0x16f0], R224 ;  /* 0x0016f0e001007387 */ /* 0x000fe20000100800 */
[----:B------:R-:W-:Y:S01]  /*336b0*/  LOP3.LUT R10, R10, 0xfffffffb, RZ, 0xc0, !PT ;  /* 0xfffffffb0a0a7812 */ /* 0x000fe200078ec0ff */
[----:B------:R-:W-:Y:S01]  /*336c0*/  VIADD R170, R171, UR31 ;  /* 0x0000001fabaa7c36 */ /* 0x000fe20008000000 */
[----:B------:R-:W-:Y:S01]  /*336d0*/  ISETP.LT.AND P1, PT, R8, UR10, !P0 ;  /* 0x0000000a08007c0c */ /* 0x000fe2000c721270 */
[----:B------:R-:W-:Y:S01]  /*336e0*/  STL [R1+0x16f4], R223 ;  /* 0x0016f4df01007387 */ /* 0x000fe20000100800 */
[----:B------:R-:W-:Y:S01]  /*336f0*/  ISETP.LT.AND P0, PT, R7, UR56, !P0 ;  /* 0x0000003807007c0c */ /* 0x000fe2000c701270 */
[----:B------:R-:W-:Y:S01]  /*33700*/  VIADD R169, R170, UR53 ;  /* 0x00000035aaa97c36 */ /* 0x000fe20008000000 */
[----:B------:R-:W-:Y:S01]  /*33710*/  ULDC UR55, c[0x0][0x248] ;  /* 0x0000920000377ab9 */ /* 0x000fe20000000800 */
[----:B------:R-:W-:Y:S01]  /*33720*/  ULDC UR10, c[0x0][0x248] ;  /* 0x00009200000a7ab9 */ /* 0x000fe20000000800 */
[----:B------:R-:W-:-:S07]  /*33730*/  ULDC UR31, c[0x0][0x22c] ;  /* 0x00008b00001f7ab9 */ /* 0x000fce0000000800 */
[----:B------:R-:W-:Y:S01]  /*33740*/  @P1 LOP3.LUT R10, R10, 0x4, RZ, 0xfc, !PT ;  /* 0x000000040a0a1812 */ /* 0x000fe200078efcff */
[----:B------:R-:W-:Y:S01]  /*33750*/  STL [R1+0x16f8], R222 ;  /* 0x0016f8de01007387 */ /* 0x000fe20000100800 */
[----:B------:R-:W-:Y:S01]  /*33760*/  ULDC UR56, c[0x0][0x248] ;  /* 0x0000920000387ab9 */ /* 0x000fe20000000800 */
[----:B------:R-:W-:Y:S01]  /*33770*/  ULDC UR53, c[0x0][0x248] ;  /* 0x0000920000357ab9 */ /* 0x000fe20000000800 */
        /* <DEDUP_REMOVED lines=15> */
[----:B------:R-:W-:Y:S01]  /*33870*/  @P0 LOP3.LUT R9, R9, 0x80000000, RZ, 0xfc, !PT ;  /* 0x8000000009090812 */ /* 0x000fe200078efcff */
[----:B------:R-:W-:Y:S01]  /*33880*/  ULDC UR59, c[0x0][0x248] ;  /* 0x00009200003b7ab9 */ /* 0x000fe20000000800 */
[----:B------:R-:W-:Y:S01]  /*33890*/  ISETP.GE.AND P0, PT, R166, UR4, PT ;  /* 0x00000004a6007c0c */ /* 0x000fe2000bf06270 */
[----:B------:R-:W-:Y:S01]  /*338a0*/  ULDC UR10, c[0x0][0x248] ;  /* 0x00009200000a7ab9 */ /* 0x000fe20000000800 */
[----:B------:R-:W-:Y:S01]  /*338b0*/  LOP3.LUT R9, R9, 0xbfffffff, RZ, 0xc0, !PT ;  /* 0xbfffffff09097812 */ /* 0x000fe200078ec0ff */
[----:B------:R-:W-:Y:S01]  /*338c0*/  STL [R1+0x1714], R218 ;  /* 0x001714da01007387 */ /* 0x000fe20000100800 */
[----:B------:R-:W-:Y:S01]  /*338d0*/  ISETP.LT.AND P1, PT, R8, UR58, !P0 ;  /* 0x0000003a08007c0c */ /* 0x000fe2000c721270 */
[----:B------:R-:W-:Y:S01]  /*338e0*/  VIADD R166, R167, UR56 ;  /* 0x00000038a7a67c36 */ /* 0x000fe20008000000 */
[----:B------:R-:W-:Y:S01]  /*338f0*/  ISETP.LT.AND P0, PT, R7, UR11, !P0 ;  /* 0x0000000b07007c0c */ /* 0x000fe2000c701270 */
[----:B------:R-:W-:Y:S01]  /*33900*/  STL [R1+0x171c], R217 ;  /* 0x00171cd901007387 */ /* 0x000fe20000100800 */
[----:B------:R-:W-:Y:S01]  /*33910*/  ULDC UR11, c[0x0][0x248] ;  /* 0x00009200000b7ab9 */ /* 0x000fe20000000800 */
[----:B------:R-:W-:Y:S01]  /*33920*/  ULDC UR4, c[0x0][0x248] ;  /* 0x0000920000047ab9 */ /* 0x000fe20000000800 */
[----:B------:R-:W-:-:S07]  /*33930*/  ULDC UR58, c[0x0][0x248] ;  /* 0x00009200003a7ab9 */ /* 0x000fce0000000800 */
[----:B------:R-:W-:Y:S01]  /*33940*/  @P1 LOP3.LUT R9, R9, 0x40000000, RZ, 0xfc, !PT ;  /* 0x4000000009091812 */ /* 0x000fe200078efcff */
[----:B------:R-:W-:-:S03]  /*33950*/  ULDC UR56, c[0x0][0x248] ;  /* 0x0000920000387ab9 */ /* 0x000fc60000000800 */
[----:B------:R-:W-:-:S04]  /*33960*/  LOP3.LUT R9, R9, 0xdfffffff, RZ, 0xc0, !PT ;  /* 0xdfffffff09097812 */ /* 0x000fc800078ec0ff */
[----:B------:R-:W-:Y:S02]  /*33970*/  @P0 LOP3.LUT R9, R9, 0x20000000, RZ, 0xfc, !PT ;  /* 0x2000000009090812 */ /* 0x000fe400078efcff */
[----:B------:R-:W-:Y:S02]  /*33980*/  ISETP.GE.AND P0, PT, R165, UR60, PT ;  /* 0x0000003ca5007c0c */ /* 0x000fe4000bf06270 */
        /* <DEDUP_REMOVED lines=9> */
[----:B------:R-:W-:-:S04]  /*33a20*/  @P1 LOP3.LUT R9, R9, 0x10000000, RZ, 0xfc, !PT ;  /* 0x1000000009091812 */ /* 0x000fc800078efcff */
        /* <DEDUP_REMOVED lines=9> */
[----:B------:R-:W-:-:S07]  /*33ac0*/  ULDC UR9, c[0x0][0x248] ;  /* 0x0000920000097ab9 */ /* 0x000fce0000000800 */
[----:B------:R-:W-:Y:S01]  /*33ad0*/  @P1 LOP3.LUT R9, R9, 0x4000000, RZ, 0xfc, !PT ;  /* 0x0400000009091812 */ /* 0x000fe200078efcff */
[----:B------:R-:W-:Y:S01]  /*33ae0*/  STL [R1+0x1734], R213 ;  /* 0x001734d501007387 */ /* 0x000fe20000100800 */
[----:B------:R-:W-:Y:S01]  /*33af0*/  ISETP.GE.AND P4, PT, R22, UR31, PT ;  /* 0x0000001f16007c0c */ /* 0x000fe2000bf86270 */
[----:B------:R-:W-:Y:S01]  /*33b00*/  ULDC UR13, c[0x0][0x228] ;  /* 0x00008a00000d7ab9 */ /* 0x000fe20000000800 */
[----:B------:R-:W-:-:S04]  /*33b10*/  LOP3.LUT R9, R9, 0xfdffffff, RZ, 0xc0, !PT ;  /* 0xfdffffff09097812 */ /* 0x000fc800078ec0ff */
[----:B------:R-:W-:Y:S02]  /*33b20*/  @P0 LOP3.LUT R9, R9, 0x2000000, RZ, 0xfc, !PT ;  /* 0x0200000009090812 */ /* 0x000fe400078efcff */
[----:B------:R-:W-:-:S04]  /*33b30*/  ISETP.GE.AND P0, PT, R163, UR12, PT ;  /* 0x0000000ca3007c0c */ /* 0x000fc8000bf06270 */
[----:B------:R-:W-:Y:S02]  /*33b40*/  ISETP.LT.AND P2, PT, R8, UR16, !P0 ;  /* 0x0000001008007c0c */ /* 0x000fe4000c741270 */
[----:B------:R-:W-:Y:S02]  /*33b50*/  ISETP.LT.AND P1, PT, R7, UR18, !P0 ;  /* 0x0000001207007c0c */ /* 0x000fe4000c721270 */
[----:B------:R-:W-:Y:S02]  /*33b60*/  LOP3.LUT R9, R9, 0xfeffffff, RZ, 0xc0, !PT ;  /* 0xfeffffff09097812 */ /* 0x000fe400078ec0ff */
[----:B------:R-:W-:-:S07]  /*33b70*/  ISETP.GE.AND P0, PT, R162, UR17, PT ;  /* 0x00000011a2007c0c */ /* 0x000fce000bf06270 */
[----:B------:R-:W-:Y:S02]  /*33b80*/  @P2 LOP3.LUT R9, R9, 0x1000000, RZ, 0xfc, !PT ;  /* 0x0100000009092812 */ /* 0x000fe400078efcff */
[----:B------:R-:W-:Y:S02]  /*33b90*/  ISETP.LT.AND P2, PT, R8, UR15, !P0 ;  /* 0x0000000f08007c0c */ /* 0x000fe4000c741270 */
[----:B------:R-:W-:-:S04]  /*33ba0*/  LOP3.LUT R9, R9, 0xff7fffff, RZ, 0xc0, !PT ;  /* 0xff7fffff09097812 */ /* 0x000fc800078ec0ff */
[----:B------:R-:W-:Y:S02]  /*33bb0*/  @P1 LOP3.LUT R9, R9, 0x800000, RZ, 0xfc, !PT ;  /* 0x0080000009091812 */ /* 0x000fe400078efcff */
[----:B------:R-:W-:Y:S02]  /*33bc0*/  ISETP.LT.AND P1, PT, R7, UR23, !P0 ;  /* 0x0000001707007c0c */ /* 0x000fe4000c721270 */
[----:B------:R-:W-:Y:S02]  /*33bd0*/  LOP3.LUT R9, R9, 0xffbfffff, RZ, 0xc0, !PT ;  /* 0xffbfffff09097812 */ /* 0x000fe400078ec0ff */
[----:B------:R-:W-:Y:S02]  /*33be0*/  ISETP.GE.AND P0, PT, R161, UR20, PT ;  /* 0x00000014a1007c0c */ /* 0x000fe4000bf06270 */
[----:B------:R-:W-:Y:S02]  /*33bf0*/  @P2 LOP3.LUT R9, R9, 0x400000, RZ, 0xfc, !PT ;  /* 0x0040000009092812 */ /* 0x000fe400078efcff */
[----:B------:R-:W-:-:S02]  /*33c00*/  ISETP.LT.AND P2, PT, R8, UR19, !P0 ;  /* 0x0000001308007c0c */ /* 0x000fc4000c741270 */
        /* <DEDUP_REMOVED lines=12> */
[----:B------:R-:W-:Y:S01]  /*33cd0*/  @P2 LOP3.LUT R9, R9, 0x40000, RZ, 0xfc, !PT ;  /* 0x0004000009092812 */ /* 0x000fe200078efcff */
[----:B------:R-:W-:Y:S01]  /*33ce0*/  STL [R1+0x173c], R212 ;  /* 0x00173cd401007387 */ /* 0x000fe20000100800 */
[----:B------:R-:W-:-:S02]  /*33cf0*/  ISETP.LT.AND P2, PT, R8, UR24, !P0 ;  /* 0x0000001808007c0c */ /* 0x000fc4000c741270 */
[----:B------:R-:W-:Y:S01]  /*33d00*/  LOP3.LUT R9, R9, 0xfffdffff, RZ, 0xc0, !PT ;  /* 0xfffdffff09097812 */ /* 0x000fe200078ec0ff */
[----:B------:R-:W-:Y:S04]  /*33d10*/  STL [R1+0x1740], R211 ;  /* 0x001740d301007387 */ /* 0x000fe80000100800 */
[----:B------:R-:W-:Y:S01]  /*33d20*/  STL [R1+0x1738], R210 ;  /* 0x001738d201007387 */ /* 0x000fe20000100800 */
[----:B------:R-:W-:-:S03]  /*33d30*/  @P1 LOP3.LUT R9, R9, 0x20000, RZ, 0xfc, !PT ;  /* 0x0002000009091812 */ /* 0x000fc600078efcff */
[----:B------:R-:W-:Y:S04]  /*33d40*/  STL [R1+0x1730], R209 ;  /* 0x001730d101007387 */ /* 0x000fe80000100800 */
[----:B------:R-:W-:Y:S01]  /*33d50*/  STL [R1+0x1728], R208 ;  /* 0x001728d001007387 */ /* 0x000fe20000100800 */
[----:B------:R-:W-:-:S03]  /*33d60*/  ISETP.LT.AND P1, PT, R7, UR40, !P0 ;  /* 0x0000002807007c0c */ /* 0x000fc6000c721270 */
[----:B------:R-:W-:Y:S01]  /*33d70*/  STL [R1+0x1718], R207 ;  /* 0x001718cf01007387 */ /* 0x000fe20000100800 */
[----:B------:R-:W-:-:S03]  /*33d80*/  LOP3.LUT R9, R9, 0xfffeffff, RZ, 0xc0, !PT ;  /* 0xfffeffff09097812 */ /* 0x000fc600078ec0ff */
[----:B------:R-:W-:Y:S04]  /*33d90*/  STL [R1+0x170c], R206 ;  /* 0x00170cce01007387 */ /* 0x000fe80000100800 */
[----:B------:R-:W-:Y:S04]  /*33da0*/  STL [R1+0x1708], R205 ;  /* 0x001708cd01007387 */ /* 0x000fe80000100800 */
[----:B------:R-:W-:Y:S01]  /*33db0*/  STL [R1+0x16fc], R204 ;  /* 0x0016fccc01007387 */ /* 0x000fe20000100800 */
[----:B------:R-:W-:-:S03]  /*33dc0*/  ISETP.GE.AND P0, PT, R158, UR34, PT ;  /* 0x000000229e007c0c */ /* 0x000fc6000bf06270 */
[----:B------:R-:W-:Y:S01]  /*33dd0*/  STL [R1+0x16ec], R203 ;  /* 0x0016eccb01007387 */ /* 0x000fe20000100800 */
[----:B------:R-:W-:-:S03]  /*33de0*/  @P2 LOP3.LUT R9, R9, 0x10000, RZ, 0xfc, !PT ;  /* 0x0001000009092812 */ /* 0x000fc600078efcff */
[----:B------:R-:W-:Y:S04]  /*33df0*/  STL [R1+0x16e0], R202 ;  /* 0x0016e0ca01007387 */ /* 0x000fe80000100800 */
[----:B------:R-:W-:Y:S04]  /*33e00*/  STL [R1+0x16dc], R201 ;  /* 0x0016dcc901007387 */ /* 0x000fe80000100800 */
[----:B------:R-:W-:Y:S01]  /*33e10*/  STL [R1+0x16d0], R200 ;  /* 0x0016d0c801007387 */ /* 0x000fe20000100800 */
[----:B------:R-:W-:-:S03]  /*33e20*/  ISETP.LT.AND P2, PT, R8, UR28, !P0 ;  /* 0x0000001c08007c0c */ /* 0x000fc6000c741270 */
[----:B------:R-:W-:Y:S01]  /*33e30*/  STL [R1+0x16c0], R199 ;  /* 0x0016c0c701007387 */ /* 0x000fe20000100800 */
[----:B------:R-:W-:-:S03]  /*33e40*/  LOP3.LUT R9, R9, 0xffff7fff, RZ, 0xc0, !PT ;  /* 0xffff7fff09097812 */ /* 0x000fc600078ec0ff */
[----:B------:R-:W-:Y:S04]  /*33e50*/  STL [R1+0x16b8], R198 ;  /* 0x0016b8c601007387 */ /* 0x000fe80000100800 */
[----:B------:R-:W-:Y:S04]  /*33e60*/  STL [R1+0x16b0], R197 ;  /* 0x0016b0c501007387 */ /* 0x000fe80000100800 */
[----:B------:R-:W-:Y:S04]  /*33e70*/  STL [R1+0x16a8], R196 ;  /* 0x0016a8c401007387 */ /* 0x000fe80000100800 */
        /* <DEDUP_REMOVED lines=8> */
[----:B------:R-:W-:Y:S01]  /*33f00*/  STL [R1+0x1660], R190 ;  /* 0x001660be01007387 */ /* 0x000fe20000100800 */
[----:B------:R-:W-:-:S03]  /*33f10*/  VIADD R163, R164, UR5 ;  /* 0x00000005a4a37c36 */ /* 0x000fc60008000000 */
[----:B------:R-:W-:Y:S04]  /*33f20*/  STL [R1+0x165c], R189 ;  /* 0x00165cbd01007387 */ /* 0x000fe80000100800 */
[----:B------:R-:W-:Y:S01]  /*33f30*/  STL [R1+0x1650], R188 ;  /* 0x001650bc01007387 */ /* 0x000fe20000100800 */
[----:B------:R-:W-:-:S03]  /*33f40*/  ISETP.GE.AND P0, PT, R157, UR36, PT ;  /* 0x000000249d007c0c */ /* 0x000fc6000bf06270 */
[----:B------:R-:W-:Y:S01]  /*33f50*/  STL [R1+0x1640], R187 ;  /* 0x001640bb01007387 */ /* 0x000fe20000100800 */
[----:B------:R-:W-:-:S03]  /*33f60*/  @P2 LOP3.LUT R9, R9, 0x4000, RZ, 0xfc, !PT ;  /* 0x0000400009092812 */ /* 0x000fc600078efcff */
[----:B------:R-:W-:Y:S01]  /*33f70*/  STL [R1+0x1638], R186 ;  /* 0x001638ba01007387 */ /* 0x000fe20000100800 */
[----:B------:R-:W-:-:S03]  /*33f80*/  VIADD R162, R163, UR59 ;  /* 0x0000003ba3a27c36 */ /* 0x000fc60008000000 */
        /* <DEDUP_REMOVED lines=8> */
[----:B------:R-:W-:Y:S04]  /*34010*/  STL [R1+0x15fc], R180 ;  /* 0x0015fcb401007387 */ /* 0x000fe80000100800 */
        /* <DEDUP_REMOVED lines=18> */
[----:B------:R-:W-:Y:S04]  /*34140*/  STL [R1+0x158c], R168 ;  /* 0x00158ca801007387 */ /* 0x000fe80000100800 */
[----:B------:R-:W-:Y:S01]  /*34150*/  STL [R1+0x1580], R167 ;  /* 0x001580a701007387 */ /* 0x000fe20000100800 */
[----:B------:R-:W-:-:S03]  /*34160*/  LOP3.LUT R9, R9, 0xfffff7ff, RZ, 0xc0, !PT ;  /* 0xfffff7ff09097812 */ /* 0x000fc600078ec0ff */
[----:B------:R-:W-:Y:S01]  /*34170*/  STL [R1+0x1574], R166 ;  /* 0x001574a601007387 */ /* 0x000fe20000100800 */
[----:B------:R-:W-:-:S03]  /*34180*/  ISETP.GE.AND P0, PT, R156, UR30, PT ;  /* 0x0000001e9c007c0c */ /* 0x000fc6000bf06270 */
[----:B------:R-:W-:Y:S01]  /*34190*/  STL [R1+0x1570], R165 ;  /* 0x001570a501007387 */ /* 0x000fe20000100800 */
[----:B------:R-:W-:-:S03]  /*341a0*/  VIADD R157, R158, UR10 ;  /* 0x0000000a9e9d7c36 */ /* 0x000fc60008000000 */
[----:B------:R-:W-:Y:S04]  /*341b0*/  STL [R1+0x1564], R164 ;  /* 0x001564a401007387 */ /* 0x000fe80000100800 */
[----:B------:R-:W-:Y:S01]  /*341c0*/  STL [R1+0x1558], R163 ;  /* 0x001558a301007387 */ /* 0x000fe20000100800 */
[----:B------:R-:W-:-:S03]  /*341d0*/  @P1 LOP3.LUT R9, R9, 0x800, RZ, 0xfc, !PT ;  /* 0x0000080009091812 */ /* 0x000fc600078efcff */
[----:B------:R4:W-:Y:S01]  /*341e0*/  STL [R1+0x1550], R162 ;  /* 0x001550a201007387 */ /* 0x0009e20000100800 */
[----:B------:R-:W-:-:S03]  /*341f0*/  ISETP.LT.AND P2, PT, R8, UR29, !P0 ;  /* 0x0000001d08007c0c */ /* 0x000fc6000c741270 */
[----:B------:R-:W-:Y:S01]  /*34200*/  STL [R1+0x1548], R161 ;  /* 0x001548a101007387 */ /* 0x000fe20000100800 */
[----:B------:R-:W-:-:S03]  /*34210*/  ISETP.LT.AND P1, PT, R7, UR46, !P0 ;  /* 0x0000002e07007c0c */ /* 0x000fc6000c721270 */
[----:B------:R-:W-:Y:S01]  /*34220*/  STL [R1+0x1540], R160 ;  /* 0x001540a001007387 */ /* 0x000fe20000100800 */
[----:B------:R-:W-:-:S03]  /*34230*/  ISETP.GE.AND P0, PT, R155, UR43, PT ;  /* 0x0000002b9b007c0c */ /* 0x000fc6000bf06270 */
[----:B------:R-:W-:Y:S04]  /*34240*/  STL [R1+0x1534], R159 ;  /* 0x0015349f01007387 */ /* 0x000fe80000100800 */
[----:B------:R-:W-:Y:S04]  /*34250*/  STL [R1+0x1528], R158 ;  /* 0x0015289e01007387 */ /* 0x000fe80000100800 */
[----:B------:R-:W-:Y:S04]  /*34260*/  STL [R1+0x1524], R157 ;  /* 0x0015249d01007387 */ /* 0x000fe80000100800 */
[----:B------:R-:W3:Y:S01]  /*34270*/  LDL.LU R155, [R1+0x1264] ;  /* 0x00126400019b7983 */ /* 0x000ee20000300800 */
[----:B------:R-:W-:-:S04]  /*34280*/  LOP3.LUT R9, R9, 0xfffffbff, RZ, 0xc0, !PT ;  /* 0xfffffbff09097812 */ /* 0x000fc800078ec0ff */
        /* <DEDUP_REMOVED lines=19> */
[----:B------:R-:W-:-:S04]  /*343c0*/  LOP3.LUT R9, R9, 0xfffffff7, RZ, 0xc0, !PT ;  /* 0xfffffff709097812 */ /* 0x000fc800078ec0ff */
[----:B------:R-:W-:Y:S02]  /*343d0*/  @P2 LOP3.LUT R9, R9, 0x8, RZ, 0xfc, !PT ;  /* 0x0000000809092812 */ /* 0x000fe400078efcff */
[----:B------:R-:W-:Y:S02]  /*343e0*/  ISETP.GE.AND P0, PT, R152, UR49, PT ;  /* 0x0000003198007c0c */ /* 0x000fe4000bf06270 */
[----:B------:R-:W-:Y:S01]  /*343f0*/  LOP3.LUT R9, R9, 0xfffffffb, RZ, 0xc0, !PT ;  /* 0xfffffffb09097812 */ /* 0x000fe200078ec0ff */
[----:B------:R-:W-:-:S03]  /*34400*/  VIADD R156, R157, UR60 ;  /* 0x0000003c9d9c7c36 */ /* 0x000fc60008000000 */
[----:B------:R-:W-:Y:S02]  /*34410*/  @P1 LOP3.LUT R9, R9, 0x4, RZ, 0xfc, !PT ;  /* 0x0000000409091812 */ /* 0x000fe400078efcff */
[----:B------:R-:W-:Y:S01]  /*34420*/  ISETP.LT.AND P1, PT, R8, UR35, !P0 ;  /* 0x0000002308007c0c */ /* 0x000fe2000c721270 */
[----:B------:R-:W-:Y:S01]  /*34430*/  VIADD R252, R156, UR14 ;  /* 0x0000000e9cfc7c36 */ /* 0x000fe20008000000 */
[----:B------:R-:W-:-:S03]  /*34440*/  ISETP.LT.AND P0, PT, R7, UR54, !P0 ;  /* 0x0000003607007c0c */ /* 0x000fc6000c701270 */
[----:B-1----:R-:W-:Y:S01]  /*34450*/  VIADD R231, R252, UR56 ;  /* 0x00000038fce77c36 */ /* 0x002fe20008000000 */
[----:B------:R-:W-:-:S03]  /*34460*/  LOP3.LUT R9, R9, 0xfffffffd, RZ, 0xc0, !PT ;  /* 0xfffffffd09097812 */ /* 0x000fc600078ec0ff */
[----:B--2---:R-:W-:Y:S01]  /*34470*/  VIADD R230, R231, UR61 ;  /* 0x0000003de7e67c36 */ /* 0x004fe20008000000 */
[----:B------:R-:W-:-:S03]  /*34480*/  ISETP.GE.AND P2, PT, R23, UR51, PT ;  /* 0x0000003317007c0c */ /* 0x000fc6000bf46270 */
[----:B------:R-:W-:Y:S01]  /*34490*/  @P1 LOP3.LUT R9, R9, 0x2, RZ, 0xfc, !PT ;  /* 0x0000000209091812 */ /* 0x000fe200078efcff */
[----:B------:R-:W-:Y:S01]  /*344a0*/  VIADD R23, R230, UR9 ;  /* 0x00000009e6177c36 */ /* 0x000fe20008000000 */
[----:B------:R1:W-:Y:S02]  /*344b0*/  STL [R1+0x1518], R156 ;  /* 0x0015189c01007387 */ /* 0x0003e40000100800 */
[----:B------:R-:W-:Y:S02]  /*344c0*/  LOP3.LUT R9, R9, 0xfffffffe, RZ, 0xc0, !PT ;  /* 0xfffffffe09097812 */ /* 0x000fe400078ec0ff */
[----:B------:R-:W-:Y:S02]  /*344d0*/  STL [R1+0x1748], R23 ;  /* 0x0017481701007387 */ /* 0x000fe40000100800 */
[----:B------:R-:W-:-:S04]  /*344e0*/  @P0 LOP3.LUT R9, R9, 0x1, RZ, 0xfc, !PT ;  /* 0x0000000109090812 */ /* 0x000fc800078efcff */
[----:B------:R-:W-:Y:S02]  /*344f0*/  LOP3.LUT R9, R9, 0xffffffdf, RZ, 0xc0, !PT ;  /* 0xffffffdf09097812 */ /* 0x000fe400078ec0ff */
[C---:B------:R-:W-:Y:S02]  /*34500*/  ISETP.LT.AND P1, PT, R8.reuse, UR33, !P2 ;  /* 0x0000002108007c0c */ /* 0x040fe4000d721270 */
[----:B------:R-:W-:Y:S02]  /*34510*/  ISETP.LT.AND P2, PT, R7, UR37, !P2 ;  /* 0x0000002507007c0c */ /* 0x000fe4000d741270 */
[----:B------:R-:W-:Y:S02]  /*34520*/  ISETP.LT.AND P3, PT, R8, UR13, !P4 ;  /* 0x0000000d08007c0c */ /* 0x000fe4000e761270 */
[----:B---3--:R-:W-:-:S04]  /*34530*/  ISETP.GE.AND P0, PT, R251, R155, PT ;  /* 0x0000009bfb00720c */ /* 0x008fc80003f06270 */
[----:B------:R-:W-:-:S13]  /*34540*/  ISETP.LT.AND P5, PT, R7, UR8, !P0 ;  /* 0x0000000807007c0c */ /* 0x000fda000c7a1270 */
[----:B------:R-:W-:Y:S01]  /*34550*/  @P5 LOP3.LUT R9, R9, 0x20, RZ, 0xfc, !PT ;  /* 0x0000002009095812 */ /* 0x000fe200078efcff */
[----:B------:R-:W-:Y:S01]  /*34560*/  STL [R1+0x17b8], R12 ;  /* 0x0017b80c01007387 */ /* 0x000fe20000100800 */
[----:B------:R-:W-:Y:S01]  /*34570*/  LOP3.LUT R20, R20, 0xffdfffff, RZ, 0xc0, !PT ;  /* 0xffdfffff14147812 */ /* 0x000fe200078ec0ff */
[----:B----4-:R-:W-:Y:S01]  /*34580*/  IMAD.MOV.U32 R162, RZ, RZ, R24 ;  /* 0x000000ffffa27224 */ /* 0x010fe200078e0018 */
[----:B------:R-:W-:Y:S01]  /*34590*/  ULDC UR4, c[0x0][0x22c] ;  /* 0x00008b0000047ab9 */ /* 0x000fe20000000800 */
[----:B------:R-:W-:Y:S01]  /*345a0*/  STL [R1+0x17b4], R13 ;  /* 0x0017b40d01007387 */ /* 0x000fe20000100800 */
[----:B------:R-:W-:Y:S01]  /*345b0*/  @P0 LOP3.LUT R20, R20, 0x200000, RZ, 0xfc, !PT ;  /* 0x0020000014140812 */ /* 0x000fe200078efcff */
[----:B------:R-:W-:Y:S01]  /*345c0*/  IMAD.MOV.U32 R163, RZ, RZ, R26 ;  /* 0x000000ffffa37224 */ /* 0x000fe200078e001a */
[----:B------:R-:W-:Y:S01]  /*345d0*/  ULDC.64 UR8, c[0x0][0x228] ;  /* 0x00008a0000087ab9 */ /* 0x000fe20000000a00 */
[----:B------:R-:W-:Y:S01]  /*345e0*/  STL [R1+0x17b0], R14 ;  /* 0x0017b00e01007387 */ /* 0x000fe20000100800 */
[----:B------:R-:W-:-:S02]  /*345f0*/  LOP3.LUT P0, RZ, R9, 0x800, RZ, 0xc0, !PT ;  /* 0x0000080009ff7812 */ /* 0x000fc4000780c0ff */
[----:B------:R-:W-:Y:S01]  /*34600*/  LOP3.LUT R22, R22, 0xfffff7ff, RZ, 0xc0, !PT ;  /* 0xfffff7ff16167812 */ /* 0x000fe200078ec0ff */
[----:B------:R-:W-:Y:S04]  /*34610*/  STL [R1+0x17ac], R15 ;  /* 0x0017ac0f01007387 */ /* 0x000fe80000100800 */
[----:B------:R-:W-:Y:S04]  /*34620*/  STL [R1+0x179c], R16 ;  /* 0x00179c1001007387 */ /* 0x000fe80000100800 */
[----:B------:R-:W-:Y:S02]  /*34630*/  STL [R1+0x1798], R17 ;  /* 0x0017981101007387 */ /* 0x000fe40000100800 */
[----:B------:R-:W-:-:S02]  /*34640*/  @P0 LOP3.LUT R22, R22, 0x800, RZ, 0xfc, !PT ;  /* 0x0000080016160812 */ /* 0x000fc400078efcff */
[----:B------:R-:W-:Y:S01]  /*34650*/  STL [R1+0x1784], R18 ;  /* 0x0017841201007387 */ /* 0x000fe20000100800 */
[----:B------:R-:W-:Y:S02]  /*34660*/  LOP3.LUT P0, RZ, R9, 0x8, RZ, 0xc0, !PT ;  /* 0x0000000809ff7812 */ /* 0x000fe4000780c0ff */
        /* <DEDUP_REMOVED lines=9> */
[----:B-1----:R-:W2:Y:S04]  /*34700*/  LDL.LU R156, [R1+0x550] ;  /* 0x00055000019c7983 */ /* 0x002ea80000300800 */
[----:B------:R-:W2:Y:S02]  /*34710*/  LDL.LU R157, [R1+0x558] ;  /* 0x00055800019d7983 */ /* 0x000ea40000300800 */
[----:B------:R-:W-:-:S02]  /*34720*/  @P0 LOP3.LUT R22, R22, 0x2000, RZ, 0xfc, !PT ;  /* 0x0000200016160812 */ /* 0x000fc400078efcff */
[----:B------:R-:W2:Y:S01]  /*34730*/  LDL.LU R158, [R1+0x150] ;  /* 0x00015000019e7983 */ /* 0x000ea20000300800 */
[C---:B------:R-:W-:Y:S02]  /*34740*/  LOP3.LUT P0, RZ, R9.reuse, 0x2, RZ, 0xc0, !PT ;  /* 0x0000000209ff7812 */ /* 0x040fe4000780c0ff */
[----:B------:R-:W-:Y:S01]  /*34750*/  LOP3.LUT R22, R22, 0xffffbfff, RZ, 0xc0, !PT ;  /* 0xffffbfff16167812 */ /* 0x000fe200078ec0ff */
[----:B------:R-:W2:Y:S04]  /*34760*/  LDL.LU R159, [R1+0x158] ;  /* 0x00015800019f7983 */ /* 0x000ea80000300800 */
[----:B------:R-:W1:Y:S04]  /*34770*/  LDS.128 R12, [R21] ;  /* 0x00000000150c7984 */ /* 0x000e680000000c00 */
[----:B------:R-:W3:Y:S02]  /*34780*/  LDL.LU R152, [R1+0xd54] ;  /* 0x000d540001987983 */ /* 0x000ee40000300800 */
[----:B------:R-:W-:Y:S01]  /*34790*/  @P0 LOP3.LUT R22, R22, 0x4000, RZ, 0xfc, !PT ;  /* 0x0000400016160812 */ /* 0x000fe200078efcff */
[----:B------:R-:W-:Y:S01]  /*347a0*/  BAR.SYNC.DEFER_BLOCKING 0x0 ;  /* 0x0000000000007b1d */ /* 0x000fe20000010000 */
[----:B------:R-:W-:-:S05]  /*347b0*/  LOP3.LUT P0, RZ, R9, 0x1, RZ, 0xc0, !PT ;  /* 0x0000000109ff7812 */ /* 0x000fca000780c0ff */
[----:B-1----:R-:W-:Y:S04]  /*347c0*/  STL.64 [R1+0xd40], R12 ;  /* 0x000d400c01007387 */ /* 0x002fe80000100a00 */
[----:B------:R-:W-:Y:S04]  /*347d0*/  STL.64 [R1+0xd48], R14 ;  /* 0x000d480e01007387 */ /* 0x000fe80000100a00 */
[----:B------:R-:W3:Y:S04]  /*347e0*/  LDL.LU R153, [R1+0xd5c] ;  /* 0x000d5c0001997983 */ /* 0x000ee80000300800 */
[----:B------:R-:W3:Y:S04]  /*347f0*/  LDL.LU R154, [R1+0x954] ;  /* 0x00095400019a7983 */ /* 0x000ee80000300800 */
[----:B------:R-:W3:Y:S04]  /*34800*/  LDL.LU R155, [R1+0x95c] ;  /* 0x00095c00019b7983 */ /* 0x000ee80000300800 */
[----:B--2---:R1:W-:Y:S01]  /*34810*/  STSM.16.M88.4 [R0], R156 ;  /* 0x0000009c00007844 */ /* 0x0043e20000000200 */
[----:B------:R-:W-:Y:S06]  /*34820*/  BAR.SYNC.DEFER_BLOCKING 0x0 ;  /* 0x0000000000007b1d */ /* 0x000fec0000010000 */
[----:B-1----:R-:W2:Y:S04]  /*34830*/  LDL.LU R156, [R1+0x554] ;  /* 0x00055400019c7983 */ /* 0x002ea80000300800 */
[----:B------:R-:W1:Y:S01]  /*34840*/  LDS.128 R12, [R21] ;  /* 0x00000000150c7984 */ /* 0x000e620000000c00 */
[----:B------:R-:W-:Y:S06]  /*34850*/  BAR.SYNC.DEFER_BLOCKING 0x0 ;  /* 0x0000000000007b1d */ /* 0x000fec0000010000 */
[----:B---3--:R3:W-:Y:S04]  /*34860*/  STSM.16.M88.4 [R0], R152 ;  /* 0x0000009800007844 */ /* 0x0087e80000000200 */
[----:B-1----:R-:W-:Y:S04]  /*34870*/  STL.64 [R1+0x950], R12 ;  /* 0x0009500c01007387 */ /* 0x002fe80000100a00 */
[----:B------:R-:W-:Y:S01]  /*34880*/  STL.64 [R1+0x958], R14 ;  /* 0x0009580e01007387 */ /* 0x000fe20000100a00 */
[----:B------:R-:W-:Y:S06]  /*34890*/  BAR.SYNC.DEFER_BLOCKING 0x0 ;  /* 0x0000000000007b1d */ /* 0x000fec0000010000 */
[----:B------:R-:W2:Y:S04]  /*348a0*/  LDL.LU R157, [R1+0x55c] ;  /* 0x00055c00019d7983 */ /* 0x000ea80000300800 */
[----:B------:R-:W2:Y:S04]  /*348b0*/  LDL.LU R158, [R1+0x154] ;  /* 0x00015400019e7983 */ /* 0x000ea80000300800 */
[----:B------:R-:W2:Y:S04]  /*348c0*/  LDL.LU R159, [R1+0x15c] ;  /* 0x00015c00019f7983 */ /* 0x000ea80000300800 */
[----:B---3--:R-:W3:Y:S04]  /*348d0*/  LDL.LU R152, [R1+0xd60] ;  /* 0x000d600001987983 */ /* 0x008ee80000300800 */
[----:B------:R-:W1:Y:S01]  /*348e0*/  LDS.128 R12, [R21] ;  /* 0x00000000150c7984 */ /* 0x000e620000000c00 */
[----:B------:R-:W-:Y:S06]  /*348f0*/  BAR.SYNC.DEFER_BLOCKING 0x0 ;  /* 0x0000000000007b1d */ /* 0x000fec0000010000 */
        /* <DEDUP_REMOVED lines=59> */
[----:B------:R-:W-:Y:S01]  /*34cb0*/  BAR.SYNC.DEFER_BLOCKING 0x0 ;  /* 0x0000000000007b1d */ /* 0x000fe20000010000 */
[----:B-1----:R-:W-:-:S05]  /*34cc0*/  IMAD.MOV.U32 R16, RZ, RZ, R12 ;  /* 0x000000ffff107224 */ /* 0x002fca00078e000c */
[----:B------:R-:W-:Y:S04]  /*34cd0*/  STL [R1+0xd64], R13 ;  /* 0x000d640d01007387 */ /* 0x000fe80000100800 */
[----:B------:R-:W-:Y:S04]  /*34ce0*/  STL.64 [R1+0xd68], R14 ;  /* 0x000d680e01007387 */ /* 0x000fe80000100a00 */
[----:B------:R-:W-:Y:S04]  /*34cf0*/  STL [R1+0x17a0], R16 ;  /* 0x0017a01001007387 */ /* 0x000fe80000100800 */
        /* <DEDUP_REMOVED lines=50> */
[----:B-1----:R-:W-:Y:S04]  /*35020*/  STL.64 [R1+0x980], R12 ;  /* 0x0009800c01007387 */ /* 0x002fe80000100a00 */
[----:B---3--:R1:W-:Y:S04]  /*35030*/  STSM.16.M88.4 [R0], R152 ;  /* 0x0000009800007844 */ /* 0x0083e80000000200 */
[----:B------:R-:W-:Y:S04]  /*35040*/  STL.64 [R1+0x988], R14 ;  /* 0x0009880e01007387 */ /* 0x000fe80000100a00 */
[----:B------:R-:W2:Y:S01]  /*35050*/  LDL.LU R157, [R1+0x58c] ;  /* 0x00058c00019d7983 */ /* 0x000ea20000300800 */
[----:B------:R-:W-:Y:S06]  /*35060*/  BAR.SYNC.DEFER_BLOCKING 0x0 ;  /* 0x0000000000007b1d */ /* 0x000fec0000010000 */
[----:B------:R-:W2:Y:S04]  /*35070*/  LDL.LU R158, [R1+0x184] ;  /* 0x00018400019e7983 */ /* 0x000ea80000300800 */
[----:B------:R-:W2:Y:S04]  /*35080*/  LDL.LU R159, [R1+0x18c] ;  /* 0x00018c00019f7983 */ /* 0x000ea80000300800 */
[----:B-1----:R-:W3:Y:S04]  /*35090*/  LDL.LU R152, [R1+0xd90] ;  /* 0x000d900001987983 */ /* 0x002ee80000300800 */
        /* <DEDUP_REMOVED lines=71> */
[----:B------:R-:W-:Y:S01]  /*35510*/  BAR.SYNC.DEFER_BLOCKING 0x0 ;  /* 0x0000000000007b1d */ /* 0x000fe20000010000 */
[----:B-1----:R-:W-:-:S05]  /*35520*/  IMAD.MOV.U32 R18, RZ, RZ, R14 ;  /* 0x000000ffff127224 */ /* 0x002fca00078e000e */
[----:B---3--:R1:W-:Y:S04]  /*35530*/  STSM.16.M88.4 [R0], R152 ;  /* 0x0000009800007844 */ /* 0x0083e80000000200 */
[----:B------:R-:W-:Y:S04]  /*35540*/  STL.64 [R1+0x9a0], R12 ;  /* 0x0009a00c01007387 */ /* 0x000fe80000100a00 */
[----:B------:R-:W-:Y:S01]  /*35550*/  STL [R1+0x9ac], R15 ;  /* 0x0009ac0f01007387 */ /* 0x000fe20000100800 */
[----:B------:R-:W-:Y:S06]  /*35560*/  BAR.SYNC.DEFER_BLOCKING 0x0 ;  /* 0x0000000000007b1d */ /* 0x000fec0000010000 */
[----:B------:R-:W-:Y:S04]  /*35570*/  STL [R1+0x1788], R18 ;  /* 0x0017881201007387 */ /* 0x000fe80000100800 */
[----:B------:R-:W2:Y:S04]  /*35580*/  LDL.LU R157, [R1+0x5ac] ;  /* 0x0005ac00019d7983 */ /* 0x000ea80000300800 */
[----:B------:R-:W2:Y:S04]  /*35590*/  LDL.LU R158, [R1+0x1a4] ;  /* 0x0001a400019e7983 */ /* 0x000ea80000300800 */
[----:B------:R-:W2:Y:S04]  /*355a0*/  LDL.LU R159, [R1+0x1ac] ;  /* 0x0001ac00019f7983 */ /* 0x000ea80000300800 */
[----:B------:R-:W3:Y:S04]  /*355b0*/  LDS.128 R12, [R21] ;  /* 0x00000000150c7984 */ /* 0x000ee80000000c00 */
[----:B-1----:R-:W4:Y:S01]  /*355c0*/  LDL.LU R152, [R1+0xdb0] ;  /* 0x000db00001987983 */ /* 0x002f220000300800 */
[----:B------:R-:W-:Y:S06]  /*355d0*/  BAR.SYNC.DEFER_BLOCKING 0x0 ;  /* 0x0000000000007b1d */ /* 0x000fec0000010000 */
[----:B---3--:R-:W-:Y:S04]  /*355e0*/  STL.64 [R1+0x5a0], R12 ;  /* 0x0005a00c01007387 */ /* 0x008fe80000100a00 */
[----:B------:R-:W-:Y:S04]  /*355f0*/  STL.64 [R1+0x5a8], R14 ;  /* 0x0005a80e01007387 */ /* 0x000fe80000100a00 */
[----:B------:R-:W4:Y:S04]  /*35600*/  LDL.LU R153, [R1+0xdb8] ;  /* 0x000db80001997983 */ /* 0x000f280000300800 */
[----:B------:R-:W4:Y:S04]  /*35610*/  LDL.LU R154, [R1+0x9b0] ;  /* 0x0009b000019a7983 */ /* 0x000f280000300800 */
[----:B------:R-:W4:Y:S04]  /*35620*/  LDL.LU R155, [R1+0x9b8] ;  /* 0x0009b800019b7983 */ /* 0x000f280000300800 */
[----:B--2---:R1:W-:Y:S01]  /*35630*/  STSM.16.M88.4 [R0], R156 ;  /* 0x0000009c00007844 */ /* 0x0043e20000000200 */
[----:B------:R-:W-:Y:S06]  /*35640*/  BAR.SYNC.DEFER_BLOCKING 0x0 ;  /* 0x0000000000007b1d */ /* 0x000fec0000010000 */
[----:B-1----:R-:W2:Y:S04]  /*35650*/  LDL.LU R156, [R1+0x5b0] ;  /* 0x0005b000019c7983 */ /* 0x002ea80000300800 */
[----:B------:R-:W1:Y:S01]  /*35660*/  LDS.128 R12, [R21] ;  /* 0x00000000150c7984 */ /* 0x000e620000000c00 */
[----:B------:R-:W-:Y:S06]  /*35670*/  BAR.SYNC.DEFER_BLOCKING 0x0 ;  /* 0x0000000000007b1d */ /* 0x000fec0000010000 */
[----:B----4-:R3:W-:Y:S01]  /*35680*/  STSM.16.M88.4 [R0], R152 ;  /* 0x0000009800007844 */ /* 0x0107e20000000200 */
[----:B-1----:R-:W-:-:S03]  /*35690*/  IMAD.MOV.U32 R18, RZ, RZ, R12 ;  /* 0x000000ffff127224 */ /* 0x002fc600078e000c */
[----:B------:R-:W-:Y:S04]  /*356a0*/  STL [R1+0x1a4], R13 ;  /* 0x0001a40d01007387 */ /* 0x000fe80000100800 */
[----:B------:R-:W-:Y:S01]  /*356b0*/  STL.64 [R1+0x1a8], R14 ;  /* 0x0001a80e01007387 */ /* 0x000fe20000100a00 */
[----:B------:R-:W-:Y:S06]  /*356c0*/  BAR.SYNC.DEFER_BLOCKING 0x0 ;  /* 0x0000000000007b1d */ /* 0x000fec0000010000 */
[----:B------:R-:W-:Y:S04]  /*356d0*/  STL [R1+0x178c], R18 ;  /* 0x00178c1201007387 */ /* 0x000fe80000100800 */
[----:B------:R-:W2:Y:S04]  /*356e0*/  LDL.LU R157, [R1+0x5b8] ;  /* 0x0005b800019d7983 */ /* 0x000ea80000300800 */
[----:B------:R-:W2:Y:S04]  /*356f0*/  LDL.LU R158, [R1+0x1b0] ;  /* 0x0001b000019e7983 */ /* 0x000ea80000300800 */
[----:B------:R-:W2:Y:S04]  /*35700*/  LDL.LU R159, [R1+0x1b8] ;  /* 0x0001b800019f7983 */ /* 0x000ea80000300800 */
[----:B------:R-:W1:Y:S04]  /*35710*/  LDS.128 R12, [R21] ;  /* 0x00000000150c7984 */ /* 0x000e680000000c00 */
[----:B---3--:R-:W3:Y:S01]  /*35720*/  LDL.LU R152, [R1+0xdb4] ;  /* 0x000db40001987983 */ /* 0x008ee20000300800 */
        /* <DEDUP_REMOVED lines=71> */
[----:B---3--:R3:W-:Y:S01]  /*35ba0*/  STSM.16.M88.4 [R0], R152 ;  /* 0x0000009800007844 */ /* 0x0087e20000000200 */
[----:B-1----:R-:W-:-:S03]  /*35bb0*/  IMAD.MOV.U32 R19, RZ, RZ, R15 ;  /* 0x000000ffff137224 */ /* 0x002fc600078e000f */
[----:B------:R-:W-:Y:S04]  /*35bc0*/  STL.64 [R1+0x1c0], R12 ;  /* 0x0001c00c01007387 */ /* 0x000fe80000100a00 */
[----:B------:R-:W-:Y:S01]  /*35bd0*/  STL [R1+0x1c8], R14 ;  /* 0x0001c80e01007387 */ /* 0x000fe20000100800 */
        /* <DEDUP_REMOVED lines=115> */
[----:B------:R-:W4:Y:S04]  /*36310*/  LDL.LU R160, [R1+0x200] ;  /* 0x0002000001a07983 */ /* 0x000f280000300800 */
[----:B--2---:R-:W-:Y:S01]  /*36320*/  STSM.16.M88.4 [R0], R156 ;  /* 0x0000009c00007844 */ /* 0x004fe20000000200 */
[----:B------:R-:W-:Y:S06]  /*36330*/  BAR.SYNC.DEFER_BLOCKING 0x0 ;  /* 0x0000000000007b1d */ /* 0x000fec0000010000 */
[----:B------:R-:W1:Y:S02]  /*36340*/  LDS.128 R12, [R21] ;  /* 0x00000000150c7984 */ /* 0x000e640000000c00 */
[----:B------:R-:W-:Y:S06]  /*36350*/  BAR.SYNC.DEFER_BLOCKING 0x0 ;  /* 0x0000000000007b1d */ /* 0x000fec0000010000 */
[----:B---3--:R-:W-:Y:S04]  /*36360*/  STSM.16.M88.4 [R0], R152 ;  /* 0x0000009800007844 */ /* 0x008fe80000000200 */
[----:B-1----:R-:W-:Y:S04]  /*36370*/  STL.64 [R1+0x5f0], R12 ;  /* 0x0005f00c01007387 */ /* 0x002fe80000100a00 */
[----:B------:R-:W-:Y:S01]  /*36380*/  STL.64 [R1+0x5f8], R14 ;  /* 0x0005f80e01007387 */ /* 0x000fe20000100a00 */
[----:B------:R-:W-:Y:S06]  /*36390*/  BAR.SYNC.DEFER_BLOCKING 0x0 ;  /* 0x0000000000007b1d */ /* 0x000fec0000010000 */
[----:B------:R-:W4:Y:S04]  /*363a0*/  LDL.LU R161, [R1+0x208] ;  /* 0x0002080001a17983 */ /* 0x000f280000300800 */
[----:B------:R-:W2:Y:S04]  /*363b0*/  LDL.LU R156, [R1+0xa04] ;  /* 0x000a0400019c7983 */ /* 0x000ea80000300800 */
[----:B------:R-:W1:Y:S01]  /*363c0*/  LDS.128 R12, [R21] ;  /* 0x00000000150c7984 */ /* 0x000e620000000c00 */
[----:B------:R-:W-:Y:S06]  /*363d0*/  BAR.SYNC.DEFER_BLOCKING 0x0 ;  /* 0x0000000000007b1d */ /* 0x000fec0000010000 */
[----:B-1----:R-:W-:Y:S04]  /*363e0*/  STL.64 [R1+0xdf0], R12 ;  /* 0x000df00c01007387 */ /* 0x002fe80000100a00 */
[----:B------:R-:W-:Y:S04]  /*363f0*/  STL.64 [R1+0xdf8], R14 ;  /* 0x000df80e01007387 */ /* 0x000fe80000100a00 */
[----:B------:R-:W2:Y:S04]  /*36400*/  LDL.LU R157, [R1+0xa0c] ;  /* 0x000a0c00019d7983 */ /* 0x000ea80000300800 */
[----:B------:R-:W2:Y:S04]  /*36410*/  LDL.LU R158, [R1+0x604] ;  /* 0x00060400019e7983 */ /* 0x000ea80000300800 */
[----:B------:R-:W2:Y:S04]  /*36420*/  LDL.LU R159, [R1+0x60c] ;  /* 0x00060c00019f7983 */ /* 0x000ea80000300800 */
[----:B------:R-:W3:Y:S01]  /*36430*/  LDL.LU R152, [R1+0x204] ;  /* 0x0002040001987983 */ /* 0x000ee20000300800 */
[----:B------:R-:W-:-:S02]  /*36440*/  IMAD.MOV.U32 R154, RZ, RZ, R25 ;  /* 0x000000ffff9a7224 */ /* 0x000fc400078e0019 */
[----:B------:R-:W-:Y:S01]  /*36450*/  IMAD.MOV.U32 R155, RZ, RZ, R27 ;  /* 0x000000ffff9b7224 */ /* 0x000fe200078e001b */
[----:B----4-:R-:W-:Y:S01]  /*36460*/  STSM.16.M88.4 [R0], R160 ;  /* 0x000000a000007844 */ /* 0x010fe20000000200 */
[----:B------:R-:W-:Y:S06]  /*36470*/  BAR.SYNC.DEFER_BLOCKING 0x0 ;  /* 0x0000000000007b1d */ /* 0x000fec0000010000 */
[----:B------:R-:W1:Y:S02]  /*36480*/  LDS.128 R12, [R21] ;  /* 0x00000000150c7984 */ /* 0x000e640000000c00 */
[----:B------:R-:W-:Y:S06]  /*36490*/  BAR.SYNC.DEFER_BLOCKING 0x0 ;  /* 0x0000000000007b1d */ /* 0x000fec0000010000 */
[----:B--2---:R-:W-:Y:S04]  /*364a0*/  STSM.16.M88.4 [R0], R156 ;  /* 0x0000009c00007844 */ /* 0x004fe80000000200 */
[----:B-1----:R-:W-:Y:S04]  /*364b0*/  STL.64 [R1+0xa00], R12 ;  /* 0x000a000c01007387 */ /* 0x002fe80000100a00 */
[----:B------:R-:W-:Y:S01]  /*364c0*/  STL.64 [R1+0xa08], R14 ;  /* 0x000a080e01007387 */ /* 0x000fe20000100a00 */
[----:B------:R-:W-:Y:S06]  /*364d0*/  BAR.SYNC.DEFER_BLOCKING 0x0 ;  /* 0x0000000000007b1d */ /* 0x000fec0000010000 */
[----:B------:R-:W3:Y:S04]  /*364e0*/  LDL.LU R153, [R1+0x20c] ;  /* 0x00020c0001997983 */ /* 0x000ee80000300800 */
        /* <DEDUP_REMOVED lines=8> */
[----:B---3--:R1:W-:Y:S01]  /*36570*/  STSM.16.M88.4 [R0], R152 ;  /* 0x0000009800007844 */ /* 0x0083e20000000200 */
[----:B------:R-:W-:Y:S06]  /*36580*/  BAR.SYNC.DEFER_BLOCKING 0x0 ;  /* 0x0000000000007b1d */ /* 0x000fec0000010000 */
[----:B-1----:R-:W3:Y:S04]  /*36590*/  LDL.LU R152, [R1+0x210] ;  /* 0x0002100001987983 */ /* 0x002ee80000300800 */
[----:B------:R-:W1:Y:S01]  /*365a0*/  LDS.128 R12, [R21] ;  /* 0x00000000150c7984 */ /* 0x000e620000000c00 */
[----:B------:R-:W-:Y:S06]  /*365b0*/  BAR.SYNC.DEFER_BLOCKING 0x0 ;  /* 0x0000000000007b1d */ /* 0x000fec0000010000 */
[----:B--2---:R2:W-:Y:S04]  /*365c0*/  STSM.16.M88.4 [R0], R24 ;  /* 0x0000001800007844 */ /* 0x0045e80000000200 */
[----:B-1----:R-:W-:Y:S04]  /*365d0*/  STL.64 [R1+0x600], R12 ;  /* 0x0006000c01007387 */ /* 0x002fe80000100a00 */
[----:B------:R-:W-:Y:S01]  /*365e0*/  STL.64 [R1+0x608], R14 ;  /* 0x0006080e01007387 */ /* 0x000fe20000100a00 */
[----:B------:R-:W-:Y:S06]  /*365f0*/  BAR.SYNC.DEFER_BLOCKING 0x0 ;  /* 0x0000000000007b1d */ /* 0x000fec0000010000 */
[----:B------:R-:W3:Y:S04]  /*36600*/  LDL.LU R153, [R1+0x218] ;  /* 0x0002180001997983 */ /* 0x000ee80000300800 */
[----:B--2---:R-:W2:Y:S04]  /*36610*/  LDL.LU R24, [R1+0xa14] ;  /* 0x000a140001187983 */ /* 0x004ea80000300800 */
[----:B------:R-:W1:Y:S04]  /*36620*/  LDS.128 R12, [R21] ;  /* 0x00000000150c7984 */ /* 0x000e680000000c00 */
[----:B-1----:R-:W-:Y:S04]  /*36630*/  STL.64 [R1+0xe50], R12 ;  /* 0x000e500c01007387 */ /* 0x002fe80000100a00 */
[----:B------:R-:W-:Y:S04]  /*36640*/  STL.64 [R1+0xe58], R14 ;  /* 0x000e580e01007387 */ /* 0x000fe80000100a00 */
[----:B------:R-:W2:Y:S04]  /*36650*/  LDL.LU R25, [R1+0xa1c] ;  /* 0x000a1c0001197983 */ /* 0x000ea80000300800 */
[----:B------:R-:W2:Y:S04]  /*36660*/  LDL.LU R26, [R1+0x614] ;  /* 0x00061400011a7983 */ /* 0x000ea80000300800 */
[----:B------:R-:W2:Y:S01]  /*36670*/  LDL.LU R27, [R1+0x61c] ;  /* 0x00061c00011b7983 */ /* 0x000ea20000300800 */
[----:B------:R-:W-:Y:S01]  /*36680*/  BAR.SYNC.DEFER_BLOCKING 0x0 ;  /* 0x0000000000007b1d */ /* 0x000fe20000010000 */
[----:B------:R-:W-:-:S02]  /*36690*/  IMAD.MOV.U32 R154, RZ, RZ, R28 ;  /* 0x000000ffff9a7224 */ /* 0x000fc400078e001c */
[----:B------:R-:W-:-:S05]  /*366a0*/  IMAD.MOV.U32 R155, RZ, RZ, R30 ;  /* 0x000000ffff9b7224 */ /* 0x000fca00078e001e */
        /* <DEDUP_REMOVED lines=19> */
[----:B------:R-:W-:-:S03]  /*367e0*/  IMAD.MOV.U32 R155, RZ, RZ, R31 ;  /* 0x000000ffff9b7224 */ /* 0x000fc600078e001f */
[----:B------:R-:W4:Y:S04]  /*367f0*/  LDL.LU R28, [R1+0x220] ;  /* 0x00022000011c7983 */ /* 0x000f280000300800 */
[----:B---3--:R-:W-:Y:S01]  /*36800*/  STSM.16.M88.4 [R0], R152 ;  /* 0x0000009800007844 */ /* 0x008fe20000000200 */
[----:B------:R-:W-:Y:S06]  /*36810*/  BAR.SYNC.DEFER_BLOCKING 0x0 ;  /* 0x0000000000007b1d */ /* 0x000fec0000010000 */
[----:B------:R-:W1:Y:S02]  /*36820*/  LDS.128 R12, [R21] ;  /* 0x00000000150c7984 */ /* 0x000e640000000c00 */
[----:B------:R-:W-:Y:S06]  /*36830*/  BAR.SYNC.DEFER_BLOCKING 0x0 ;  /* 0x0000000000007b1d */ /* 0x000fec0000010000 */
[----:B--2---:R2:W-:Y:S04]  /*36840*/  STSM.16.M88.4 [R0], R24 ;  /* 0x0000001800007844 */ /* 0x0045e80000000200 */
[----:B-1----:R-:W-:Y:S04]  /*36850*/  STL.64 [R1+0x200], R12 ;  /* 0x0002000c01007387 */ /* 0x002fe80000100a00 */
[----:B------:R-:W-:Y:S01]  /*36860*/  STL.64 [R1+0x208], R14 ;  /* 0x0002080e01007387 */ /* 0x000fe20000100a00 */
[----:B------:R-:W-:Y:S06]  /*36870*/  BAR.SYNC.DEFER_BLOCKING 0x0 ;  /* 0x0000000000007b1d */ /* 0x000fec0000010000 */
[----:B------:R-:W4:Y:S04]  /*36880*/  LDL.LU R29, [R1+0x228] ;  /* 0x00022800011d7983 */ /* 0x000f280000300800 */
        /* <DEDUP_REMOVED lines=10> */
[----:B----4-:R1:W-:Y:S01]  /*36930*/  STSM.16.M88.4 [R0], R28 ;  /* 0x0000001c00007844 */ /* 0x0103e20000000200 */
        /* <DEDUP_REMOVED lines=604> */
[----:B--2---:R2:W-:Y:S01]  /*38f00*/  STSM.16.M88.4 [R0], R24 ;  /* 0x0000001800007844 */ /* 0x0045e20000000200 */
[----:B-1----:R-:W-:-:S03]  /*38f10*/  IMAD.MOV.U32 R252, RZ, RZ, R15 ;  /* 0x000000fffffc7224 */ /* 0x002fc600078e000f */
[----:B------:R-:W-:Y:S04]  /*38f20*/  STL.64 [R1+0xc0], R12 ;  /* 0x0000c00c01007387 */ /* 0x000fe80000100a00 */
[----:B------:R-:W-:Y:S01]  /*38f30*/  STL [R1+0xc8], R14 ;  /* 0x0000c80e01007387 */ /* 0x000fe20000100800 */
[----:B------:R-:W-:Y:S06]  /*38f40*/  BAR.SYNC.DEFER_BLOCKING 0x0 ;  /* 0x0000000000007b1d */ /* 0x000fec0000010000 */
[----:B------:R-:W-:Y:S04]  /*38f50*/  STL [R1+0x175c], R252 ;  /* 0x00175cfc01007387 */ /* 0x000fe80000100800 */
[----:B------:R-:W3:Y:S04]  /*38f60*/  LDL.LU R29, [R1+0x31c] ;  /* 0x00031c00011d7983 */ /* 0x000ee80000300800 */
[----:B--2---:R-:W2:Y:S04]  /*38f70*/  LDL.LU R24, [R1+0xb20] ;  /* 0x000b200001187983 */ /* 0x004ea80000300800 */
[----:B------:R-:W1:Y:S02]  /*38f80*/  LDS.128 R12, [R21] ;  /* 0x00000000150c7984 */ /* 0x000e640000000c00 */
[----:B-1----:R-:W-:-:S02]  /*38f90*/  IMAD.MOV.U32 R252, RZ, RZ, R14 ;  /* 0x000000fffffc7224 */ /* 0x002fc400078e000e */
[----:B------:R-:W-:Y:S01]  /*38fa0*/  IMAD.MOV.U32 R231, RZ, RZ, R15 ;  /* 0x000000ffffe77224 */ /* 0x000fe200078e000f */
[----:B------:R-:W-:Y:S04]  /*38fb0*/  STL.64 [R1+0x80], R12 ;  /* 0x0000800c01007387 */ /* 0x000fe80000100a00 */
[----:B------:R-:W-:Y:S04]  /*38fc0*/  STL [R1+0x1760], R252 ;  /* 0x001760fc01007387 */ /* 0x000fe80000100800 */
[----:B------:R-:W-:Y:S04]  /*38fd0*/  STL [R1+0x1758], R231 ;  /* 0x001758e701007387 */ /* 0x000fe80000100800 */
        /* <DEDUP_REMOVED lines=11> */
[----:B--2---:R2:W-:Y:S02]  /*39090*/  STSM.16.M88.4 [R0], R24 ;  /* 0x0000001800007844 */ /* 0x0045e40000000200 */
[----:B------:R-:W-:Y:S01]  /*390a0*/  BAR.SYNC.DEFER_BLOCKING 0x0 ;  /* 0x0000000000007b1d */ /* 0x000fe20000010000 */
[----:B-1----:R-:W-:-:S02]  /*390b0*/  IMAD.MOV.U32 R230, RZ, RZ, R15 ;  /* 0x000000ffffe67224 */ /* 0x002fc400078e000f */
[----:B------:R-:W-:Y:S02]  /*390c0*/  IMAD.MOV.U32 R252, RZ, RZ, R13 ;  /* 0x000000fffffc7224 */ /* 0x000fe400078e000d */
[----:B------:R-:W-:Y:S01]  /*390d0*/  IMAD.MOV.U32 R231, RZ, RZ, R14 ;  /* 0x000000ffffe77224 */ /* 0x000fe200078e000e */
[----:B------:R-:W-:Y:S04]  /*390e0*/  STL [R1+0x20], R12 ;  /* 0x0000200c01007387 */ /* 0x000fe80000100800 */
[----:B------:R-:W4:Y:S04]  /*390f0*/  LDL.LU R13, [R1+0x1260] ;  /* 0x00126000010d7983 */ /* 0x000f280000300800 */
[----:B------:R-:W4:Y:S04]  /*39100*/  LDL.LU R16, [R1+0xe00] ;  /* 0x000e000001107983 */ /* 0x000f280000300800 */
[----:B------:R-:W4:Y:S04]  /*39110*/  LDL.LU R14, [R1+0x1744] ;  /* 0x00174400010e7983 */ /* 0x000f280000300800 */
[----:B------:R-:W-:Y:S04]  /*39120*/  STL [R1+0x1774], R230 ;  /* 0x001774e601007387 */ /* 0x000fe80000100800 */
[----:B------:R-:W-:Y:S04]  /*39130*/  STL [R1+0x1768], R231 ;  /* 0x001768e701007387 */ /* 0x000fe80000100800 */
[----:B------:R-:W-:Y:S04]  /*39140*/  STL [R1+0x1764], R252 ;  /* 0x001764fc01007387 */ /* 0x000fe80000100800 */
[----:B------:R-:W3:Y:S04]  /*39150*/  LDL.LU R29, [R1+0x328] ;  /* 0x00032800011d7983 */ /* 0x000ee80000300800 */
[----:B------:R-:W1:Y:S04]  /*39160*/  LDS.128 R248, [R21] ;  /* 0x0000000015f87984 */ /* 0x000e680000000c00 */
[----:B--2---:R-:W2:Y:S04]  /*39170*/  LDL.LU R24, [R1+0xb24] ;  /* 0x000b240001187983 */ /* 0x004ea80000300800 */
[----:B-1----:R-:W-:Y:S04]  /*39180*/  STL [R1+0x17a8], R248 ;  /* 0x0017a8f801007387 */ /* 0x002fe80000100800 */
[----:B------:R-:W-:Y:S04]  /*39190*/  STL [R1+0x1794], R249 ;  /* 0x001794f901007387 */ /* 0x000fe80000100800 */
        /* <DEDUP_REMOVED lines=11> */
[----:B------:R-:W3:Y:S04]  /*39250*/  LDL.LU R29, [R1+0x32c] ;  /* 0x00032c00011d7983 */ /* 0x000ee80000300800 */
[----:B------:R-:W1:Y:S01]  /*39260*/  LDS.128 R244, [R21] ;  /* 0x0000000015f47984 */ /* 0x000e620000000c00 */
[----:B------:R-:W-:Y:S06]  /*39270*/  BAR.SYNC.DEFER_BLOCKING 0x0 ;  /* 0x0000000000007b1d */ /* 0x000fec0000010000 */
[----:B--2---:R2:W-:Y:S02]  /*39280*/  STSM.16.M88.4 [R0], R24 ;  /* 0x0000001800007844 */ /* 0x0045e40000000200 */
[----:B------:R-:W-:Y:S06]  /*39290*/  BAR.SYNC.DEFER_BLOCKING 0x0 ;  /* 0x0000000000007b1d */ /* 0x000fec0000010000 */
[----:B--2---:R-:W2:Y:S04]  /*392a0*/  LDL.LU R24, [R1+0xb30] ;  /* 0x000b300001187983 */ /* 0x004ea80000300800 */
[----:B------:R-:W2:Y:S04]  /*392b0*/  LDL.LU R25, [R1+0xb38] ;  /* 0x000b380001197983 */ /* 0x000ea80000300800 */
[----:B------:R-:W2:Y:S04]  /*392c0*/  LDL.LU R26, [R1+0x730] ;  /* 0x00073000011a7983 */ /* 0x000ea80000300800 */
[----:B------:R-:W2:Y:S04]  /*392d0*/  LDL.LU R27, [R1+0x738] ;  /* 0x00073800011b7983 */ /* 0x000ea80000300800 */
[----:B------:R-:W1:Y:S01]  /*392e0*/  LDS.128 R240, [R21] ;  /* 0x0000000015f07984 */ /* 0x000e620000000c00 */
[----:B------:R-:W-:-:S02]  /*392f0*/  IMAD.MOV.U32 R30, RZ, RZ, R97 ;  /* 0x000000ffff1e7224 */ /* 0x000fc400078e0061 */
[----:B------:R-:W-:Y:S01]  /*39300*/  IMAD.MOV.U32 R31, RZ, RZ, R99 ;  /* 0x000000ffff1f7224 */ /* 0x000fe200078e0063 */
[----:B------:R-:W-:Y:S06]  /*39310*/  BAR.SYNC.DEFER_BLOCKING 0x0 ;  /* 0x0000000000007b1d */ /* 0x000fec0000010000 */
[----:B---3--:R3:W-:Y:S02]  /*39320*/  STSM.16.M88.4 [R0], R28 ;  /* 0x0000001c00007844 */ /* 0x0087e40000000200 */
[----:B------:R-:W-:Y:S06]  /*39330*/  BAR.SYNC.DEFER_BLOCKING 0x0 ;  /* 0x0000000000007b1d */ /* 0x000fec0000010000 */
[----:B---3--:R-:W3:Y:S04]  /*39340*/  LDL.LU R28, [R1+0x330] ;  /* 0x00033000011c7983 */ /* 0x008ee80000300800 */
        /* <DEDUP_REMOVED lines=57> */
[----:B------:R-:W4:Y:S04]  /*396e0*/  LDL.LU R32, [R1+0x350] ;  /* 0x0003500001207983 */ /* 0x000f280000300800 */
[----:B------:R-:W4:Y:S04]  /*396f0*/  LDL.LU R33, [R1+0x358] ;  /* 0x0003580001217983 */ /* 0x000f280000300800 */
        /* <DEDUP_REMOVED lines=8> */
[----:B------:R-:W3:Y:S04]  /*39780*/  LDL.LU R30, [R1+0x754] ;  /* 0x00075400011e7983 */ /* 0x000ee80000300800 */
[----:B------:R-:W3:Y:S04]  /*39790*/  LDL.LU R31, [R1+0x75c] ;  /* 0x00075c00011f7983 */ /* 0x000ee80000300800 */
[----:B------:R-:W1:Y:S01]  /*397a0*/  LDS.128 R200, [R21] ;  /* 0x0000000015c87984 */ /* 0x000e620000000c00 */
[----:B------:R-:W-:Y:S06]  /*397b0*/  BAR.SYNC.DEFER_BLOCKING 0x0 ;  /* 0x0000000000007b1d */ /* 0x000fec0000010000 */
[----:B--2---:R2:W-:Y:S02]  /*397c0*/  STSM.16.M88.4 [R0], R24 ;  /* 0x0000001800007844 */ /* 0x0045e40000000200 */
[----:B------:R-:W-:Y:S06]  /*397d0*/  BAR.SYNC.DEFER_BLOCKING 0x0 ;  /* 0x0000000000007b1d */ /* 0x000fec0000010000 */
[----:B--2---:R-:W2:Y:S04]  /*397e0*/  LDL.LU R24, [R1+0x354] ;  /* 0x0003540001187983 */ /* 0x004ea80000300800 */
[----:B------:R-:W2:Y:S04]  /*397f0*/  LDL.LU R25, [R1+0x35c] ;  /* 0x00035c0001197983 */ /* 0x000ea80000300800 */
[----:B------:R-:W1:Y:S01]  /*39800*/  LDS.128 R196, [R21] ;  /* 0x0000000015c47984 */ /* 0x000e620000000c00 */
[----:B------:R-:W-:-:S02]  /*39810*/  IMAD.MOV.U32 R34, RZ, RZ, R108 ;  /* 0x000000ffff227224 */ /* 0x000fc400078e006c */
[----:B------:R-:W-:Y:S01]  /*39820*/  IMAD.MOV.U32 R35, RZ, RZ, R110 ;  /* 0x000000ffff237224 */ /* 0x000fe200078e006e */
[----:B------:R-:W-:Y:S06]  /*39830*/  BAR.SYNC.DEFER_BLOCKING 0x0 ;  /* 0x0000000000007b1d */ /* 0x000fec0000010000 */
[----:B----4-:R-:W-:Y:S02]  /*39840*/  STSM.16.M88.4 [R0], R32 ;  /* 0x0000002000007844 */ /* 0x010fe40000000200 */
[----:B------:R-:W-:Y:S06]  /*39850*/  BAR.SYNC.DEFER_BLOCKING 0x0 ;  /* 0x0000000000007b1d */ /* 0x000fec0000010000 */
[----:B------:R-:W4:Y:S02]  /*39860*/  LDS.128 R192, [R21] ;  /* 0x0000000015c07984 */ /* 0x000f240000000c00 */
[----:B------:R-:W-:Y:S01]  /*39870*/  BAR.SYNC.DEFER_BLOCKING 0x0 ;  /* 0x0000000000007b1d */ /* 0x000fe20000010000 */
[----:B------:R-:W-:-:S02]  /*39880*/  IMAD.MOV.U32 R26, RZ, RZ, R109 ;  /* 0x000000ffff1a7224 */ /* 0x000fc400078e006d */
[----:B------:R-:W-:-:S03]  /*39890*/  IMAD.MOV.U32 R27, RZ, RZ, R111 ;  /* 0x000000ffff1b7224 */ /* 0x000fc600078e006f */
[----:B---3--:R3:W-:Y:S02]  /*398a0*/  STSM.16.M88.4 [R0], R28 ;  /* 0x0000001c00007844 */ /* 0x0087e40000000200 */
[----:B------:R-:W-:Y:S06]  /*398b0*/  BAR.SYNC.DEFER_BLOCKING 0x0 ;  /* 0x0000000000007b1d */ /* 0x000fec0000010000 */
[----:B---3--:R-:W3:Y:S04]  /*398c0*/  LDL.LU R28, [R1+0xb60] ;  /* 0x000b6000011c7983 */ /* 0x008ee80000300800 */
[----:B------:R-:W3:Y:S04]  /*398d0*/  LDL.LU R29, [R1+0xb68] ;  /* 0x000b6800011d7983 */ /* 0x000ee80000300800 */
[----:B------:R-:W3:Y:S04]  /*398e0*/  LDL.LU R30, [R1+0x760] ;  /* 0x00076000011e7983 */ /* 0x000ee80000300800 */
[----:B------:R-:W3:Y:S04]  /*398f0*/  LDL.LU R31, [R1+0x768] ;  /* 0x00076800011f7983 */ /* 0x000ee80000300800 */
[----:B------:R-:W4:Y:S01]  /*39900*/  LDS.128 R188, [R21] ;  /* 0x0000000015bc7984 */ /* 0x000f220000000c00 */
[----:B------:R-:W-:Y:S06]  /*39910*/  BAR.SYNC.DEFER_BLOCKING 0x0 ;  /* 0x0000000000007b1d */ /* 0x000fec0000010000 */
[----:B--2---:R2:W-:Y:S02]  /*39920*/  STSM.16.M88.4 [R0], R24 ;  /* 0x0000001800007844 */ /* 0x0045e40000000200 */
[----:B------:R-:W-:Y:S06]  /*39930*/  BAR.SYNC.DEFER_BLOCKING 0x0 ;  /* 0x0000000000007b1d */ /* 0x000fec0000010000 */
[----:B--2---:R-:W2:Y:S04]  /*39940*/  LDL.LU R24, [R1+0x360] ;  /* 0x0003600001187983 */ /* 0x004ea80000300800 */
[----:B------:R-:W2:Y:S04]  /*39950*/  LDL.LU R25, [R1+0x368] ;  /* 0x0003680001197983 */ /* 0x000ea80000300800 */
[----:B------:R-:W4:Y:S01]  /*39960*/  LDS.128 R184, [R21] ;  /* 0x0000000015b87984 */ /* 0x000f220000000c00 */
        /* <DEDUP_REMOVED lines=31> */
[----:B------:R-:W4:Y:S04]  /*39b60*/  LDL.LU R32, [R1+0xb74] ;  /* 0x000b740001207983 */ /* 0x000f280000300800 */
[----:B------:R-:W4:Y:S04]  /*39b70*/  LDL.LU R33, [R1+0xb7c] ;  /* 0x000b7c0001217983 */ /* 0x000f280000300800 */
[----:B------:R-:W4:Y:S04]  /*39b80*/  LDL.LU R34, [R1+0x774] ;  /* 0x0007740001227983 */ /* 0x000f280000300800 */
[----:B------:R-:W4:Y:S04]  /*39b90*/  LDL.LU R35, [R1+0x77c] ;  /* 0x00077c0001237983 */ /* 0x000f280000300800 */
[----:B------:R-:W1:Y:S01]  /*39ba0*/  LDS.128 R168, [R21] ;  /* 0x0000000015a87984 */ /* 0x000e620000000c00 */
[----:B------:R-:W-:Y:S01]  /*39bb0*/  BAR.SYNC.DEFER_BLOCKING 0x0 ;  /* 0x0000000000007b1d */ /* 0x000fe20000010000 */
[----:B------:R-:W-:-:S02]  /*39bc0*/  IMAD.MOV.U32 R26, RZ, RZ, R116 ;  /* 0x000000ffff1a7224 */ /* 0x000fc400078e0074 */
[----:B------:R-:W-:-:S03]  /*39bd0*/  IMAD.MOV.U32 R27, RZ, RZ, R118 ;  /* 0x000000ffff1b7224 */ /* 0x000fc600078e0076 */
[----:B------:R-:W4:Y:S04]  /*39be0*/  LDL.LU R36, [R1+0x374] ;  /* 0x0003740001247983 */ /* 0x000f280000300800 */
[----:B------:R-:W4:Y:S04]  /*39bf0*/  LDL.LU R37, [R1+0x37c] ;  /* 0x00037c0001257983 */ /* 0x000f280000300800 */
[----:B---3--:R-:W-:Y:S01]  /*39c00*/  STSM.16.M88.4 [R0], R28 ;  /* 0x0000001c00007844 */ /* 0x008fe20000000200 */
[----:B------:R-:W-:Y:S06]  /*39c10*/  BAR.SYNC.DEFER_BLOCKING 0x0 ;  /* 0x0000000000007b1d */ /* 0x000fec0000010000 */
[----:B------:R-:W3:Y:S02]  /*39c20*/  LDS.128 R28, [R21] ;  /* 0x00000000151c7984 */ /* 0x000ee40000000c00 */
[----:B------:R-:W-:Y:S06]  /*39c30*/  BAR.SYNC.DEFER_BLOCKING 0x0 ;  /* 0x0000000000007b1d */ /* 0x000fec0000010000 */
[----:B--2---:R-:W-:Y:S02]  /*39c40*/  STSM.16.M88.4 [R0], R24 ;  /* 0x0000001800007844 */ /* 0x004fe40000000200 */
[----:B------:R-:W-:Y:S06]  /*39c50*/  BAR.SYNC.DEFER_BLOCKING 0x0 ;  /* 0x0000000000007b1d */ /* 0x000fec0000010000 */
[----:B------:R-:W2:Y:S02]  /*39c60*/  LDS.128 R24, [R21] ;  /* 0x0000000015187984 */ /* 0x000ea40000000c00 */
[----:B------:R-:W-:Y:S06]  /*39c70*/  BAR.SYNC.DEFER_BLOCKING 0x0 ;  /* 0x0000000000007b1d */ /* 0x000fec0000010000 */
[----:B----4-:R4:W-:Y:S02]  /*39c80*/  STSM.16.M88.4 [R0], R32 ;  /* 0x0000002000007844 */ /* 0x0109e40000000200 */
[----:B------:R-:W-:Y:S06]  /*39c90*/  BAR.SYNC.DEFER_BLOCKING 0x0 ;  /* 0x0000000000007b1d */ /* 0x000fec0000010000 */
[----:B----4-:R-:W4:Y:S04]  /*39ca0*/  LDL.LU R32, [R1+0xb80] ;  /* 0x000b800001207983 */ /* 0x010f280000300800 */
[----:B------:R-:W4:Y:S04]  /*39cb0*/  LDL.LU R33, [R1+0xb88] ;  /* 0x000b880001217983 */ /* 0x000f280000300800 */
[----:B------:R-:W4:Y:S04]  /*39cc0*/  LDL.LU R34, [R1+0x780] ;  /* 0x0007800001227983 */ /* 0x000f280000300800 */
[----:B------:R-:W4:Y:S04]  /*39cd0*/  LDL.LU R35, [R1+0x788] ;  /* 0x0007880001237983 */ /* 0x000f280000300800 */
[----:B------:R-:W3:Y:S04]  /*39ce0*/  LDL.LU R44, [R1+0x380] ;  /* 0x00038000012c7983 */ /* 0x000ee80000300800 */
[----:B------:R-:W3:Y:S04]  /*39cf0*/  LDL.LU R45, [R1+0x388] ;  /* 0x00038800012d7983 */ /* 0x000ee80000300800 */
[----:B------:R-:W2:Y:S04]  /*39d00*/  LDL.LU R48, [R1+0xb84] ;  /* 0x000b840001307983 */ /* 0x000ea80000300800 */
[----:B------:R-:W2:Y:S04]  /*39d10*/  LDL.LU R49, [R1+0xb8c] ;  /* 0x000b8c0001317983 */ /* 0x000ea80000300800 */
[----:B------:R-:W2:Y:S04]  /*39d20*/  LDL.LU R50, [R1+0x784] ;  /* 0x0007840001327983 */ /* 0x000ea80000300800 */
[----:B------:R-:W2:Y:S04]  /*39d30*/  LDL.LU R51, [R1+0x78c] ;  /* 0x00078c0001337983 */ /* 0x000ea80000300800 */
[----:B------:R-:W1:Y:S01]  /*39d40*/  LDS.128 R40, [R21] ;  /* 0x0000000015287984 */ /* 0x000e620000000c00 */
[----:B------:R-:W-:-:S02]  /*39d50*/  IMAD.MOV.U32 R38, RZ, RZ, R117 ;  /* 0x000000ffff267224 */ /* 0x000fc400078e0075 */
[----:B------:R-:W-:Y:S01]  /*39d60*/  IMAD.MOV.U32 R39, RZ, RZ, R119 ;  /* 0x000000ffff277224 */ /* 0x000fe200078e0077 */
[----:B------:R-:W-:Y:S01]  /*39d70*/  BAR.SYNC.DEFER_BLOCKING 0x0 ;  /* 0x0000000000007b1d */ /* 0x000fe20000010000 */
[----:B------:R-:W-:Y:S02]  /*39d80*/  IMAD.MOV.U32 R46, RZ, RZ, R120 ;  /* 0x000000ffff2e7224 */ /* 0x000fe400078e0078 */
[----:B------:R-:W-:-:S03]  /*39d90*/  IMAD.MOV.U32 R47, RZ, RZ, R122 ;  /* 0x000000ffff2f7224 */ /* 0x000fc600078e007a */
[----:B------:R-:W2:Y:S04]  /*39da0*/  LDL.LU R52, [R1+0x384] ;  /* 0x0003840001347983 */ /* 0x000ea80000300800 */
[----:B------:R-:W2:Y:S04]  /*39db0*/  LDL.LU R53, [R1+0x38c] ;  /* 0x00038c0001357983 */ /* 0x000ea80000300800 */
[----:B------:R-:W-:Y:S01]  /*39dc0*/  STSM.16.M88.4 [R0], R36 ;  /* 0x0000002400007844 */ /* 0x000fe20000000200 */
[----:B------:R-:W-:Y:S06]  /*39dd0*/  BAR.SYNC.DEFER_BLOCKING 0x0 ;  /* 0x0000000000007b1d */ /* 0x000fec0000010000 */
[----:B------:R-:W1:Y:S02]  /*39de0*/  LDS.128 R36, [R21] ;  /* 0x0000000015247984 */ /* 0x000e640000000c00 */
[----:B------:R-:W-:Y:S06]  /*39df0*/  BAR.SYNC.DEFER_BLOCKING 0x0 ;  /* 0x0000000000007b1d */ /* 0x000fec0000010000 */
[----:B----4-:R-:W-:Y:S02]  /*39e00*/  STSM.16.M88.4 [R0], R32 ;  /* 0x0000002000007844 */ /* 0x010fe40000000200 */
[----:B------:R-:W-:Y:S06]  /*39e10*/  BAR.SYNC.DEFER_BLOCKING 0x0 ;  /* 0x0000000000007b1d */ /* 0x000fec0000010000 */
[----:B------:R-:W4:Y:S02]  /*39e20*/  LDS.128 R32, [R21] ;  /* 0x0000000015207984 */ /* 0x000f240000000c00 */
[----:B------:R-:W-:Y:S06]  /*39e30*/  BAR.SYNC.DEFER_BLOCKING 0x0 ;  /* 0x0000000000007b1d */ /* 0x000fec0000010000 */
[----:B---3--:R-:W-:Y:S02]  /*39e40*/  STSM.16.M88.4 [R0], R44 ;  /* 0x0000002c00007844 */ /* 0x008fe40000000200 */
[----:B------:R-:W-:Y:S06]  /*39e50*/  BAR.SYNC.DEFER_BLOCKING 0x0 ;  /* 0x0000000000007b1d */ /* 0x000fec0000010000 */
[----:B------:R-:W3:Y:S02]  /*39e60*/  LDS.128 R44, [R21] ;  /* 0x00000000152c7984 */ /* 0x000ee40000000c00 */
        /* <DEDUP_REMOVED lines=9> */
[----:B------:R-:W3:Y:S04]  /*39f00*/  LDL.LU R64, [R1+0xb94] ;  /* 0x000b940001407983 */ /* 0x000ee80000300800 */
[----:B------:R-:W3:Y:S04]  /*39f10*/  LDL.LU R65, [R1+0xb9c] ;  /* 0x000b9c0001417983 */ /* 0x000ee80000300800 */
[----:B------:R-:W3:Y:S04]  /*39f20*/  LDL.LU R66, [R1+0x794] ;  /* 0x0007940001427983 */ /* 0x000ee80000300800 */
[----:B------:R-:W3:Y:S04]  /*39f30*/  LDL.LU R67, [R1+0x79c] ;  /* 0x00079c0001437983 */ /* 0x000ee80000300800 */
[----:B------:R-:W1:Y:S01]  /*39f40*/  LDS.128 R56, [R21] ;  /* 0x0000000015387984 */ /* 0x000e620000000c00 */
[----:B------:R-:W-:-:S02]  /*39f50*/  IMAD.MOV.U32 R54, RZ, RZ, R121 ;  /* 0x000000ffff367224 */ /* 0x000fc400078e0079 */
[----:B------:R-:W-:Y:S01]  /*39f60*/  IMAD.MOV.U32 R55, RZ, RZ, R123 ;  /* 0x000000ffff377224 */ /* 0x000fe200078e007b */
[----:B------:R-:W-:Y:S01]  /*39f70*/  BAR.SYNC.DEFER_BLOCKING 0x0 ;  /* 0x0000000000007b1d */ /* 0x000fe20000010000 */
[----:B------:R-:W-:Y:S02]  /*39f80*/  IMAD.MOV.U32 R62, RZ, RZ, R124 ;  /* 0x000000ffff3e7224 */ /* 0x000fe400078e007c */
[----:B------:R-:W-:-:S03]  /*39f90*/  IMAD.MOV.U32 R63, RZ, RZ, R126 ;  /* 0x000000ffff3f7224 */ /* 0x000fc600078e007e */
[----:B------:R-:W3:Y:S04]  /*39fa0*/  LDL.LU R68, [R1+0x394] ;  /* 0x0003940001447983 */ /* 0x000ee80000300800 */
[----:B------:R-:W3:Y:S04]  /*39fb0*/  LDL.LU R69, [R1+0x39c] ;  /* 0x00039c0001457983 */ /* 0x000ee80000300800 */
[----:B------:R-:W-:Y:S01]  /*39fc0*/  STSM.16.M88.4 [R0], R52 ;  /* 0x0000003400007844 */ /* 0x000fe20000000200 */
[----:B------:R-:W-:Y:S06]  /*39fd0*/  BAR.SYNC.DEFER_BLOCKING 0x0 ;  /* 0x0000000000007b1d */ /* 0x000fec0000010000 */
[----:B------:R-:W1:Y:S02]  /*39fe0*/  LDS.128 R52, [R21] ;  /* 0x0000000015347984 */ /* 0x000e640000000c00 */
[----:B------:R-:W-:Y:S06]  /*39ff0*/  BAR.SYNC.DEFER_BLOCKING 0x0 ;  /* 0x0000000000007b1d */ /* 0x000fec0000010000 */
[----:B--2---:R-:W-:Y:S02]  /*3a000*/  STSM.16.M88.4 [R0], R48 ;  /* 0x0000003000007844 */ /* 0x004fe40000000200 */
[----:B------:R-:W-:Y:S06]  /*3a010*/  BAR.SYNC.DEFER_BLOCKING 0x0 ;  /* 0x0000000000007b1d */ /* 0x000fec0000010000 */
[----:B------:R-:W2:Y:S02]  /*3a020*/  LDS.128 R48, [R21] ;  /* 0x0000000015307984 */ /* 0x000ea40000000c00 */
[----:B------:R-:W-:Y:S06]  /*3a030*/  BAR.SYNC.DEFER_BLOCKING 0x0 ;  /* 0x0000000000007b1d */ /* 0x000fec0000010000 */
[----:B----4-:R-:W-:Y:S02]  /*3a040*/  STSM.16.M88.4 [R0], R60 ;  /* 0x0000003c00007844 */ /* 0x010fe40000000200 */
[----:B------:R-:W-:Y:S06]  /*3a050*/  BAR.SYNC.DEFER_BLOCKING 0x0 ;  /* 0x0000000000007b1d */ /* 0x000fec0000010000 */
[----:B------:R-:W4:Y:S02]  /*3a060*/  LDS.128 R60, [R21] ;  /* 0x00000000153c7984 */ /* 0x000f240000000c00 */
[----:B------:R-:W-:Y:S06]  /*3a070*/  BAR.SYNC.DEFER_BLOCKING 0x0 ;  /* 0x0000000000007b1d */ /* 0x000fec0000010000 */
[----:B---3--:R3:W-:Y:S02]  /*3a080*/  STSM.16.M88.4 [R0], R64 ;  /* 0x0000004000007844 */ /* 0x0087e40000000200 */
[----:B------:R-:W-:Y:S06]  /*3a090*/  BAR.SYNC.DEFER_BLOCKING 0x0 ;  /* 0x0000000000007b1d */ /* 0x000fec0000010000 */
[----:B---3--:R-:W3:Y:S04]  /*3a0a0*/  LDL.LU R64, [R1+0xba0] ;  /* 0x000ba00001407983 */ /* 0x008ee80000300800 */
[----:B------:R-:W3:Y:S04]  /*3a0b0*/  LDL.LU R65, [R1+0xba8] ;  /* 0x000ba80001417983 */ /* 0x000ee80000300800 */
[----:B------:R-:W3:Y:S04]  /*3a0c0*/  LDL.LU R66, [R1+0x7a0] ;  /* 0x0007a00001427983 */ /* 0x000ee80000300800 */
[----:B------:R-:W3:Y:S04]  /*3a0d0*/  LDL.LU R67, [R1+0x7a8] ;  /* 0x0007a80001437983 */ /* 0x000ee80000300800 */
[----:B------:R-:W2:Y:S04]  /*3a0e0*/  LDL.LU R76, [R1+0x3a0] ;  /* 0x0003a000014c7983 */ /* 0x000ea80000300800 */
[----:B------:R-:W2:Y:S04]  /*3a0f0*/  LDL.LU R77, [R1+0x3a8] ;  /* 0x0003a800014d7983 */ /* 0x000ea80000300800 */
[----:B------:R-:W4:Y:S04]  /*3a100*/  LDL.LU R80, [R1+0xba4] ;  /* 0x000ba40001507983 */ /* 0x000f280000300800 */
[----:B------:R-:W4:Y:S04]  /*3a110*/  LDL.LU R81, [R1+0xbac] ;  /* 0x000bac0001517983 */ /* 0x000f280000300800 */
[----:B------:R-:W4:Y:S04]  /*3a120*/  LDL.LU R82, [R1+0x7a4] ;  /* 0x0007a40001527983 */ /* 0x000f280000300800 */
[----:B------:R-:W4:Y:S04]  /*3a130*/  LDL.LU R83, [R1+0x7ac] ;  /* 0x0007ac0001537983 */ /* 0x000f280000300800 */
[----:B------:R-:W1:Y:S01]  /*3a140*/  LDS.128 R72, [R21] ;  /* 0x0000000015487984 */ /* 0x000e620000000c00 */
[----:B------:R-:W-:-:S02]  /*3a150*/  IMAD.MOV.U32 R70, RZ, RZ, R125 ;  /* 0x000000ffff467224 */ /* 0x000fc400078e007d */
[----:B------:R-:W-:Y:S01]  /*3a160*/  IMAD.MOV.U32 R71, RZ, RZ, R127 ;  /* 0x000000ffff477224 */ /* 0x000fe200078e007f */
[----:B------:R-:W-:Y:S01]  /*3a170*/  BAR.SYNC.DEFER_BLOCKING 0x0 ;  /* 0x0000000000007b1d */ /* 0x000fe20000010000 */
[----:B------:R-:W-:Y:S02]  /*3a180*/  IMAD.MOV.U32 R78, RZ, RZ, R128 ;  /* 0x000000ffff4e7224 */ /* 0x000fe400078e0080 */
[----:B------:R-:W-:-:S03]  /*3a190*/  IMAD.MOV.U32 R79, RZ, RZ, R130 ;  /* 0x000000ffff4f7224 */ /* 0x000fc600078e0082 */
[----:B------:R-:W4:Y:S04]  /*3a1a0*/  LDL.LU R84, [R1+0x3a4] ;  /* 0x0003a40001547983 */ /* 0x000f280000300800 */
[----:B------:R-:W4:Y:S04]  /*3a1b0*/  LDL.LU R85, [R1+0x3ac] ;  /* 0x0003ac0001557983 */ /* 0x000f280000300800 */
[----:B------:R-:W-:Y:S01]  /*3a1c0*/  STSM.16.M88.4 [R0], R68 ;  /* 0x0000004400007844 */ /* 0x000fe20000000200 */
[----:B------:R-:W-:Y:S06]  /*3a1d0*/  BAR.SYNC.DEFER_BLOCKING 0x0 ;  /* 0x0000000000007b1d */ /* 0x000fec0000010000 */
[----:B------:R-:W1:Y:S02]  /*3a1e0*/  LDS.128 R68, [R21] ;  /* 0x0000000015447984 */ /* 0x000e640000000c00 */
[----:B------:R-:W-:Y:S06]  /*3a1f0*/  BAR.SYNC.DEFER_BLOCKING 0x0 ;  /* 0x0000000000007b1d */ /* 0x000fec0000010000 */
[----:B---3--:R-:W-:Y:S02]  /*3a200*/  STSM.16.M88.4 [R0], R64 ;  /* 0x0000004000007844 */ /* 0x008fe40000000200 */
        /* <DEDUP_REMOVED lines=94> */
[----:B------:R-:W-:Y:S01]  /*3a7f0*/  BAR.SYNC.DEFER_BLOCKING 0x0 ;  /* 0x0000000000007b1d */ /* 0x000fe20000010000 */
[----:B------:R-:W-:-:S05]  /*3a800*/  IMAD.MOV.U32 R134, RZ, RZ, R141 ;  /* 0x000000ffff867224 */ /* 0x000fca00078e008d */
        /* <DEDUP_REMOVED lines=8> */
[----:B----4-:R4:W-:Y:S01]  /*3a890*/  STSM.16.M88.4 [R0], R128 ;  /* 0x0000008000007844 */ /* 0x0109e20000000200 */
[----:B------:R-:W-:-:S02]  /*3a8a0*/  IMAD.MOV.U32 R142, RZ, RZ, R144 ;  /* 0x000000ffff8e7224 */ /* 0x000fc400078e0090 */
[----:B------:R-:W-:Y:S01]  /*3a8b0*/  IMAD.MOV.U32 R135, RZ, RZ, R143 ;  /* 0x000000ffff877224 */ /* 0x000fe200078e008f */
        /* <DEDUP_REMOVED lines=11> */
[----:B------:R-:W2:Y:S04]  /*3a970*/  LDL.LU R156, [R1+0x3e4] ;  /* 0x0003e400019c7983 */ /* 0x000ea80000300800 */
[----:B------:R-:W2:Y:S01]  /*3a980*/  LDL.LU R157, [R1+0x3ec] ;  /* 0x0003ec00019d7983 */ /* 0x000ea20000300800 */
[----:B------:R-:W-:-:S02]  /*3a990*/  IMAD.MOV.U32 R158, RZ, RZ, R145 ;  /* 0x000000ffff9e7224 */ /* 0x000fc400078e0091 */
[----:B------:R-:W-:Y:S01]  /*3a9a0*/  IMAD.MOV.U32 R143, RZ, RZ, R146 ;  /* 0x000000ffff8f7224 */ /* 0x000fe200078e0092 */
[----:B------:R-:W2:Y:S01]  /*3a9b0*/  LDL.LU R144, [R1+0xbf0] ;  /* 0x000bf00001907983 */ /* 0x000ea20000300800 */
[----:B------:R-:W-:-:S03]  /*3a9c0*/  IMAD.MOV.U32 R159, RZ, RZ, R147 ;  /* 0x000000ffff9f7224 */ /* 0x000fc600078e0093 */
[----:B------:R-:W2:Y:S04]  /*3a9d0*/  LDL.LU R145, [R1+0xbf8] ;  /* 0x000bf80001917983 */ /* 0x000ea80000300800 */
[----:B------:R-:W2:Y:S04]  /*3a9e0*/  LDL.LU R146, [R1+0x7f0] ;  /* 0x0007f00001927983 */ /* 0x000ea80000300800 */
[----:B------:R-:W2:Y:S04]  /*3a9f0*/  LDL.LU R147, [R1+0x7f8] ;  /* 0x0007f80001937983 */ /* 0x000ea80000300800 */
[----:B------:R-:W1:Y:S01]  /*3aa00*/  LDS.128 R136, [R21] ;  /* 0x0000000015887984 */ /* 0x000e620000000c00 */
[----:B------:R-:W-:Y:S06]  /*3aa10*/  BAR.SYNC.DEFER_BLOCKING 0x0 ;  /* 0x0000000000007b1d */ /* 0x000fec0000010000 */
[----:B------:R-:W2:Y:S04]  /*3aa20*/  LDL.LU R160, [R1+0x3f0] ;  /* 0x0003f00001a07983 */ /* 0x000ea80000300800 */
[----:B------:R-:W2:Y:S04]  /*3aa30*/  LDL.LU R161, [R1+0x3f8] ;  /* 0x0003f80001a17983 */ /* 0x000ea80000300800 */
[----:B------:R-:W2:Y:S04]  /*3aa40*/  LDL.LU R164, [R1+0xbf4] ;  /* 0x000bf40001a47983 */ /* 0x000ea80000300800 */
[----:B------:R-:W2:Y:S04]  /*3aa50*/  LDL.LU R165, [R1+0xbfc] ;  /* 0x000bfc0001a57983 */ /* 0x000ea80000300800 */
[----:B------:R-:W-:Y:S01]  /*3aa60*/  STSM.16.M88.4 [R0], R132 ;  /* 0x0000008400007844 */ /* 0x000fe20000000200 */
[----:B------:R-:W-:Y:S06]  /*3aa70*/  BAR.SYNC.DEFER_BLOCKING 0x0 ;  /* 0x0000000000007b1d */ /* 0x000fec0000010000 */
[----:B------:R-:W2:Y:S04]  /*3aa80*/  LDL.LU R166, [R1+0x7f4] ;  /* 0x0007f40001a67983 */ /* 0x000ea80000300800 */
[----:B------:R-:W2:Y:S01]  /*3aa90*/  LDL.LU R167, [R1+0x7fc] ;  /* 0x0007fc0001a77983 */ /* 0x000ea20000300800 */
[----:B------:R-:W-:-:S02]  /*3aaa0*/  IMAD.MOV.U32 R162, RZ, RZ, R148 ;  /* 0x000000ffffa27224 */ /* 0x000fc400078e0094 */
[----:B------:R-:W-:Y:S01]  /*3aab0*/  IMAD.MOV.U32 R163, RZ, RZ, R150 ;  /* 0x000000ffffa37224 */ /* 0x000fe200078e0096 */
[----:B------:R-:W2:Y:S01]  /*3aac0*/  LDL.LU R23, [R1+0x800] ;  /* 0x0008000001177983 */ /* 0x000ea20000300800 */
[----:B------:R-:W-:-:S03]  /*3aad0*/  ISETP.GE.AND P5, PT, R7, R13, PT ;  /* 0x0000000d0700720c */ /* 0x000fc60003fa6270 */
[----:B------:R-:W2:Y:S04]  /*3aae0*/  LDL.LU R12, [R1+0x1444] ;  /* 0x00144400010c7983 */ /* 0x000ea80000300800 */
[----:B------:R-:W1:Y:S01]  /*3aaf0*/  LDS.128 R132, [R21] ;  /* 0x0000000015847984 */ /* 0x000e620000000c00 */
[----:B------:R-:W-:Y:S06]  /*3ab00*/  BAR.SYNC.DEFER_BLOCKING 0x0 ;  /* 0x0000000000007b1d */ /* 0x000fec0000010000 */
[----:B------:R-:W2:Y:S04]  /*3ab10*/  LDL.LU R13, [R1+0x400] ;  /* 0x00040000010d7983 */ /* 0x000ea80000300800 */
[----:B----4-:R-:W-:Y:S01]  /*3ab20*/  STSM.16.M88.4 [R0], R128 ;  /* 0x0000008000007844 */ /* 0x010fe20000000200 */
[----:B------:R-:W-:Y:S06]  /*3ab30*/  BAR.SYNC.DEFER_BLOCKING 0x0 ;  /* 0x0000000000007b1d */ /* 0x000fec0000010000 */
[----:B------:R-:W4:Y:S02]  /*3ab40*/  LDS.128 R128, [R21] ;  /* 0x0000000015807984 */ /* 0x000f240000000c00 */
        /* <DEDUP_REMOVED lines=9> */
[----:B------:R-:W-:Y:S02]  /*3abe0*/  STSM.16.M88.4 [R0], R156 ;  /* 0x0000009c00007844 */ /* 0x000fe40000000200 */
        /* <DEDUP_REMOVED lines=11> */
[----:B------:R1:W-:Y:S04]  /*3aca0*/  STSM.16.M88.4 [R0], R164 ;  /* 0x000000a400007844 */ /* 0x0003e80000000200 */
[----:B-1----:R-:W4:Y:S04]  /*3acb0*/  LDL.LU R164, [R1+0x3f4] ;  /* 0x0003f40001a47983 */ /* 0x002f280000300800 */
[----:B------:R-:W4:Y:S04]  /*3acc0*/  LDL.LU R165, [R1+0x3fc] ;  /* 0x0003fc0001a57983 */ /* 0x000f280000300800 */
[----:B------:R-:W3:Y:S04]  /*3acd0*/  LDL.LU R19, [R1] ;  /* 0x0000000001137983 */ /* 0x000ee80000300800 */
[----:B------:R-:W2:Y:S04]  /*3ace0*/  LDL.LU R18, [R1+0xe04] ;  /* 0x000e040001127983 */ /* 0x000ea80000300800 */
[----:B------:R-:W2:Y:S01]  /*3acf0*/  LDL.LU R15, [R1+0x1290] ;  /* 0x00129000010f7983 */ /* 0x000ea20000300800 */
[----:B------:R-:W-:-:S02]  /*3ad00*/  IMAD.MOV.U32 R166, RZ, RZ, R149 ;  /* 0x000000ffffa67224 */ /* 0x000fc400078e0095 */
[----:B------:R-:W-:Y:S01]  /*3ad10*/  IMAD.MOV.U32 R167, RZ, RZ, R151 ;  /* 0x000000ffffa77224 */ /* 0x000fe200078e0097 */
[----:B------:R-:W-:Y:S01]  /*3ad20*/  BAR.SYNC.DEFER_BLOCKING 0x0 ;  /* 0x0000000000007b1d */ /* 0x000fe20000010000 */
[----:B------:R-:W-:Y:S01]  /*3ad30*/  ISETP.LT.AND P5, PT, R6, UR4, !P5 ;  /* 0x0000000406007c0c */ /* 0x000fe2000efa1270 */
[----:B------:R-:W-:-:S04]  /*3ad40*/  IMAD.WIDE R228, R14, 0x4, R2 ;  /* 0x000000040ee47825 */ /* 0x000fc800078e0202 */
[----:B------:R-:W-:Y:S01]  /*3ad50*/  ULDC.64 UR4, c[0x0][0x228] ;  /* 0x00008a0000047ab9 */ /* 0x000fe20000000a00 */
[----:B------:R-:W2:Y:S04]  /*3ad60*/  LDL.LU R17, [R1+0x804] ;  /* 0x0008040001117983 */ /* 0x000ea80000300800 */
[----:B------:R-:W1:Y:S01]  /*3ad70*/  LDS.128 R148, [R21] ;  /* 0x0000000015947984 */ /* 0x000e620000000c00 */
[----:B------:R-:W-:Y:S06]  /*3ad80*/  BAR.SYNC.DEFER_BLOCKING 0x0 ;  /* 0x0000000000007b1d */ /* 0x000fec0000010000 */
[----:B----4-:R4:W-:Y:S02]  /*3ad90*/  STSM.16.M88.4 [R0], R164 ;  /* 0x000000a400007844 */ /* 0x0109e40000000200 */
[----:B------:R-:W-:Y:S06]  /*3ada0*/  BAR.SYNC.DEFER_BLOCKING 0x0 ;  /* 0x0000000000007b1d */ /* 0x000fec0000010000 */
[----:B------:R1:W-:Y:S01]  /*3adb0*/  @P5 STG.E desc[UR6][R228.64], R16 ;  /* 0x00000010e4005986 */ /* 0x0003e2000c101906 */
[----:B------:R-:W-:Y:S01]  /*3adc0*/  ISETP.GE.AND P5, PT, R6, UR5, PT ;  /* 0x0000000506007c0c */ /* 0x000fe2000bfa6270 */
[----:B----4-:R-:W-:Y:S01]  /*3add0*/  IMAD.WIDE R164, R14, 0x4, R4 ;  /* 0x000000040ea47825 */ /* 0x010fe200078e0204 */
[----:B------:R-:W-:-:S02]  /*3ade0*/  ULDC UR5, c[0x0][0x228] ;  /* 0x00008a0000057ab9 */ /* 0x000fc40000000800 */
[----:B------:R-:W-:Y:S01]  /*3adf0*/  ISETP.LT.AND P5, PT, R8, UR4, !P5 ;  /* 0x0000000408007c0c */ /* 0x000fe2000efa1270 */
[----:B-1----:R-:W4:Y:S04]  /*3ae00*/  LDL.LU R16, [R1+0x404] ;  /* 0x0004040001107983 */ /* 0x002f280000300800 */
[----:B------:R-:W4:Y:S08]  /*3ae10*/  LDL.LU R14, [R1+0xf50] ;  /* 0x000f5000010e7983 */ /* 0x000f300000300800 */
[----:B------:R1:W-:Y:S04]  /*3ae20*/  @P5 STG.E desc[UR6][R164.64], R23 ;  /* 0x00000017a4005986 */ /* 0x0003e8000c101906 */
[----:B------:R-:W4:Y:S01]  /*3ae30*/  LDL.LU R231, [R1+0x4] ;  /* 0x0000040001e77983 */ /* 0x000f220000300800 */
[----:B-1----:R-:W-:-:S05]  /*3ae40*/  VIADD R23, R6, 0x1 ;  /* 0x0000000106177836 */ /* 0x002fca0000000000 */
[----:B------:R-:W-:-:S04]  /*3ae50*/  ISETP.GE.AND P5, PT, R23, UR9, PT ;  /* 0x0000000917007c0c */ /* 0x000fc8000bfa6270 */
[----:B------:R-:W-:Y:S01]  /*3ae60*/  ISETP.LT.AND P6, PT, R7, UR5, !P5 ;  /* 0x0000000507007c0c */ /* 0x000fe2000efc1270 */
[----:B------:R-:W-:Y:S01]  /*3ae70*/  IMAD.WIDE R164, R12, 0x4, R2 ;  /* 0x000000040ca47825 */ /* 0x000fe200078e0202 */
[----:B------:R-:W-:Y:S01]  /*3ae80*/  ISETP.LT.AND P5, PT, R8, UR8, !P5 ;  /* 0x0000000808007c0c */ /* 0x000fe2000efa1270 */
[----:B------:R-:W-:Y:S01]  /*3ae90*/  ULDC UR5, c[0x0][0x22c] ;  /* 0x00008b0000057ab9 */ /* 0x000fe20000000800 */
[----:B------:R-:W-:Y:S01]  /*3aea0*/  ULDC UR8, c[0x0][0x228] ;  /* 0x00008a0000087ab9 */ /* 0x000fe20000000800 */
[----:B------:R-:W-:-:S08]  /*3aeb0*/  VIADD R23, R6, 0x2 ;  /* 0x0000000206177836 */ /* 0x000fd00000000000 */
[----:B------:R1:W-:Y:S02]  /*3aec0*/  @P6 STG.E desc[UR6][R164.64], R13 ;  /* 0x0000000da4006986 */ /* 0x0003e4000c101906 */
[----:B-1----:R-:W-:Y:S02]  /*3aed0*/  IMAD.WIDE R164, R12, 0x4, R4 ;  /* 0x000000040ca47825 */ /* 0x002fe400078e0204 */
[----:B------:R-:W4:Y:S04]  /*3aee0*/  LDL.LU R13, [R1+0xe08] ;  /* 0x000e0800010d7983 */ /* 0x000f280000300800 */
[----:B------:R-:W4:Y:S04]  /*3aef0*/  LDL.LU R12, [R1+0xf54] ;  /* 0x000f5400010c7983 */ /* 0x000f280000300800 */
[----:B---3--:R2:W-:Y:S01]  /*3af00*/  @P5 STG.E desc[UR6][R164.64], R19 ;  /* 0x00000013a4005986 */ /* 0x0085e2000c101906 */
[----:B------:R-:W-:Y:S01]  /*3af10*/  ISETP.GE.AND P5, PT, R23, UR5, PT ;  /* 0x0000000517007c0c */ /* 0x000fe2000bfa6270 */
[----:B------:R-:W-:-:S02]  /*3af20*/  ULDC UR5, c[0x0][0x228] ;  /* 0x00008a0000057ab9 */ /* 0x000fc40000000800 */
[----:B------:R-:W3:Y:S01]  /*3af30*/  LDL.LU R230, [R1+0x808] ;  /* 0x0008080001e67983 */ /* 0x000ee20000300800 */
[----:B------:R-:W-:Y:S01]  /*3af40*/  ISETP.LT.AND P6, PT, R7, UR8, !P5 ;  /* 0x0000000807007c0c */ /* 0x000fe2000efc1270 */
[----:B--2---:R-:W-:Y:S02]  /*3af50*/  IMAD.WIDE R164, R15, 0x4, R2 ;  /* 0x000000040fa47825 */ /* 0x004fe400078e0202 */
[----:B------:R-:W2:Y:S01]  /*3af60*/  LDL.LU R20, [R1+0x408] ;  /* 0x0004080001147983 */ /* 0x000ea20000300800 */
[----:B------:R-:W-:-:S09]  /*3af70*/  ULDC UR8, c[0x0][0x228] ;  /* 0x00008a0000087ab9 */ /* 0x000fd20000000800 */
[----:B------:R1:W-:Y:S02]  /*3af80*/  @P6 STG.E desc[UR6][R164.64], R18 ;  /* 0x00000012a4006986 */ /* 0x0003e4000c101906 */
[----:B-1----:R-:W-:Y:S02]  /*3af90*/  IMAD.WIDE R164, R15, 0x4, R4 ;  /* 0x000000040fa47825 */ /* 0x002fe400078e0204 */
[----:B------:R-:W2:Y:S01]  /*3afa0*/  LDL.LU R15, [R1+0xf58] ;  /* 0x000f5800010f7983 */ /* 0x000ea20000300800 */
[----:B------:R-:W-:Y:S01]  /*3afb0*/  ISETP.LT.AND P5, PT, R8, UR5, !P5 ;  /* 0x0000000508007c0c */ /* 0x000fe2000efa1270 */
[----:B------:R-:W-:Y:S01]  /*3afc0*/  VIADD R23, R6, 0x3 ;  /* 0x0000000306177836 */ /* 0x000fe20000000000 */
[----:B------:R-:W-:Y:S01]  /*3afd0*/  ULDC UR5, c[0x0][0x22c] ;  /* 0x00008b0000057ab9 */ /* 0x000fe20000000800 */
[----:B------:R-:W2:Y:S04]  /*3afe0*/  LDL.LU R19, [R1+0x8] ;  /* 0x0000080001137983 */ /* 0x000ea80000300800 */
[----:B------:R-:W2:Y:S06]  /*3aff0*/  LDL.LU R18, [R1+0xf5c] ;  /* 0x000f5c0001127983 */ /* 0x000eac0000300800 */
[----:B------:R4:W-:Y:S01]  /*3b000*/  @P5 STG.E desc[UR6][R164.64], R17 ;  /* 0x00000011a4005986 */ /* 0x0009e2000c101906 */
[----:B------:R-:W-:Y:S01]  /*3b010*/  ISETP.GE.AND P5, PT, R23, UR5, PT ;  /* 0x0000000517007c0c */ /* 0x000fe2000bfa6270 */
[----:B------:R-:W-:-:S03]  /*3b020*/  ULDC UR5, c[0x0][0x228] ;  /* 0x00008a0000057ab9 */ /* 0x000fc60000000800 */
[----:B------:R-:W-:Y:S01]  /*3b030*/  ISETP.LT.AND P6, PT, R7, UR8, !P5 ;  /* 0x0000000807007c0c */ /* 0x000fe2000efc1270 */
[----:B------:R-:W-:Y:S01]  /*3b040*/  VIADD R23, R6, 0x4 ;  /* 0x0000000406177836 */ /* 0x000fe20000000000 */
[----:B------:R-:W-:Y:S01]  /*3b050*/  ISETP.LT.AND P5, PT, R8, UR5, !P5 ;  /* 0x0000000508007c0c */ /* 0x000fe2000efa1270 */
[----:B------:R-:W-:Y:S01]  /*3b060*/  ULDC.64 UR8, c[0x0][0x228] ;  /* 0x00008a0000087ab9 */ /* 0x000fe20000000a00 */
[----:B------:R-:W-:Y:S01]  /*3b070*/  ULDC UR5, c[0x0][0x228] ;  /* 0x00008a0000057ab9 */ /* 0x000fe20000000800 */
[----:B----4-:R-:W-:-:S08]  /*3b080*/  IMAD.WIDE R164, R14, 0x4, R2 ;  /* 0x000000040ea47825 */ /* 0x010fd000078e0202 */
[----:B------:R1:W-:Y:S02]  /*3b090*/  @P6 STG.E desc[UR6][R164.64], R16 ;  /* 0x00000010a4006986 */ /* 0x0003e4000c101906 */
[----:B-1----:R-:W-:Y:S02]  /*3b0a0*/  IMAD.WIDE R164, R14, 0x4, R4 ;  /* 0x000000040ea47825 */ /* 0x002fe400078e0204 */
[----:B------:R-:W4:Y:S04]  /*3b0b0*/  LDL.LU R16, [R1+0xe0c] ;  /* 0x000e0c0001107983 */ /* 0x000f280000300800 */
[----:B------:R1:W-:Y:S01]  /*3b0c0*/  @P5 STG.E desc[UR6][R164.64], R231 ;  /* 0x000000e7a4005986 */ /* 0x0003e2000c101906 */
[----:B------:R-:W-:-:S03]  /*3b0d0*/  ISETP.GE.AND P5, PT, R23, UR9, PT ;  /* 0x0000000917007c0c */ /* 0x000fc6000bfa6270 */
[----:B------:R-:W4:Y:S01]  /*3b0e0*/  LDL.LU R17, [R1+0x80c] ;  /* 0x00080c0001117983 */ /* 0x000f220000300800 */
[----:B------:R-:W-:Y:S01]  /*3b0f0*/  ISETP.LT.AND P6, PT, R7, UR5, !P5 ;  /* 0x0000000507007c0c */ /* 0x000fe2000efc1270 */
[----:B------:R-:W-:Y:S01]  /*3b100*/  VIADD R23, R6, 0x5 ;  /* 0x0000000506177836 */ /* 0x000fe20000000000 */
[----:B------:R-:W-:Y:S01]  /*3b110*/  ISETP.LT.AND P5, PT, R8, UR8, !P5 ;  /* 0x0000000808007c0c */ /* 0x000fe2000efa1270 */
[----:B------:R-:W4:Y:S01]  /*3b120*/  LDL.LU R14, [R1+0xf60] ;  /* 0x000f6000010e7983 */ /* 0x000f220000300800 */
[----:B------:R-:W-:Y:S01]  /*3b130*/  ULDC.64 UR8, c[0x0][0x228] ;  /* 0x00008a0000087ab9 */ /* 0x000fe20000000a00 */
[----:B------:R-:W-:Y:S01]  /*3b140*/  ULDC UR5, c[0x0][0x228] ;  /* 0x00008a0000057ab9 */ /* 0x000fe20000000800 */
[----:B-1----:R-:W-:-:S07]  /*3b150*/  IMAD.WIDE R164, R12, 0x4, R2 ;  /* 0x000000040ca47825 */ /* 0x002fce00078e0202 */
[----:B------:R1:W-:Y:S02]  /*3b160*/  @P6 STG.E desc[UR6][R164.64], R13 ;  /* 0x0000000da4006986 */ /* 0x0003e4000c101906 */
[----:B-1----:R-:W-:Y:S02]  /*3b170*/  IMAD.WIDE R164, R12, 0x4, R4 ;  /* 0x000000040ca47825 */ /* 0x002fe400078e0204 */
[----:B------:R-:W4:Y:S04]  /*3b180*/  LDL.LU R13, [R1+0x40c] ;  /* 0x00040c00010d7983 */ /* 0x000f280000300800 */
[----:B---3--:R2:W-:Y:S01]  /*3b190*/  @P5 STG.E desc[UR6][R164.64], R230 ;  /* 0x000000e6a4005986 */ /* 0x0085e2000c101906 */
[----:B------:R-:W-:-:S03]  /*3b1a0*/  ISETP.GE.AND P5, PT, R23, UR9, PT ;  /* 0x0000000917007c0c */ /* 0x000fc6000bfa6270 */
        /* <DEDUP_REMOVED lines=10> */
[----:B------:R-:W-:-:S11]  /*3b250*/  ULDC UR8, c[0x0][0x228] ;  /* 0x00008a0000087ab9 */ /* 0x000fd60000000800 */
[----:B------:R1:W-:Y:S01]  /*3b260*/  @P5 STG.E desc[UR6][R164.64], R19 ;  /* 0x00000013a4005986 */ /* 0x0003e2000c101906 */
[----:B------:R-:W-:Y:S01]  /*3b270*/  ISETP.GE.AND P5, PT, R23, UR5, PT ;  /* 0x0000000517007c0c */ /* 0x000fe2000bfa6270 */
[----:B------:R-:W-:-:S03]  /*3b280*/  ULDC UR5, c[0x0][0x228] ;  /* 0x00008a0000057ab9 */ /* 0x000fc60000000800 */
[----:B------:R-:W-:Y:S01]  /*3b290*/  ISETP.LT.AND P6, PT, R7, UR8, !P5 ;  /* 0x0000000807007c0c */ /* 0x000fe2000efc1270 */
[----:B-1----:R-:W2:Y:S01]  /*3b2a0*/  LDL.LU R19, [R1+0x810] ;  /* 0x0008100001137983 */ /* 0x002ea20000300800 */
[----:B------:R-:W-:Y:S01]  /*3b2b0*/  ISETP.LT.AND P5, PT, R8, UR5, !P5 ;  /* 0x0000000508007c0c */ /* 0x000fe2000efa1270 */
[----:B------:R-:W-:Y:S01]  /*3b2c0*/  IMAD.WIDE R164, R18, 0x4, R2 ;  /* 0x0000000412a47825 */ /* 0x000fe200078e0202 */
[----:B------:R-:W-:Y:S01]  /*3b2d0*/  ULDC UR5, c[0x0][0x22c] ;  /* 0x00008b0000057ab9 */ /* 0x000fe20000000800 */
[----:B------:R-:W-:Y:S02]  /*3b2e0*/  ULDC UR8, c[0x0][0x228] ;  /* 0x00008a0000087ab9 */ /* 0x000fe40000000800 */
[----:B------:R-:W-:-:S06]  /*3b2f0*/  VIADD R23, R6, 0x7 ;  /* 0x0000000706177836 */ /* 0x000fcc0000000000 */
[----:B----4-:R1:W-:Y:S02]  /*3b300*/  @P6 STG.E desc[UR6][R164.64], R16 ;  /* 0x00000010a4006986 */ /* 0x0103e4000c101906 */
[----:B-1----:R-:W-:Y:S02]  /*3b310*/  IMAD.WIDE R164, R18, 0x4, R4 ;  /* 0x0000000412a47825 */ /* 0x002fe400078e0204 */
[----:B------:R-:W4:Y:S04]  /*3b320*/  LDL.LU R16, [R1+0xf68] ;  /* 0x000f680001107983 */ /* 0x000f280000300800 */
[----:B------:R1:W-:Y:S01]  /*3b330*/  @P5 STG.E desc[UR6][R164.64], R17 ;  /* 0x00000011a4005986 */ /* 0x0003e2000c101906 */
[----:B------:R-:W-:Y:S01]  /*3b340*/  ISETP.GE.AND P5, PT, R23, UR5, PT ;  /* 0x0000000517007c0c */ /* 0x000fe2000bfa6270 */
[----:B------:R-:W-:-:S03]  /*3b350*/  ULDC UR5, c[0x0][0x228] ;  /* 0x00008a0000057ab9 */ /* 0x000fc60000000800 */
[----:B------:R-:W-:Y:S01]  /*3b360*/  ISETP.LT.AND P6, PT, R7, UR8, !P5 ;  /* 0x0000000807007c0c */ /* 0x000fe2000efc1270 */
[----:B-1----:R-:W4:Y:S01]  /*3b370*/  LDL.LU R17, [R1+0x410] ;  /* 0x0004100001117983 */ /* 0x002f220000300800 */
[----:B------:R-:W-:Y:S01]  /*3b380*/  IMAD.WIDE R164, R14, 0x4, R2 ;  /* 0x000000040ea47825 */ /* 0x000fe200078e0202 */
[----:B------:R-:W-:Y:S02]  /*3b390*/  ULDC.64 UR8, c[0x0][0x228] ;  /* 0x00008a0000087ab9 */ /* 0x000fe40000000a00 */
[----:B------:R-:W4:Y:S01]  /*3b3a0*/  LDL.LU R20, [R1+0x10] ;  /* 0x0000100001147983 */ /* 0x000f220000300800 */
[----:B------:R-:W-:Y:S01]  /*3b3b0*/  ISETP.LT.AND P5, PT, R8, UR5, !P5 ;  /* 0x0000000508007c0c */ /* 0x000fe2000efa1270 */
[----:B------:R-:W-:Y:S01]  /*3b3c0*/  VIADD R23, R6, 0x8 ;  /* 0x0000000806177836 */ /* 0x000fe20000000000 */
[----:B------:R-:W-:-:S05]  /*3b3d0*/  ULDC UR5, c[0x0][0x228] ;  /* 0x00008a0000057ab9 */ /* 0x000fca0000000800 */
[----:B------:R1:W-:Y:S04]  /*3b3e0*/  @P6 STG.E desc[UR6][R164.64], R13 ;  /* 0x0000000da4006986 */ /* 0x0003e8000c101906 */
[----:B-1----:R-:W4:Y:S01]  /*3b3f0*/  LDL.LU R13, [R1+0xf6c] ;  /* 0x000f6c00010d7983 */ /* 0x002f220000300800 */
[----:B------:R-:W-:-:S03]  /*3b400*/  IMAD.WIDE R164, R14, 0x4, R4 ;  /* 0x000000040ea47825 */ /* 0x000fc600078e0204 */
        /* <DEDUP_REMOVED lines=13> */
[----:B------:R-:W-:-:S11]  /*3b4e0*/  ULDC.64 UR8, c[0x0][0x228] ;  /* 0x00008a0000087ab9 */ /* 0x000fd60000000a00 */
[----:B------:R1:W-:Y:S01]  /*3b4f0*/  @P5 STG.E desc[UR6][R164.64], R19 ;  /* 0x00000013a4005986 */ /* 0x0003e2000c101906 */
[----:B------:R-:W-:-:S04]  /*3b500*/  ISETP.GE.AND P5, PT, R23, UR9, PT ;  /* 0x0000000917007c0c */ /* 0x000fc8000bfa6270 */
[----:B------:R-:W-:Y:S01]  /*3b510*/  ISETP.LT.AND P6, PT, R7, UR5, !P5 ;  /* 0x0000000507007c0c */ /* 0x000fe2000efc1270 */
[----:B-1----:R-:W2:Y:S01]  /*3b520*/  LDL.LU R19, [R1+0x14] ;  /* 0x0000140001137983 */ /* 0x002ea20000300800 */
[----:B------:R-:W-:Y:S01]  /*3b530*/  ISETP.LT.AND P5, PT, R8, UR8, !P5 ;  /* 0x0000000808007c0c */ /* 0x000fe2000efa1270 */
[----:B------:R-:W-:Y:S01]  /*3b540*/  VIADD R23, R6, 0xa ;  /* 0x0000000a06177836 */ /* 0x000fe20000000000 */
[----:B------:R-:W-:Y:S01]  /*3b550*/  ULDC UR5, c[0x0][0x22c] ;  /* 0x00008b0000057ab9 */ /* 0x000fe20000000800 */
[----:B------:R-:W-:Y:S01]  /*3b560*/  ULDC UR8, c[0x0][0x228] ;  /* 0x00008a0000087ab9 */ /* 0x000fe20000000800 */
[----:B----4-:R-:W-:-:S07]  /*3b570*/  IMAD.WIDE R164, R16, 0x4, R2 ;  /* 0x0000000410a47825 */ /* 0x010fce00078e0202 */
[----:B------:R1:W-:Y:S02]  /*3b580*/  @P6 STG.E desc[UR6][R164.64], R17 ;  /* 0x00000011a4006986 */ /* 0x0003e4000c101906 */
[----:B-1----:R-:W-:Y:S02]  /*3b590*/  IMAD.WIDE R164, R16, 0x4, R4 ;  /* 0x0000000410a47825 */ /* 0x002fe400078e0204 */
[----:B------:R-:W4:Y:S04]  /*3b5a0*/  LDL.LU R17, [R1+0xc08] ;  /* 0x000c080001117983 */ /* 0x000f280000300800 */
[----:B------:R-:W4:Y:S04]  /*3b5b0*/  LDL.LU R16, [R1+0xf74] ;  /* 0x000f740001107983 */ /* 0x000f280000300800 */
[----:B------:R1:W-:Y:S01]  /*3b5c0*/  @P5 STG.E desc[UR6][R164.64], R20 ;  /* 0x00000014a4005986 */ /* 0x0003e2000c101906 */
[----:B------:R-:W-:Y:S01]  /*3b5d0*/  ISETP.GE.AND P5, PT, R23, UR5, PT ;  /* 0x0000000517007c0c */ /* 0x000fe2000bfa6270 */
[----:B------:R-:W-:-:S02]  /*3b5e0*/  ULDC UR5, c[0x0][0x228] ;  /* 0x00008a0000057ab9 */ /* 0x000fc40000000800 */
[----:B------:R-:W4:Y:S01]  /*3b5f0*/  LDL.LU R230, [R1+0x818] ;  /* 0x0008180001e67983 */ /* 0x000f220000300800 */
[----:B------:R-:W-:Y:S01]  /*3b600*/  ISETP.LT.AND P6, PT, R7, UR8, !P5 ;  /* 0x0000000807007c0c */ /* 0x000fe2000efc1270 */
[----:B------:R-:W-:Y:S01]  /*3b610*/  VIADD R23, R6, 0xb ;  /* 0x0000000b06177836 */ /* 0x000fe20000000000 */
[----:B------:R-:W-:Y:S01]  /*3b620*/  ISETP.LT.AND P5, PT, R8, UR5, !P5 ;  /* 0x0000000508007c0c */ /* 0x000fe2000efa1270 */
[----:B------:R-:W-:Y:S01]  /*3b630*/  ULDC UR5, c[0x0][0x22c] ;  /* 0x00008b0000057ab9 */ /* 0x000fe20000000800 */
[----:B------:R-:W-:Y:S01]  /*3b640*/  ULDC UR8, c[0x0][0x228] ;  /* 0x00008a0000087ab9 */ /* 0x000fe20000000800 */
[----:B-1----:R-:W-:-:S08]  /*3b650*/  IMAD.WIDE R164, R13, 0x4, R2 ;  /* 0x000000040da47825 */ /* 0x002fd000078e0202 */
        /* <DEDUP_REMOVED lines=14> */
[----:B------:R-:W2:Y:S04]  /*3b740*/  LDL.LU R12, [R1+0xf7c] ;  /* 0x000f7c00010c7983 */ /* 0x000ea80000300800 */
        /* <DEDUP_REMOVED lines=8> */
[----:B------:R-:W-:Y:S01]  /*3b7d0*/  VIADD R23, R6, 0xd ;  /* 0x0000000d06177836 */ /* 0x000fe20000000000 */
[----:B------:R-:W-:Y:S01]  /*3b7e0*/  ISETP.LT.AND P5, PT, R8, UR5, !P5 ;  /* 0x0000000508007c0c */ /* 0x000fe2000efa1270 */
[----:B------:R-:W-:Y:S01]  /*3b7f0*/  ULDC UR5, c[0x0][0x22c] ;  /* 0x00008b0000057ab9 */ /* 0x000fe20000000800 */
[----:B------:R-:W-:Y:S01]  /*3b800*/  ULDC UR8, c[0x0][0x228] ;  /* 0x00008a0000087ab9 */ /* 0x000fe20000000800 */
[----:B-1----:R-:W2:Y:S01]  /*3b810*/  LDL.LU R19, [R1+0x41c] ;  /* 0x00041c0001137983 */ /* 0x002ea20000300800 */
[----:B----4-:R-:W-:-:S07]  /*3b820*/  IMAD.WIDE R164, R16, 0x4, R2 ;  /* 0x0000000410a47825 */ /* 0x010fce00078e0202 */
[----:B------:R1:W-:Y:S02]  /*3b830*/  @P6 STG.E desc[UR6][R164.64], R17 ;  /* 0x00000011a4006986 */ /* 0x0003e4000c101906 */
[----:B-1----:R-:W-:Y:S02]  /*3b840*/  IMAD.WIDE R164, R16, 0x4, R4 ;  /* 0x0000000410a47825 */ /* 0x002fe400078e0204 */
        /* <DEDUP_REMOVED lines=17> */
[----:B------:R-:W-:-:S03]  /*3b960*/  ULDC UR5, c[0x0][0x228] ;  /* 0x00008a0000057ab9 */ /* 0x000fc60000000800 */
[----:B------:R-:W-:Y:S01]  /*3b970*/  ISETP.LT.AND P6, PT, R7, UR8, !P5 ;  /* 0x0000000807007c0c */ /* 0x000fe2000efc1270 */
[----:B--2---:R-:W-:Y:S01]  /*3b980*/  IMAD.WIDE R164, R12, 0x4, R2 ;  /* 0x000000040ca47825 */ /* 0x004fe200078e0202 */
[----:B------:R-:W-:Y:S01]  /*3b990*/  ISETP.LT.AND P5, PT, R8, UR5, !P5 ;  /* 0x0000000508007c0c */ /* 0x000fe2000efa1270 */
[----:B------:R-:W-:Y:S01]  /*3b9a0*/  ULDC UR5, c[0x0][0x22c] ;  /* 0x00008b0000057ab9 */ /* 0x000fe20000000800 */
[----:B------:R-:W-:-:S09]  /*3b9b0*/  ULDC UR8, c[0x0][0x228] ;  /* 0x00008a0000087ab9 */ /* 0x000fd20000000800 */
[----:B------:R1:W-:Y:S04]  /*3b9c0*/  @P6 STG.E desc[UR6][R164.64], R18 ;  /* 0x00000012a4006986 */ /* 0x0003e8000c101906 */
[----:B-1----:R-:W2:Y:S01]  /*3b9d0*/  LDL.LU R18, [R1+0xc10] ;  /* 0x000c100001127983 */ /* 0x002ea20000300800 */
[----:B------:R-:W-:-:S03]  /*3b9e0*/  IMAD.WIDE R164, R12, 0x4, R4 ;  /* 0x000000040ca47825 */ /* 0x000fc600078e0204 */
[----:B------:R-:W3:Y:S04]  /*3b9f0*/  LDL.LU R12, [R1+0xf88] ;  /* 0x000f8800010c7983 */ /* 0x000ee80000300800 */
[----:B------:R1:W-:Y:S04]  /*3ba00*/  @P5 STG.E desc[UR6][R164.64], R15 ;  /* 0x0000000fa4005986 */ /* 0x0003e8000c101906 */
[----:B-1----:R-:W3:Y:S01]  /*3ba10*/  LDL.LU R15, [R1+0x820] ;  /* 0x00082000010f7983 */ /* 0x002ee20000300800 */
[----:B------:R-:W-:-:S03]  /*3ba20*/  VIADD R23, R6, 0xf ;  /* 0x0000000f06177836 */ /* 0x000fc60000000000 */
[----:B------:R-:W3:Y:S02]  /*3ba30*/  LDL.LU R20, [R1+0x420] ;  /* 0x0004200001147983 */ /* 0x000ee40000300800 */
[----:B------:R-:W-:Y:S01]  /*3ba40*/  ISETP.GE.AND P5, PT, R23, UR5, PT ;  /* 0x0000000517007c0c */ /* 0x000fe2000bfa6270 */
[----:B------:R-:W-:-:S03]  /*3ba50*/  ULDC UR5, c[0x0][0x228] ;  /* 0x00008a0000057ab9 */ /* 0x000fc60000000800 */
[----:B------:R-:W-:Y:S01]  /*3ba60*/  ISETP.LT.AND P6, PT, R7, UR8, !P5 ;  /* 0x0000000807007c0c */ /* 0x000fe2000efc1270 */
[----:B------:R-:W-:Y:S01]  /*3ba70*/  VIADD R23, R6, 0x10 ;  /* 0x0000001006177836 */ /* 0x000fe20000000000 */
[----:B------:R-:W-:Y:S01]  /*3ba80*/  ISETP.LT.AND P5, PT, R8, UR5, !P5 ;  /* 0x0000000508007c0c */ /* 0x000fe2000efa1270 */
[----:B------:R-:W-:Y:S01]  /*3ba90*/  ULDC UR5, c[0x0][0x22c] ;  /* 0x00008b0000057ab9 */ /* 0x000fe20000000800 */
[----:B------:R-:W-:Y:S01]  /*3baa0*/  ULDC UR8, c[0x0][0x228] ;  /* 0x00008a0000087ab9 */ /* 0x000fe20000000800 */
[----:B----4-:R-:W-:-:S08]  /*3bab0*/  IMAD.WIDE R164, R16, 0x4, R2 ;  /* 0x0000000410a47825 */ /* 0x010fd000078e0202 */
[----:B------:R1:W-:Y:S02]  /*3bac0*/  @P6 STG.E desc[UR6][R164.64], R19 ;  /* 0x00000013a4006986 */ /* 0x0003e4000c101906 */
[----:B-1----:R-:W-:Y:S02]  /*3bad0*/  IMAD.WIDE R164, R16, 0x4, R4 ;  /* 0x0000000410a47825 */ /* 0x002fe400078e0204 */
[----:B------:R-:W4:Y:S04]  /*3bae0*/  LDL.LU R16, [R1+0xf8c] ;  /* 0x000f8c0001107983 */ /* 0x000f280000300800 */
[----:B------:R1:W-:Y:S01]  /*3baf0*/  @P5 STG.E desc[UR6][R164.64], R17 ;  /* 0x00000011a4005986 */ /* 0x0003e2000c101906 */
[----:B------:R-:W-:Y:S01]  /*3bb00*/  ISETP.GE.AND P5, PT, R23, UR5, PT ;  /* 0x0000000517007c0c */ /* 0x000fe2000bfa6270 */
[----:B------:R-:W-:-:S03]  /*3bb10*/  ULDC UR5, c[0x0][0x228] ;  /* 0x00008a0000057ab9 */ /* 0x000fc60000000800 */
[----:B------:R-:W-:Y:S01]  /*3bb20*/  ISETP.LT.AND P6, PT, R7, UR8, !P5 ;  /* 0x0000000807007c0c */ /* 0x000fe2000efc1270 */
[----:B-1----:R-:W4:Y:S01]  /*3bb30*/  LDL.LU R17, [R1+0xe14] ;  /* 0x000e140001117983 */ /* 0x002f220000300800 */
[----:B------:R-:W-:-:S03]  /*3bb40*/  IMAD.WIDE R164, R13, 0x4, R2 ;  /* 0x000000040da47825 */ /* 0x000fc600078e0202 */
[----:B------:R-:W4:Y:S01]  /*3bb50*/  LDL.LU R19, [R1+0xc14] ;  /* 0x000c140001137983 */ /* 0x000f220000300800 */
[----:B------:R-:W-:-:S07]  /*3bb60*/  ULDC UR8, c[0x0][0x228] ;  /* 0x00008a0000087ab9 */ /* 0x000fce0000000800 */
[----:B------:R1:W-:Y:S01]  /*3bb70*/  @P6 STG.E desc[UR6][R164.64], R14 ;  /* 0x0000000ea4006986 */ /* 0x0003e2000c101906 */
[----:B------:R-:W-:Y:S01]  /*3bb80*/  ISETP.LT.AND P5, PT, R8, UR5, !P5 ;  /* 0x0000000508007c0c */ /* 0x000fe2000efa1270 */
[----:B------:R-:W-:Y:S01]  /*3bb90*/  VIADD R23, R6, 0x11 ;  /* 0x0000001106177836 */ /* 0x000fe20000000000 */
[----:B------:R-:W-:Y:S01]  /*3bba0*/  ULDC UR5, c[0x0][0x22c] ;  /* 0x00008b0000057ab9 */ /* 0x000fe20000000800 */
[----:B-1----:R-:W-:Y:S01]  /*3bbb0*/  IMAD.WIDE R164, R13, 0x4, R4 ;  /* 0x000000040da47825 */ /* 0x002fe200078e0204 */
[----:B------:R-:W4:Y:S04]  /*3bbc0*/  LDL.LU R14, [R1+0x824] ;  /* 0x00082400010e7983 */ /* 0x000f280000300800 */
[----:B------:R-:W4:Y:S05]  /*3bbd0*/  LDL.LU R13, [R1+0xf90] ;  /* 0x000f9000010d7983 */ /* 0x000f2a0000300800 */
[----:B--2---:R1:W-:Y:S01]  /*3bbe0*/  @P5 STG.E desc[UR6][R164.64], R18 ;  /* 0x00000012a4005986 */ /* 0x0043e2000c101906 */
[----:B------:R-:W-:Y:S01]  /*3bbf0*/  ISETP.GE.AND P5, PT, R23, UR5, PT ;  /* 0x0000000517007c0c */ /* 0x000fe2000bfa6270 */
[----:B------:R-:W-:-:S03]  /*3bc00*/  ULDC UR5, c[0x0][0x228] ;  /* 0x00008a0000057ab9 */ /* 0x000fc60000000800 */
[----:B------:R-:W-:Y:S01]  /*3bc10*/  ISETP.LT.AND P6, PT, R7, UR8, !P5 ;  /* 0x0000000807007c0c */ /* 0x000fe2000efc1270 */
[----:B-1----:R-:W2:Y:S01]  /*3bc20*/  LDL.LU R18, [R1+0x424] ;  /* 0x0004240001127983 */ /* 0x002ea20000300800 */
[----:B---3--:R-:W-:Y:S01]  /*3bc30*/  IMAD.WIDE R164, R12, 0x4, R2 ;  /* 0x000000040ca47825 */ /* 0x008fe200078e0202 */
[----:B------:R-:W-:-:S10]  /*3bc40*/  ULDC UR8, c[0x0][0x228] ;  /* 0x00008a0000087ab9 */ /* 0x000fd40000000800 */
[----:B------:R1:W-:Y:S02]  /*3bc50*/  @P6 STG.E desc[UR6][R164.64], R15 ;  /* 0x0000000fa4006986 */ /* 0x0003e4000c101906 */
[----:B-1----:R-:W-:Y:S02]  /*3bc60*/  IMAD.WIDE R164, R12, 0x4, R4 ;  /* 0x000000040ca47825 */ /* 0x002fe400078e0204 */
[----:B------:R-:W3:Y:S04]  /*3bc70*/  LDL.LU R15, [R1+0xe18] ;  /* 0x000e1800010f7983 */ /* 0x000ee80000300800 */
[----:B------:R-:W3:Y:S01]  /*3bc80*/  LDL.LU R12, [R1+0xf94] ;  /* 0x000f9400010c7983 */ /* 0x000ee20000300800 */
[----:B------:R-:W-:Y:S01]  /*3bc90*/  ISETP.LT.AND P5, PT, R8, UR5, !P5 ;  /* 0x0000000508007c0c */ /* 0x000fe2000efa1270 */
[----:B------:R-:W-:Y:S01]  /*3bca0*/  VIADD R23, R6, 0x12 ;  /* 0x0000001206177836 */ /* 0x000fe20000000000 */
[----:B------:R-:W-:Y:S01]  /*3bcb0*/  ULDC UR5, c[0x0][0x22c] ;  /* 0x00008b0000057ab9 */ /* 0x000fe20000000800 */
[----:B------:R-:W3:Y:S10]  /*3bcc0*/  LDL.LU R230, [R1+0xc18] ;  /* 0x000c180001e67983 */ /* 0x000ef40000300800 */
        /* <DEDUP_REMOVED lines=18> */
[----:B-1----:R-:W-:Y:S02]  /*3bdf0*/  IMAD.WIDE R164, R13, 0x4, R2 ;  /* 0x000000040da47825 */ /* 0x002fe400078e0202 */
[----:B------:R-:W4:Y:S01]  /*3be00*/  LDL.LU R19, [R1+0xe1c] ;  /* 0x000e1c0001137983 */ /* 0x000f220000300800 */
[----:B------:R-:W-:-:S09]  /*3be10*/  ULDC UR8, c[0x0][0x228] ;  /* 0x00008a0000087ab9 */ /* 0x000fd20000000800 */
[----:B------:R1:W-:Y:S01]  /*3be20*/  @P6 STG.E desc[UR6][R164.64], R14 ;  /* 0x0000000ea4006986 */ /* 0x0003e2000c101906 */
[----:B------:R-:W-:Y:S01]  /*3be30*/  ISETP.LT.AND P5, PT, R8, UR5, !P5 ;  /* 0x0000000508007c0c */ /* 0x000fe2000efa1270 */
[----:B------:R-:W-:Y:S01]  /*3be40*/  VIADD R23, R6, 0x14 ;  /* 0x0000001406177836 */ /* 0x000fe20000000000 */
[----:B------:R-:W-:Y:S01]  /*3be50*/  ULDC UR5, c[0x0][0x22c] ;  /* 0x00008b0000057ab9 */ /* 0x000fe20000000800 */
[----:B-1----:R-:W-:Y:S02]  /*3be60*/  IMAD.WIDE R164, R13, 0x4, R4 ;  /* 0x000000040da47825 */ /* 0x002fe400078e0204 */
[----:B------:R-:W4:Y:S08]  /*3be70*/  LDL.LU R13, [R1+0xf9c] ;  /* 0x000f9c00010d7983 */ /* 0x000f300000300800 */
[----:B--2---:R3:W-:Y:S01]  /*3be80*/  @P5 STG.E desc[UR6][R164.64], R18 ;  /* 0x00000012a4005986 */ /* 0x0047e2000c101906 */
[----:B------:R-:W-:Y:S01]  /*3be90*/  ISETP.GE.AND P5, PT, R23, UR5, PT ;  /* 0x0000000517007c0c */ /* 0x000fe2000bfa6270 */
[----:B------:R-:W-:-:S02]  /*3bea0*/  ULDC UR5, c[0x0][0x228] ;  /* 0x00008a0000057ab9 */ /* 0x000fc40000000800 */
[----:B------:R-:W2:Y:S01]  /*3beb0*/  LDL.LU R14, [R1+0xc1c] ;  /* 0x000c1c00010e7983 */ /* 0x000ea20000300800 */
[----:B------:R-:W-:Y:S01]  /*3bec0*/  ISETP.LT.AND P6, PT, R7, UR8, !P5 ;  /* 0x0000000807007c0c */ /* 0x000fe2000efc1270 */
[----:B---3--:R-:W-:Y:S02]  /*3bed0*/  IMAD.WIDE R164, R12, 0x4, R2 ;  /* 0x000000040ca47825 */ /* 0x008fe400078e0202 */
[----:B------:R-:W3:Y:S01]  /*3bee0*/  LDL.LU R18, [R1+0x82c] ;  /* 0x00082c0001127983 */ /* 0x000ee20000300800 */
[----:B------:R-:W-:-:S09]  /*3bef0*/  ULDC UR8, c[0x0][0x228] ;  /* 0x00008a0000087ab9 */ /* 0x000fd20000000800 */
[----:B------:R1:W-:Y:S02]  /*3bf00*/  @P6 STG.E desc[UR6][R164.64], R15 ;  /* 0x0000000fa4006986 */ /* 0x0003e4000c101906 */
[----:B-1----:R-:W-:Y:S02]  /*3bf10*/  IMAD.WIDE R164, R12, 0x4, R4 ;  /* 0x000000040ca47825 */ /* 0x002fe400078e0204 */
[----:B------:R-:W3:Y:S04]  /*3bf20*/  LDL.LU R12, [R1+0xfa0] ;  /* 0x000fa000010c7983 */ /* 0x000ee80000300800 */
[----:B------:R-:W3:Y:S01]  /*3bf30*/  LDL.LU R15, [R1+0x42c] ;  /* 0x00042c00010f7983 */ /* 0x000ee20000300800 */
        /* <DEDUP_REMOVED lines=18> */
[----:B------:R-:W-:-:S03]  /*3c060*/  ULDC UR5, c[0x0][0x228] ;  /* 0x00008a0000057ab9 */ /* 0x000fc60000000800 */
[----:B------:R-:W-:Y:S01]  /*3c070*/  ISETP.LT.AND P6, PT, R7, UR8, !P5 ;  /* 0x0000000807007c0c */ /* 0x000fe2000efc1270 */
[----:B-1----:R-:W-:Y:S01]  /*3c080*/  IMAD.WIDE R164, R13, 0x4, R2 ;  /* 0x000000040da47825 */ /* 0x002fe200078e0202 */
[----:B------:R-:W-:Y:S01]  /*3c090*/  ISETP.LT.AND P5, PT, R8, UR5, !P5 ;  /* 0x0000000508007c0c */ /* 0x000fe2000efa1270 */
[----:B------:R-:W-:Y:S01]  /*3c0a0*/  ULDC UR5, c[0x0][0x22c] ;  /* 0x00008b0000057ab9 */ /* 0x000fe20000000800 */
[----:B------:R-:W-:-:S09]  /*3c0b0*/  ULDC UR8, c[0x0][0x228] ;  /* 0x00008a0000087ab9 */ /* 0x000fd20000000800 */
[----:B------:R1:W-:Y:S04]  /*3c0c0*/  @P6 STG.E desc[UR6][R164.64], R19 ;  /* 0x00000013a4006986 */ /* 0x0003e8000c101906 */
[----:B-1----:R-:W4:Y:S01]  /*3c0d0*/  LDL.LU R19, [R1+0x830] ;  /* 0x0008300001137983 */ /* 0x002f220000300800 */
[----:B------:R-:W-:-:S03]  /*3c0e0*/  IMAD.WIDE R164, R13, 0x4, R4 ;  /* 0x000000040da47825 */ /* 0x000fc600078e0204 */
[----:B------:R-:W4:Y:S01]  /*3c0f0*/  LDL.LU R13, [R1+0xfa8] ;  /* 0x000fa800010d7983 */ /* 0x000f220000300800 */
[----:B------:R-:W-:-:S03]  /*3c100*/  VIADD R23, R6, 0x17 ;  /* 0x0000001706177836 */ /* 0x000fc60000000000 */
[----:B--2---:R1:W-:Y:S02]  /*3c110*/  @P5 STG.E desc[UR6][R164.64], R14 ;  /* 0x0000000ea4005986 */ /* 0x0043e4000c101906 */
[----:B------:R-:W-:Y:S01]  /*3c120*/  ISETP.GE.AND P5, PT, R23, UR5, PT ;  /* 0x0000000517007c0c */ /* 0x000fe2000bfa6270 */
[----:B------:R-:W-:-:S03]  /*3c130*/  ULDC UR5, c[0x0][0x228] ;  /* 0x00008a0000057ab9 */ /* 0x000fc60000000800 */
[----:B------:R-:W-:Y:S01]  /*3c140*/  ISETP.LT.AND P6, PT, R7, UR8, !P5 ;  /* 0x0000000807007c0c */ /* 0x000fe2000efc1270 */
[----:B-1----:R-:W2:Y:S01]  /*3c150*/  LDL.LU R14, [R1+0x430] ;  /* 0x00043000010e7983 */ /* 0x002ea20000300800 */
[----:B---3--:R-:W-:-:S03]  /*3c160*/  IMAD.WIDE R164, R12, 0x4, R2 ;  /* 0x000000040ca47825 */ /* 0x008fc600078e0202 */
[----:B------:R-:W3:Y:S01]  /*3c170*/  LDL.LU R20, [R1+0x30] ;  /* 0x0000300001147983 */ /* 0x000ee20000300800 */
[----:B------:R-:W-:Y:S01]  /*3c180*/  ISETP.LT.AND P5, PT, R8, UR5, !P5 ;  /* 0x0000000508007c0c */ /* 0x000fe2000efa1270 */
[----:B------:R-:W-:Y:S01]  /*3c190*/  ULDC UR5, c[0x0][0x22c] ;  /* 0x00008b0000057ab9 */ /* 0x000fe20000000800 */
[----:B------:R-:W-:-:S05]  /*3c1a0*/  VIADD R23, R6, 0x18 ;  /* 0x0000001806177836 */ /* 0x000fca0000000000 */
[----:B------:R1:W-:Y:S01]  /*3c1b0*/  @P6 STG.E desc[UR6][R164.64], R18 ;  /* 0x00000012a4006986 */ /* 0x0003e2000c101906 */
[----:B------:R-:W-:Y:S01]  /*3c1c0*/  ULDC UR8, c[0x0][0x228] ;  /* 0x00008a0000087ab9 */ /* 0x000fe20000000800 */
[----:B-1----:R-:W-:Y:S02]  /*3c1d0*/  IMAD.WIDE R164, R12, 0x4, R4 ;  /* 0x000000040ca47825 */ /* 0x002fe400078e0204 */
[----:B------:R-:W3:Y:S04]  /*3c1e0*/  LDL.LU R12, [R1+0xfac] ;  /* 0x000fac00010c7983 */ /* 0x000ee80000300800 */
[----:B------:R1:W-:Y:S04]  /*3c1f0*/  @P5 STG.E desc[UR6][R164.64], R15 ;  /* 0x0000000fa4005986 */ /* 0x0003e8000c101906 */
[----:B-1----:R-:W3:Y:S01]  /*3c200*/  LDL.LU R15, [R1+0xc24] ;  /* 0x000c2400010f7983 */ /* 0x002ee20000300800 */
[----:B------:R-:W-:Y:S01]  /*3c210*/  ISETP.GE.AND P5, PT, R23, UR5, PT ;  /* 0x0000000517007c0c */ /* 0x000fe2000bfa6270 */
[----:B------:R-:W-:-:S02]  /*3c220*/  ULDC UR5, c[0x0][0x228] ;  /* 0x00008a0000057ab9 */ /* 0x000fc40000000800 */
[----:B------:R-:W3:Y:S01]  /*3c230*/  LDL.LU R18, [R1+0x834] ;  /* 0x0008340001127983 */ /* 0x000ee20000300800 */
        /* <DEDUP_REMOVED lines=14> */
[----:B-1----:R-:W4:Y:S01]  /*3c320*/  LDL.LU R19, [R1+0x34] ;  /* 0x0000340001137983 */ /* 0x002f220000300800 */
[----:B------:R-:W-:Y:S01]  /*3c330*/  ISETP.LT.AND P5, PT, R8, UR5, !P5 ;  /* 0x0000000508007c0c */ /* 0x000fe2000efa1270 */
[----:B------:R-:W-:Y:S01]  /*3c340*/  IMAD.WIDE R164, R13, 0x4, R2 ;  /* 0x000000040da47825 */ /* 0x000fe200078e0202 */
[----:B------:R-:W-:Y:S01]  /*3c350*/  ULDC UR5, c[0x0][0x22c] ;  /* 0x00008b0000057ab9 */ /* 0x000fe20000000800 */
[----:B------:R-:W-:Y:S02]  /*3c360*/  ULDC UR8, c[0x0][0x228] ;  /* 0x00008a0000087ab9 */ /* 0x000fe40000000800 */
[----:B------:R-:W-:-:S06]  /*3c370*/  VIADD R23, R6, 0x1a ;  /* 0x0000001a06177836 */ /* 0x000fcc0000000000 */
[----:B--2---:R1:W-:Y:S02]  /*3c380*/  @P6 STG.E desc[UR6][R164.64], R14 ;  /* 0x0000000ea4006986 */ /* 0x0043e4000c101906 */
[----:B-1----:R-:W-:Y:S02]  /*3c390*/  IMAD.WIDE R164, R13, 0x4, R4 ;  /* 0x000000040da47825 */ /* 0x002fe400078e0204 */
[----:B------:R-:W2:Y:S04]  /*3c3a0*/  LDL.LU R14, [R1+0xc28] ;  /* 0x000c2800010e7983 */ /* 0x000ea80000300800 */
[----:B------:R-:W2:Y:S04]  /*3c3b0*/  LDL.LU R13, [R1+0xfb4] ;  /* 0x000fb400010d7983 */ /* 0x000ea80000300800 */
[----:B---3--:R1:W-:Y:S01]  /*3c3c0*/  @P5 STG.E desc[UR6][R164.64], R20 ;  /* 0x00000014a4005986 */ /* 0x0083e2000c101906 */
[----:B------:R-:W-:Y:S01]  /*3c3d0*/  ISETP.GE.AND P5, PT, R23, UR5, PT ;  /* 0x0000000517007c0c */ /* 0x000fe2000bfa6270 */
[----:B------:R-:W-:-:S02]  /*3c3e0*/  ULDC UR5, c[0x0][0x228] ;  /* 0x00008a0000057ab9 */ /* 0x000fc40000000800 */
[----:B------:R-:W3:Y:S01]  /*3c3f0*/  LDL.LU R230, [R1+0x838] ;  /* 0x0008380001e67983 */ /* 0x000ee20000300800 */
[----:B------:R-:W-:Y:S01]  /*3c400*/  ISETP.LT.AND P6, PT, R7, UR8, !P5 ;  /* 0x0000000807007c0c */ /* 0x000fe2000efc1270 */
[----:B-1----:R-:W-:Y:S01]  /*3c410*/  IMAD.WIDE R164, R12, 0x4, R2 ;  /* 0x000000040ca47825 */ /* 0x002fe200078e0202 */
[----:B------:R-:W-:-:S11]  /*3c420*/  ULDC UR8, c[0x0][0x228] ;  /* 0x00008a0000087ab9 */ /* 0x000fd60000000800 */
        /* <DEDUP_REMOVED lines=12> */
[----:B-1----:R-:W3:Y:S01]  /*3c4f0*/  LDL.LU R18, [R1+0xc2c] ;  /* 0x000c2c0001127983 */ /* 0x002ee20000300800 */
        /* <DEDUP_REMOVED lines=17> */
[----:B-1----:R-:W4:Y:S01]  /*3c610*/  LDL.LU R19, [R1+0x43c] ;  /* 0x00043c0001137983 */ /* 0x002f220000300800 */
[----:B--2---:R-:W-:-:S07]  /*3c620*/  IMAD.WIDE R164, R13, 0x4, R2 ;  /* 0x000000040da47825 */ /* 0x004fce00078e0202 */
[----:B------:R1:W-:Y:S02]  /*3c630*/  @P6 STG.E desc[UR6][R164.64], R14 ;  /* 0x0000000ea4006986 */ /* 0x0003e4000c101906 */
[----:B-1----:R-:W-:Y:S02]  /*3c640*/  IMAD.WIDE R164, R13, 0x4, R4 ;  /* 0x000000040da47825 */ /* 0x002fe400078e0204 */
        /* <DEDUP_REMOVED lines=24> */
[----:B------:R1:W-:Y:S04]  /*3c7d0*/  @P6 STG.E desc[UR6][R164.64], R18 ;  /* 0x00000012a4006986 */ /* 0x0003e8000c101906 */
[----:B-1----:R-:W4:Y:S01]  /*3c7e0*/  LDL.LU R18, [R1+0x840] ;  /* 0x0008400001127983 */ /* 0x002f220000300800 */
[----:B------:R-:W-:-:S03]  /*3c7f0*/  IMAD.WIDE R164, R16, 0x4, R4 ;  /* 0x0000000410a47825 */ /* 0x000fc600078e0204 */
[----:B------:R-:W4:Y:S04]  /*3c800*/  LDL.LU R16, [R1+0xfc8] ;  /* 0x000fc80001107983 */ /* 0x000f280000300800 */
[----:B------:R1:W-:Y:S01]  /*3c810*/  @P5 STG.E desc[UR6][R164.64], R17 ;  /* 0x00000011a4005986 */ /* 0x0003e2000c101906 */
[----:B------:R-:W-:Y:S01]  /*3c820*/  ISETP.GE.AND P5, PT, R23, UR5, PT ;  /* 0x0000000517007c0c */ /* 0x000fe2000bfa6270 */
[----:B------:R-:W-:-:S03]  /*3c830*/  ULDC UR5, c[0x0][0x228] ;  /* 0x00008a0000057ab9 */ /* 0x000fc60000000800 */
[----:B------:R-:W-:Y:S01]  /*3c840*/  ISETP.LT.AND P6, PT, R7, UR8, !P5 ;  /* 0x0000000807007c0c */ /* 0x000fe2000efc1270 */
[----:B-1----:R-:W4:Y:S01]  /*3c850*/  LDL.LU R17, [R1+0x440] ;  /* 0x0004400001117983 */ /* 0x002f220000300800 */
[----:B------:R-:W-:Y:S01]  /*3c860*/  VIADD R23, R6, 0x20 ;  /* 0x0000002006177836 */ /* 0x000fe20000000000 */
[----:B------:R-:W-:Y:S02]  /*3c870*/  ULDC UR8, c[0x0][0x228] ;  /* 0x00008a0000087ab9 */ /* 0x000fe40000000800 */
[----:B------:R-:W4:Y:S01]  /*3c880*/  LDL.LU R20, [R1+0x40] ;  /* 0x0000400001147983 */ /* 0x000f220000300800 */
[----:B------:R-:W-:Y:S01]  /*3c890*/  ISETP.LT.AND P5, PT, R8, UR5, !P5 ;  /* 0x0000000508007c0c */ /* 0x000fe2000efa1270 */
[----:B------:R-:W-:Y:S01]  /*3c8a0*/  ULDC UR5, c[0x0][0x22c] ;  /* 0x00008b0000057ab9 */ /* 0x000fe20000000800 */
[----:B--2---:R-:W-:-:S05]  /*3c8b0*/  IMAD.WIDE R164, R13, 0x4, R2 ;  /* 0x000000040da47825 */ /* 0x004fca00078e0202 */
[----:B------:R1:W-:Y:S02]  /*3c8c0*/  @P6 STG.E desc[UR6][R164.64], R19 ;  /* 0x00000013a4006986 */ /* 0x0003e4000c101906 */
[----:B-1----:R-:W-:Y:S02]  /*3c8d0*/  IMAD.WIDE R164, R13, 0x4, R4 ;  /* 0x000000040da47825 */ /* 0x002fe400078e0204 */
[----:B------:R-:W2:Y:S04]  /*3c8e0*/  LDL.LU R13, [R1+0xfcc] ;  /* 0x000fcc00010d7983 */ /* 0x000ea80000300800 */
[----:B---3--:R1:W-:Y:S01]  /*3c8f0*/  @P5 STG.E desc[UR6][R164.64], R14 ;  /* 0x0000000ea4005986 */ /* 0x0083e2000c101906 */
[----:B------:R-:W-:Y:S01]  /*3c900*/  ISETP.GE.AND P5, PT, R23, UR5, PT ;  /* 0x0000000517007c0c */ /* 0x000fe2000bfa6270 */
[----:B------:R-:W-:-:S03]  /*3c910*/  ULDC UR5, c[0x0][0x228] ;  /* 0x00008a0000057ab9 */ /* 0x000fc60000000800 */
[----:B------:R-:W-:Y:S01]  /*3c920*/  ISETP.LT.AND P6, PT, R7, UR8, !P5 ;  /* 0x0000000807007c0c */ /* 0x000fe2000efc1270 */
[----:B-1----:R-:W3:Y:S01]  /*3c930*/  LDL.LU R14, [R1+0xc34] ;  /* 0x000c3400010e7983 */ /* 0x002ee20000300800 */
[----:B------:R-:W-:-:S03]  /*3c940*/  IMAD.WIDE R164, R12, 0x4, R2 ;  /* 0x000000040ca47825 */ /* 0x000fc600078e0202 */
[----:B------:R-:W3:Y:S01]  /*3c950*/  LDL.LU R19, [R1+0x844] ;  /* 0x0008440001137983 */ /* 0x000ee20000300800 */
[----:B------:R-:W-:-:S07]  /*3c960*/  ULDC UR8, c[0x0][0x228] ;  /* 0x00008a0000087ab9 */ /* 0x000fce0000000800 */
[----:B------:R1:W-:Y:S02]  /*3c970*/  @P6 STG.E desc[UR6][R164.64], R15 ;  /* 0x0000000fa4006986 */ /* 0x0003e4000c101906 */
[----:B-1----:R-:W-:Y:S02]  /*3c980*/  IMAD.WIDE R164, R12, 0x4, R4 ;  /* 0x000000040ca47825 */ /* 0x002fe400078e0204 */
[----:B------:R-:W3:Y:S04]  /*3c990*/  LDL.LU R15, [R1+0x444] ;  /* 0x00044400010f7983 */ /* 0x000ee80000300800 */
[----:B------:R-:W3:Y:S01]  /*3c9a0*/  LDL.LU R12, [R1+0xfd0] ;  /* 0x000fd000010c7983 */ /* 0x000ee20000300800 */
[----:B------:R-:W-:Y:S01]  /*3c9b0*/  ISETP.LT.AND P5, PT, R8, UR5, !P5 ;  /* 0x0000000508007c0c */ /* 0x000fe2000efa1270 */
[----:B------:R-:W-:Y:S01]  /*3c9c0*/  VIADD R23, R6, 0x21 ;  /* 0x0000002106177836 */ /* 0x000fe20000000000 */
[----:B------:R-:W-:-:S11]  /*3c9d0*/  ULDC UR5, c[0x0][0x22c] ;  /* 0x00008b0000057ab9 */ /* 0x000fd60000000800 */
[----:B----4-:R1:W-:Y:S01]  /*3c9e0*/  @P5 STG.E desc[UR6][R164.64], R18 ;  /* 0x00000012a4005986 */ /* 0x0103e2000c101906 */
        /* <DEDUP_REMOVED lines=18> */
[----:B--2---:R-:W-:Y:S01]  /*3cb10*/  IMAD.WIDE R164, R13, 0x4, R2 ;  /* 0x000000040da47825 */ /* 0x004fe200078e0202 */
[----:B------:R-:W-:Y:S01]  /*3cb20*/  ISETP.LT.AND P5, PT, R8, UR5, !P5 ;  /* 0x0000000508007c0c */ /* 0x000fe2000efa1270 */
[----:B------:R-:W-:Y:S01]  /*3cb30*/  ULDC UR5, c[0x0][0x22c] ;  /* 0x00008b0000057ab9 */ /* 0x000fe20000000800 */
[----:B------:R-:W-:Y:S01]  /*3cb40*/  ULDC UR8, c[0x0][0x228] ;  /* 0x00008a0000087ab9 */ /* 0x000fe20000000800 */
[----:B------:R-:W-:-:S08]  /*3cb50*/  VIADD R23, R6, 0x23 ;  /* 0x0000002306177836 */ /* 0x000fd00000000000 */
[----:B---3--:R1:W-:Y:S02]  /*3cb60*/  @P6 STG.E desc[UR6][R164.64], R14 ;  /* 0x0000000ea4006986 */ /* 0x0083e4000c101906 */
[----:B-1----:R-:W-:Y:S02]  /*3cb70*/  IMAD.WIDE R164, R13, 0x4, R4 ;  /* 0x000000040da47825 */ /* 0x002fe400078e0204 */
[----:B------:R-:W2:Y:S04]  /*3cb80*/  LDL.LU R14, [R1+0x448] ;  /* 0x00044800010e7983 */ /* 0x000ea80000300800 */
[----:B------:R-:W3:Y:S04]  /*3cb90*/  LDL.LU R13, [R1+0xfd8] ;  /* 0x000fd800010d7983 */ /* 0x000ee80000300800 */
[----:B------:R1:W-:Y:S01]  /*3cba0*/  @P5 STG.E desc[UR6][R164.64], R19 ;  /* 0x00000013a4005986 */ /* 0x0003e2000c101906 */
[----:B------:R-:W-:Y:S01]  /*3cbb0*/  ISETP.GE.AND P5, PT, R23, UR5, PT ;  /* 0x0000000517007c0c */ /* 0x000fe2000bfa6270 */
[----:B------:R-:W-:-:S02]  /*3cbc0*/  ULDC UR5, c[0x0][0x228] ;  /* 0x00008a0000057ab9 */ /* 0x000fc40000000800 */
[----:B------:R-:W2:Y:S01]  /*3cbd0*/  LDL.LU R20, [R1+0x48] ;  /* 0x0000480001147983 */ /* 0x000ea20000300800 */
[----:B------:R-:W-:Y:S01]  /*3cbe0*/  ISETP.LT.AND P6, PT, R7, UR8, !P5 ;  /* 0x0000000807007c0c */ /* 0x000fe2000efc1270 */
[----:B-1----:R-:W-:Y:S02]  /*3cbf0*/  IMAD.WIDE R164, R12, 0x4, R2 ;  /* 0x000000040ca47825 */ /* 0x002fe400078e0202 */
        /* <DEDUP_REMOVED lines=9> */
[----:B----4-:R1:W-:Y:S01]  /*3cc90*/  @P5 STG.E desc[UR6][R164.64], R18 ;  /* 0x00000012a4005986 */ /* 0x0103e2000c101906 */
        /* <DEDUP_REMOVED lines=8> */
[----:B------:R-:W-:-:S07]  /*3cd20*/  IMAD.WIDE R164, R16, 0x4, R2 ;  /* 0x0000000410a47825 */ /* 0x000fce00078e0202 */
        /* <DEDUP_REMOVED lines=12> */
[----:B---3--:R-:W-:-:S08]  /*3cdf0*/  IMAD.WIDE R164, R13, 0x4, R2 ;  /* 0x000000040da47825 */ /* 0x008fd000078e0202 */
[----:B--2---:R1:W-:Y:S02]  /*3ce00*/  @P6 STG.E desc[UR6][R164.64], R14 ;  /* 0x0000000ea4006986 */ /* 0x0043e4000c101906 */
[----:B-1----:R-:W-:Y:S02]  /*3ce10*/  IMAD.WIDE R164, R13, 0x4, R4 ;  /* 0x000000040da47825 */ /* 0x002fe400078e0204 */
[----:B------:R-:W2:Y:S04]  /*3ce20*/  LDL.LU R14, [R1+0xc40] ;  /* 0x000c4000010e7983 */ /* 0x000ea80000300800 */
[----:B------:R-:W3:Y:S04]  /*3ce30*/  LDL.LU R13, [R1+0xfe4] ;  /* 0x000fe400010d7983 */ /* 0x000ee80000300800 */
        /* <DEDUP_REMOVED lines=9> */
[----:B-1----:R-:W2:Y:S01]  /*3ced0*/  LDL.LU R19, [R1+0x850] ;  /* 0x0008500001137983 */ /* 0x002ea20000300800 */
[----:B------:R-:W-:-:S03]  /*3cee0*/  IMAD.WIDE R164, R12, 0x4, R4 ;  /* 0x000000040ca47825 */ /* 0x000fc600078e0204 */
[----:B------:R-:W2:Y:S04]  /*3cef0*/  LDL.LU R12, [R1+0xfe8] ;  /* 0x000fe800010c7983 */ /* 0x000ea80000300800 */
[----:B------:R1:W-:Y:S04]  /*3cf00*/  @P5 STG.E desc[UR6][R164.64], R15 ;  /* 0x0000000fa4005986 */ /* 0x0003e8000c101906 */
[----:B-1----:R-:W2:Y:S01]  /*3cf10*/  LDL.LU R15, [R1+0x450] ;  /* 0x00045000010f7983 */ /* 0x002ea20000300800 */
[----:B------:R-:W-:-:S03]  /*3cf20*/  VIADD R23, R6, 0x27 ;  /* 0x0000002706177836 */ /* 0x000fc60000000000 */
[----:B------:R-:W2:Y:S02]  /*3cf30*/  LDL.LU R20, [R1+0x50] ;  /* 0x0000500001147983 */ /* 0x000ea40000300800 */
        /* <DEDUP_REMOVED lines=16> */
[----:B------:R-:W-:Y:S02]  /*3d040*/  VIADD R23, R6, 0x29 ;  /* 0x0000002906177836 */ /* 0x000fe40000000000 */
[----:B-1----:R-:W4:Y:S01]  /*3d050*/  LDL.LU R17, [R1+0x854] ;  /* 0x0008540001117983 */ /* 0x002f220000300800 */
[----:B------:R-:W-:Y:S01]  /*3d060*/  ISETP.LT.AND P5, PT, R8, UR5, !P5 ;  /* 0x0000000508007c0c */ /* 0x000fe2000efa1270 */
[----:B------:R-:W-:Y:S01]  /*3d070*/  ULDC UR5, c[0x0][0x22c] ;  /* 0x00008b0000057ab9 */ /* 0x000fe20000000800 */
[----:B------:R-:W-:Y:S01]  /*3d080*/  ULDC UR8, c[0x0][0x228] ;  /* 0x00008a0000087ab9 */ /* 0x000fe20000000800 */
[----:B---3--:R-:W-:-:S06]  /*3d090*/  IMAD.WIDE R164, R13, 0x4, R2 ;  /* 0x000000040da47825 */ /* 0x008fcc00078e0202 */
        /* <DEDUP_REMOVED lines=8> */
[----:B-1----:R-:W2:Y:S01]  /*3d120*/  LDL.LU R19, [R1+0x54] ;  /* 0x0000540001137983 */ /* 0x002ea20000300800 */
[----:B------:R-:W-:Y:S01]  /*3d130*/  IMAD.WIDE R164, R12, 0x4, R2 ;  /* 0x000000040ca47825 */ /* 0x000fe200078e0202 */
[----:B------:R-:W-:-:S10]  /*3d140*/  ULDC UR8, c[0x0][0x228] ;  /* 0x00008a0000087ab9 */ /* 0x000fd40000000800 */
[----:B------:R1:W-:Y:S02]  /*3d150*/  @P6 STG.E desc[UR6][R164.64], R15 ;  /* 0x0000000fa4006986 */ /* 0x0003e4000c101906 */
[----:B-1----:R-:W-:Y:S02]  /*3d160*/  IMAD.WIDE R164, R12, 0x4, R4 ;  /* 0x000000040ca47825 */ /* 0x002fe400078e0204 */
[----:B------:R-:W2:Y:S04]  /*3d170*/  LDL.LU R15, [R1+0xc48] ;  /* 0x000c4800010f7983 */ /* 0x000ea80000300800 */
[----:B------:R-:W2:Y:S01]  /*3d180*/  LDL.LU R12, [R1+0xff4] ;  /* 0x000ff400010c7983 */ /* 0x000ea20000300800 */
[----:B------:R-:W-:Y:S01]  /*3d190*/  ISETP.LT.AND P5, PT, R8, UR5, !P5 ;  /* 0x0000000508007c0c */ /* 0x000fe2000efa1270 */
[----:B------:R-:W-:Y:S01]  /*3d1a0*/  VIADD R23, R6, 0x2a ;  /* 0x0000002a06177836 */ /* 0x000fe20000000000 */
[----:B------:R-:W-:Y:S01]  /*3d1b0*/  ULDC UR5, c[0x0][0x22c] ;  /* 0x00008b0000057ab9 */ /* 0x000fe20000000800 */
[----:B------:R-:W2:Y:S10]  /*3d1c0*/  LDL.LU R230, [R1+0x858] ;  /* 0x0008580001e67983 */ /* 0x000eb40000300800 */
        /* <DEDUP_REMOVED lines=18> */
[----:B---3--:R-:W-:Y:S02]  /*3d2f0*/  IMAD.WIDE R164, R13, 0x4, R2 ;  /* 0x000000040da47825 */ /* 0x008fe400078e0202 */
[----:B------:R-:W3:Y:S01]  /*3d300*/  LDL.LU R17, [R1+0xc4c] ;  /* 0x000c4c0001117983 */ /* 0x000ee20000300800 */
[----:B------:R-:W-:-:S09]  /*3d310*/  ULDC UR8, c[0x0][0x228] ;  /* 0x00008a0000087ab9 */ /* 0x000fd20000000800 */
[----:B--2---:R1:W-:Y:S01]  /*3d320*/  @P6 STG.E desc[UR6][R164.64], R14 ;  /* 0x0000000ea4006986 */ /* 0x0043e2000c101906 */
[----:B------:R-:W-:Y:S01]  /*3d330*/  ISETP.LT.AND P5, PT, R8, UR5, !P5 ;  /* 0x0000000508007c0c */ /* 0x000fe2000efa1270 */
[----:B------:R-:W-:Y:S01]  /*3d340*/  VIADD R23, R6, 0x2c ;  /* 0x0000002c06177836 */ /* 0x000fe20000000000 */
[----:B------:R-:W-:Y:S01]  /*3d350*/  ULDC UR5, c[0x0][0x22c] ;  /* 0x00008b0000057ab9 */ /* 0x000fe20000000800 */
[----:B-1----:R-:W-:Y:S02]  /*3d360*/  IMAD.WIDE R164, R13, 0x4, R4 ;  /* 0x000000040da47825 */ /* 0x002fe400078e0204 */
[----:B------:R-:W2:Y:S04]  /*3d370*/  LDL.LU R13, [R1+0xffc] ;  /* 0x000ffc00010d7983 */ /* 0x000ea80000300800 */
[----:B------:R-:W3:Y:S04]  /*3d380*/  LDL.LU R14, [R1+0x85c] ;  /* 0x00085c00010e7983 */ /* 0x000ee80000300800 */
[----:B------:R1:W-:Y:S01]  /*3d390*/  @P5 STG.E desc[UR6][R164.64], R19 ;  /* 0x00000013a4005986 */ /* 0x0003e2000c101906 */
[----:B------:R-:W-:Y:S01]  /*3d3a0*/  ISETP.GE.AND P5, PT, R23, UR5, PT ;  /* 0x0000000517007c0c */ /* 0x000fe2000bfa6270 */
[----:B------:R-:W-:-:S03]  /*3d3b0*/  ULDC UR5, c[0x0][0x228] ;  /* 0x00008a0000057ab9 */ /* 0x000fc60000000800 */
[----:B------:R-:W-:Y:S01]  /*3d3c0*/  ISETP.LT.AND P6, PT, R7, UR8, !P5 ;  /* 0x0000000807007c0c */ /* 0x000fe2000efc1270 */
[----:B-1----:R-:W3:Y:S01]  /*3d3d0*/  LDL.LU R19, [R1+0x45c] ;  /* 0x00045c0001137983 */ /* 0x002ee20000300800 */
[----:B------:R-:W-:Y:S01]  /*3d3e0*/  IMAD.WIDE R164, R12, 0x4, R2 ;  /* 0x000000040ca47825 */ /* 0x000fe200078e0202 */
[----:B------:R-:W-:-:S10]  /*3d3f0*/  ULDC UR8, c[0x0][0x228] ;  /* 0x00008a0000087ab9 */ /* 0x000fd40000000800 */
        /* <DEDUP_REMOVED lines=24> */
[----:B--2---:R-:W-:Y:S01]  /*3d580*/  IMAD.WIDE R164, R13, 0x4, R2 ;  /* 0x000000040da47825 */ /* 0x004fe200078e0202 */
[----:B------:R-:W-:-:S11]  /*3d590*/  ULDC UR8, c[0x0][0x228] ;  /* 0x00008a0000087ab9 */ /* 0x000fd60000000800 */
[----:B---3--:R1:W-:Y:S01]  /*3d5a0*/  @P6 STG.E desc[UR6][R164.64], R17 ;  /* 0x00000011a4006986 */ /* 0x0083e2000c101906 */
[----:B------:R-:W-:Y:S01]  /*3d5b0*/  ISETP.LT.AND P5, PT, R8, UR5, !P5 ;  /* 0x0000000508007c0c */ /* 0x000fe2000efa1270 */
[----:B------:R-:W-:Y:S01]  /*3d5c0*/  VIADD R23, R6, 0x2f ;  /* 0x0000002f06177836 */ /* 0x000fe20000000000 */
[----:B------:R-:W-:Y:S01]  /*3d5d0*/  ULDC UR5, c[0x0][0x22c] ;  /* 0x00008b0000057ab9 */ /* 0x000fe20000000800 */
[----:B-1----:R-:W2:Y:S01]  /*3d5e0*/  LDL.LU R17, [R1+0x860] ;  /* 0x0008600001117983 */ /* 0x002ea20000300800 */
[----:B------:R-:W-:-:S03]  /*3d5f0*/  IMAD.WIDE R164, R13, 0x4, R4 ;  /* 0x000000040da47825 */ /* 0x000fc600078e0204 */
[----:B------:R-:W3:Y:S06]  /*3d600*/  LDL.LU R13, [R1+0x1008] ;  /* 0x00100800010d7983 */ /* 0x000eec0000300800 */
[----:B------:R1:W-:Y:S01]  /*3d610*/  @P5 STG.E desc[UR6][R164.64], R14 ;  /* 0x0000000ea4005986 */ /* 0x0003e2000c101906 */
[----:B------:R-:W-:Y:S01]  /*3d620*/  ISETP.GE.AND P5, PT, R23, UR5, PT ;  /* 0x0000000517007c0c */ /* 0x000fe2000bfa6270 */
[----:B------:R-:W-:-:S03]  /*3d630*/  ULDC UR5, c[0x0][0x228] ;  /* 0x00008a0000057ab9 */ /* 0x000fc60000000800 */
[----:B------:R-:W-:Y:S01]  /*3d640*/  ISETP.LT.AND P6, PT, R7, UR8, !P5 ;  /* 0x0000000807007c0c */ /* 0x000fe2000efc1270 */
[----:B-1----:R-:W3:Y:S01]  /*3d650*/  LDL.LU R14, [R1+0x460] ;  /* 0x00046000010e7983 */ /* 0x002ee20000300800 */
[----:B------:R-:W-:-:S03]  /*3d660*/  IMAD.WIDE R164, R12, 0x4, R2 ;  /* 0x000000040ca47825 */ /* 0x000fc600078e0202 */
        /* <DEDUP_REMOVED lines=23> */
[----:B--2---:R1:W-:Y:S01]  /*3d7e0*/  @P5 STG.E desc[UR6][R164.64], R17 ;  /* 0x00000011a4005986 */ /* 0x0043e2000c101906 */
[----:B------:R-:W-:Y:S01]  /*3d7f0*/  ISETP.GE.AND P5, PT, R23, UR5, PT ;  /* 0x0000000517007c0c */ /* 0x000fe2000bfa6270 */
[----:B------:R-:W-:-:S03]  /*3d800*/  ULDC UR5, c[0x0][0x228] ;  /* 0x00008a0000057ab9 */ /* 0x000fc60000000800 */
[----:B------:R-:W-:Y:S01]  /*3d810*/  ISETP.LT.AND P6, PT, R7, UR8, !P5 ;  /* 0x0000000807007c0c */ /* 0x000fe2000efc1270 */
[----:B-1----:R-:W2:Y:S01]  /*3d820*/  LDL.LU R17, [R1+0x64] ;  /* 0x0000640001117983 */ /* 0x002ea20000300800 */
[----:B------:R-:W-:Y:S01]  /*3d830*/  ISETP.LT.AND P5, PT, R8, UR5, !P5 ;  /* 0x0000000508007c0c */ /* 0x000fe2000efa1270 */
[----:B---3--:R-:W-:Y:S01]  /*3d840*/  IMAD.WIDE R164, R13, 0x4, R2 ;  /* 0x000000040da47825 */ /* 0x008fe200078e0202 */
[----:B------:R-:W-:Y:S01]  /*3d850*/  ULDC UR5, c[0x0][0x22c] ;  /* 0x00008b0000057ab9 */ /* 0x000fe20000000800 */
[----:B------:R-:W-:Y:S02]  /*3d860*/  ULDC UR8, c[0x0][0x228] ;  /* 0x00008a0000087ab9 */ /* 0x000fe40000000800 */
[----:B------:R-:W-:-:S06]  /*3d870*/  VIADD R23, R6, 0x32 ;  /* 0x0000003206177836 */ /* 0x000fcc0000000000 */
[----:B------:R1:W-:Y:S02]  /*3d880*/  @P6 STG.E desc[UR6][R164.64], R14 ;  /* 0x0000000ea4006986 */ /* 0x0003e4000c101906 */
[----:B-1----:R-:W-:Y:S02]  /*3d890*/  IMAD.WIDE R164, R13, 0x4, R4 ;  /* 0x000000040da47825 */ /* 0x002fe400078e0204 */
[----:B------:R-:W3:Y:S04]  /*3d8a0*/  LDL.LU R14, [R1+0xc58] ;  /* 0x000c5800010e7983 */ /* 0x000ee80000300800 */
[----:B------:R-:W3:Y:S04]  /*3d8b0*/  LDL.LU R13, [R1+0x1014] ;  /* 0x00101400010d7983 */ /* 0x000ee80000300800 */
[----:B------:R1:W-:Y:S01]  /*3d8c0*/  @P5 STG.E desc[UR6][R164.64], R20 ;  /* 0x00000014a4005986 */ /* 0x0003e2000c101906 */
        /* <DEDUP_REMOVED lines=37> */
[----:B---3--:R-:W-:-:S07]  /*3db20*/  IMAD.WIDE R164, R13, 0x4, R2 ;  /* 0x000000040da47825 */ /* 0x008fce00078e0202 */
[----:B------:R1:W-:Y:S02]  /*3db30*/  @P6 STG.E desc[UR6][R164.64], R14 ;  /* 0x0000000ea4006986 */ /* 0x0003e4000c101906 */
[----:B-1----:R-:W-:Y:S02]  /*3db40*/  IMAD.WIDE R164, R13, 0x4, R4 ;  /* 0x000000040da47825 */ /* 0x002fe400078e0204 */
[----:B------:R-:W3:Y:S04]  /*3db50*/  LDL.LU R13, [R1+0x1020] ;  /* 0x00102000010d7983 */ /* 0x000ee80000300800 */
[----:B------:R1:W-:Y:S01]  /*3db60*/  @P5 STG.E desc[UR6][R164.64], R230 ;  /* 0x000000e6a4005986 */ /* 0x0003e2000c101906 */
[----:B------:R-:W-:Y:S01]  /*3db70*/  ISETP.GE.AND P5, PT, R23, UR5, PT ;  /* 0x0000000517007c0c */ /* 0x000fe2000bfa6270 */
[----:B------:R-:W-:-:S02]  /*3db80*/  ULDC UR5, c[0x0][0x228] ;  /* 0x00008a0000057ab9 */ /* 0x000fc40000000800 */
[----:B------:R-:W2:Y:S01]  /*3db90*/  LDL.LU R14, [R1+0x6c] ;  /* 0x00006c00010e7983 */ /* 0x000ea20000300800 */
[----:B------:R-:W-:Y:S01]  /*3dba0*/  ISETP.LT.AND P6, PT, R7, UR8, !P5 ;  /* 0x0000000807007c0c */ /* 0x000fe2000efc1270 */
[----:B-1----:R-:W-:Y:S01]  /*3dbb0*/  IMAD.WIDE R164, R12, 0x4, R2 ;  /* 0x000000040ca47825 */ /* 0x002fe200078e0202 */
[----:B------:R-:W-:-:S11]  /*3dbc0*/  ULDC UR8, c[0x0][0x228] ;  /* 0x00008a0000087ab9 */ /* 0x000fd60000000800 */
        /* <DEDUP_REMOVED lines=30> */
[----:B---3--:R-:W-:-:S05]  /*3ddb0*/  IMAD.WIDE R164, R13, 0x4, R2 ;  /* 0x000000040da47825 */ /* 0x008fca00078e0202 */
[----:B--2---:R1:W-:Y:S02]  /*3ddc0*/  @P6 STG.E desc[UR6][R164.64], R17 ;  /* 0x00000011a4006986 */ /* 0x0043e4000c101906 */
[----:B-1----:R-:W-:Y:S02]  /*3ddd0*/  IMAD.WIDE R164, R13, 0x4, R4 ;  /* 0x000000040da47825 */ /* 0x002fe400078e0204 */
[----:B------:R-:W2:Y:S04]  /*3dde0*/  LDL.LU R13, [R1+0x102c] ;  /* 0x00102c00010d7983 */ /* 0x000ea80000300800 */
[----:B------:R1:W-:Y:S01]  /*3ddf0*/  @P5 STG.E desc[UR6][R164.64], R14 ;  /* 0x0000000ea4005986 */ /* 0x0003e2000c101906 */
        /* <DEDUP_REMOVED lines=37> */
[----:B--2---:R-:W-:-:S08]  /*3e050*/  IMAD.WIDE R164, R13, 0x4, R2 ;  /* 0x000000040da47825 */ /* 0x004fd000078e0202 */
        /* <DEDUP_REMOVED lines=45> */
[----:B------:R1:W-:Y:S01]  /*3e330*/  @P5 STG.E desc[UR6][R164.64], R20 ;  /* 0x00000014a4005986 */ /* 0x0003e2000c101906 */
[----:B------:R-:W-:Y:S01]  /*3e340*/  ISETP.GE.AND P5, PT, R23, UR5, PT ;  /* 0x0000000517007c0c */ /* 0x000fe2000bfa6270 */
[----:B------:R-:W-:-:S02]  /*3e350*/  ULDC UR5, c[0x0][0x228] ;  /* 0x00008a0000057ab9 */ /* 0x000fc40000000800 */
[----:B------:R-:W3:Y:S01]  /*3e360*/  LDL.LU R13, [R1+0x1044] ;  /* 0x00104400010d7983 */ /* 0x000ee20000300800 */
[----:B------:R-:W-:Y:S01]  /*3e370*/  ISETP.LT.AND P6, PT, R7, UR8, !P5 ;  /* 0x0000000807007c0c */ /* 0x000fe2000efc1270 */
[----:B-1----:R-:W-:Y:S01]  /*3e380*/  IMAD.WIDE R164, R12, 0x4, R2 ;  /* 0x000000040ca47825 */ /* 0x002fe200078e0202 */
[----:B------:R-:W-:-:S11]  /*3e390*/  ULDC UR8, c[0x0][0x228] ;  /* 0x00008a0000087ab9 */ /* 0x000fd60000000800 */
[----:B------:R1:W-:Y:S01]  /*3e3a0*/  @P6 STG.E desc[UR6][R164.64], R17 ;  /* 0x00000011a4006986 */ /* 0x0003e2000c101906 */
[----:B------:R-:W-:Y:S01]  /*3e3b0*/  ISETP.LT.AND P5, PT, R8, UR5, !P5 ;  /* 0x0000000508007c0c */ /* 0x000fe2000efa1270 */
[----:B------:R-:W-:Y:S01]  /*3e3c0*/  VIADD R23, R6, 0x3f ;  /* 0x0000003f06177836 */ /* 0x000fe20000000000 */
[----:B------:R-:W-:Y:S01]  /*3e3d0*/  ULDC UR5, c[0x0][0x22c] ;  /* 0x00008b0000057ab9 */ /* 0x000fe20000000800 */
[----:B-1----:R-:W2:Y:S01]  /*3e3e0*/  LDL.LU R17, [R1+0xc70] ;  /* 0x000c700001117983 */ /* 0x002ea20000300800 */
[----:B------:R-:W-:-:S03]  /*3e3f0*/  IMAD.WIDE R164, R12, 0x4, R4 ;  /* 0x000000040ca47825 */ /* 0x000fc600078e0204 */
[----:B------:R-:W2:Y:S06]  /*3e400*/  LDL.LU R12, [R1+0x1048] ;  /* 0x00104800010c7983 */ /* 0x000eac0000300800 */
[----:B------:R1:W-:Y:S04]  /*3e410*/  @P5 STG.E desc[UR6][R164.64], R15 ;  /* 0x0000000fa4005986 */ /* 0x0003e8000c101906 */
[----:B-1----:R-:W2:Y:S01]  /*3e420*/  LDL.LU R15, [R1+0x880] ;  /* 0x00088000010f7983 */ /* 0x002ea20000300800 */
[----:B------:R-:W-:Y:S01]  /*3e430*/  ISETP.GE.AND P5, PT, R23, UR5, PT ;  /* 0x0000000517007c0c */ /* 0x000fe2000bfa6270 */
[----:B------:R-:W-:-:S02]  /*3e440*/  ULDC UR5, c[0x0][0x228] ;  /* 0x00008a0000057ab9 */ /* 0x000fc40000000800 */
[----:B------:R-:W2:Y:S01]  /*3e450*/  LDL.LU R20, [R1+0x480] ;  /* 0x0004800001147983 */ /* 0x000ea20000300800 */
        /* <DEDUP_REMOVED lines=59> */
[----:B------:R-:W4:Y:S01]  /*3e810*/  LDL.LU R19, [R1+0xe2c] ;  /* 0x000e2c0001137983 */ /* 0x000f220000300800 */
[----:B------:R-:W-:Y:S01]  /*3e820*/  ULDC UR5, c[0x0][0x22c] ;  /* 0x00008b0000057ab9 */ /* 0x000fe20000000800 */
[----:B------:R-:W-:Y:S01]  /*3e830*/  ULDC UR8, c[0x0][0x228] ;  /* 0x00008a0000087ab9 */ /* 0x000fe20000000800 */
[----:B---3--:R-:W-:-:S07]  /*3e840*/  IMAD.WIDE R164, R13, 0x4, R2 ;  /* 0x000000040da47825 */ /* 0x008fce00078e0202 */
[----:B--2---:R1:W-:Y:S04]  /*3e850*/  @P6 STG.E desc[UR6][R164.64], R14 ;  /* 0x0000000ea4006986 */ /* 0x0043e8000c101906 */
[----:B-1----:R-:W2:Y:S01]  /*3e860*/  LDL.LU R14, [R1+0x105c] ;  /* 0x00105c00010e7983 */ /* 0x002ea20000300800 */
[----:B------:R-:W-:-:S03]  /*3e870*/  IMAD.WIDE R164, R13, 0x4, R4 ;  /* 0x000000040da47825 */ /* 0x000fc600078e0204 */
[----:B------:R-:W3:Y:S04]  /*3e880*/  LDL.LU R13, [R1+0xc7c] ;  /* 0x000c7c00010d7983 */ /* 0x000ee80000300800 */
[----:B------:R1:W-:Y:S01]  /*3e890*/  @P5 STG.E desc[UR6][R164.64], R17 ;  /* 0x00000011a4005986 */ /* 0x0003e2000c101906 */
[----:B------:R-:W-:Y:S01]  /*3e8a0*/  ISETP.GE.AND P5, PT, R23, UR5, PT ;  /* 0x0000000517007c0c */ /* 0x000fe2000bfa6270 */
[----:B------:R-:W-:Y:S02]  /*3e8b0*/  ULDC UR5, c[0x0][0x228] ;  /* 0x00008a0000057ab9 */ /* 0x000fe40000000800 */
        /* <DEDUP_REMOVED lines=32> */
[----:B--2---:R-:W-:-:S08]  /*3eac0*/  IMAD.WIDE R164, R14, 0x4, R2 ;  /* 0x000000040ea47825 */ /* 0x004fd000078e0202 */
[----:B------:R1:W-:Y:S02]  /*3ead0*/  @P6 STG.E desc[UR6][R164.64], R19 ;  /* 0x00000013a4006986 */ /* 0x0003e4000c101906 */
[----:B-1----:R-:W-:Y:S02]  /*3eae0*/  IMAD.WIDE R164, R14, 0x4, R4 ;  /* 0x000000040ea47825 */ /* 0x002fe400078e0204 */
[----:B------:R-:W2:Y:S04]  /*3eaf0*/  LDL.LU R14, [R1+0x890] ;  /* 0x00089000010e7983 */ /* 0x000ea80000300800 */
[----:B---3--:R1:W-:Y:S01]  /*3eb00*/  @P5 STG.E desc[UR6][R164.64], R13 ;  /* 0x0000000da4005986 */ /* 0x0083e2000c101906 */
[----:B------:R-:W-:Y:S01]  /*3eb10*/  ISETP.GE.AND P5, PT, R23, UR5, PT ;  /* 0x0000000517007c0c */ /* 0x000fe2000bfa6270 */
[----:B------:R-:W-:-:S03]  /*3eb20*/  ULDC UR5, c[0x0][0x228] ;  /* 0x00008a0000057ab9 */ /* 0x000fc60000000800 */
[----:B------:R-:W-:Y:S01]  /*3eb30*/  ISETP.LT.AND P6, PT, R7, UR8, !P5 ;  /* 0x0000000807007c0c */ /* 0x000fe2000efc1270 */
[----:B-1----:R-:W-:Y:S01]  /*3eb40*/  IMAD.WIDE R164, R18, 0x4, R2 ;  /* 0x0000000412a47825 */ /* 0x002fe200078e0202 */
[----:B------:R-:W3:Y:S01]  /*3eb50*/  LDL.LU R13, [R1+0x490] ;  /* 0x00049000010d7983 */ /* 0x000ee20000300800 */
[----:B------:R-:W-:-:S10]  /*3eb60*/  ULDC UR8, c[0x0][0x228] ;  /* 0x00008a0000087ab9 */ /* 0x000fd40000000800 */
[----:B------:R1:W-:Y:S04]  /*3eb70*/  @P6 STG.E desc[UR6][R164.64], R12 ;  /* 0x0000000ca4006986 */ /* 0x0003e8000c101906 */
[----:B-1----:R-:W3:Y:S01]  /*3eb80*/  LDL.LU R12, [R1+0x106c] ;  /* 0x00106c00010c7983 */ /* 0x002ee20000300800 */
[----:B------:R-:W-:Y:S01]  /*3eb90*/  ISETP.LT.AND P5, PT, R8, UR5, !P5 ;  /* 0x0000000508007c0c */ /* 0x000fe2000efa1270 */
[----:B------:R-:W-:Y:S01]  /*3eba0*/  IMAD.WIDE R164, R18, 0x4, R4 ;  /* 0x0000000412a47825 */ /* 0x000fe200078e0204 */
[----:B------:R-:W-:Y:S01]  /*3ebb0*/  ULDC UR5, c[0x0][0x22c] ;  /* 0x00008b0000057ab9 */ /* 0x000fe20000000800 */
[----:B------:R-:W3:Y:S02]  /*3ebc0*/  LDL.LU R229, [R1+0x1068] ;  /* 0x0010680001e57983 */ /* 0x000ee40000300800 */
[----:B------:R-:W-:-:S08]  /*3ebd0*/  VIADD R23, R6, 0x48 ;  /* 0x0000004806177836 */ /* 0x000fd00000000000 */
[----:B------:R1:W-:Y:S01]  /*3ebe0*/  @P5 STG.E desc[UR6][R164.64], R17 ;  /* 0x00000011a4005986 */ /* 0x0003e2000c101906 */
[----:B------:R-:W-:Y:S01]  /*3ebf0*/  ISETP.GE.AND P5, PT, R23, UR5, PT ;  /* 0x0000000517007c0c */ /* 0x000fe2000bfa6270 */
[----:B------:R-:W-:Y:S02]  /*3ec00*/  ULDC UR5, c[0x0][0x228] ;  /* 0x00008a0000057ab9 */ /* 0x000fe40000000800 */
[----:B------:R-:W3:Y:S04]  /*3ec10*/  LDL.LU R23, [R1+0x90] ;  /* 0x0000900001177983 */ /* 0x000ee80000300800 */
        /* <DEDUP_REMOVED lines=9> */
[----:B------:R-:W3:Y:S01]  /*3ecb0*/  LDL.LU R231, [R1+0x498] ;  /* 0x0004980001e77983 */ /* 0x000ee20000300800 */
[----:B------:R-:W-:Y:S01]  /*3ecc0*/  ISETP.LT.AND P6, PT, R7, UR8, !P5 ;  /* 0x0000000807007c0c */ /* 0x000fe2000efc1270 */
[----:B-1----:R-:W-:-:S02]  /*3ecd0*/  IMAD.WIDE R164, R15, 0x4, R2 ;  /* 0x000000040fa47825 */ /* 0x002fc400078e0202 */
[----:B------:R-:W3:Y:S01]  /*3ece0*/  LDL.LU R20, [R1+0x98] ;  /* 0x0000980001147983 */ /* 0x000ee20000300800 */
[----:B------:R-:W-:Y:S01]  /*3ecf0*/  LOP3.LUT R0, R0, 0xf7ffffff, RZ, 0xc0, !PT ;  /* 0xf7ffffff00007812 */ /* 0x000fe200078ec0ff */
[----:B------:R-:W-:Y:S02]  /*3ed00*/  ULDC UR8, c[0x0][0x22c] ;  /* 0x00008b0000087ab9 */ /* 0x000fe40000000800 */
[----:B------:R-:W3:Y:S01]  /*3ed10*/  LDL.LU R19, [R1+0xc8c] ;  /* 0x000c8c0001137983 */ /* 0x000ee20000300800 */
[----:B------:R-:W-:Y:S01]  /*3ed20*/  ISETP.LT.AND P5, PT, R8, UR5, !P5 ;  /* 0x0000000508007c0c */ /* 0x000fe2000efa1270 */
[----:B------:R-:W-:Y:S02]  /*3ed30*/  ULDC UR5, c[0x0][0x228] ;  /* 0x00008a0000057ab9 */ /* 0x000fe40000000800 */
[----:B------:R-:W3:Y:S01]  /*3ed40*/  LDL.LU R18, [R1+0x107c] ;  /* 0x00107c0001127983 */ /* 0x000ee20000300800 */
[----:B------:R-:W-:Y:S01]  /*3ed50*/  ISETP.LT.AND P4, PT, R7, UR5, !P4 ;  /* 0x0000000507007c0c */ /* 0x000fe2000e781270 */
[----:B------:R-:W-:-:S02]  /*3ed60*/  ULDC UR5, c[0x0][0x22c] ;  /* 0x00008b0000057ab9 */ /* 0x000fc40000000800 */
[----:B------:R-:W3:Y:S04]  /*3ed70*/  LDL.LU R17, [R1+0x89c] ;  /* 0x00089c0001117983 */ /* 0x000ee80000300800 */
[----:B----4-:R1:W-:Y:S02]  /*3ed80*/  @P6 STG.E desc[UR6][R164.64], R16 ;  /* 0x00000010a4006986 */ /* 0x0103e4000c101906 */
[----:B-1----:R-:W-:Y:S02]  /*3ed90*/  IMAD.WIDE R164, R15, 0x4, R4 ;  /* 0x000000040fa47825 */ /* 0x002fe400078e0204 */
[----:B------:R-:W4:Y:S04]  /*3eda0*/  LDL.LU R16, [R1+0x49c] ;  /* 0x00049c0001107983 */ /* 0x000f280000300800 */
[----:B------:R-:W4:Y:S04]  /*3edb0*/  LDL.LU R15, [R1+0x1084] ;  /* 0x00108400010f7983 */ /* 0x000f280000300800 */
[----:B--2---:R3:W-:Y:S02]  /*3edc0*/  @P5 STG.E desc[UR6][R164.64], R14 ;  /* 0x0000000ea4005986 */ /* 0x0047e4000c101906 */
[----:B---3--:R-:W-:-:S05]  /*3edd0*/  IMAD.WIDE R164, R12, 0x4, R2 ;  /* 0x000000040ca47825 */ /* 0x008fca00078e0202 */
[----:B------:R1:W-:Y:S04]  /*3ede0*/  @P4 STG.E desc[UR6][R164.64], R13 ;  /* 0x0000000da4004986 */ /* 0x0003e8000c101906 */
[----:B-1----:R-:W2:Y:S01]  /*3edf0*/  LDL.LU R13, [R1+0x9c] ;  /* 0x00009c00010d7983 */ /* 0x002ea20000300800 */
[----:B------:R-:W-:-:S03]  /*3ee00*/  IMAD.WIDE R164, R12, 0x4, R4 ;  /* 0x000000040ca47825 */ /* 0x000fc600078e0204 */
[----:B------:R-:W3:Y:S04]  /*3ee10*/  LDL.LU R14, [R1+0xc90] ;  /* 0x000c9000010e7983 */ /* 0x000ee80000300800 */
[----:B------:R-:W3:Y:S04]  /*3ee20*/  LDL.LU R12, [R1+0x1080] ;  /* 0x00108000010c7983 */ /* 0x000ee80000300800 */
[----:B------:R1:W-:Y:S02]  /*3ee30*/  @P3 STG.E desc[UR6][R164.64], R23 ;  /* 0x00000017a4003986 */ /* 0x0003e4000c101906 */
[----:B-1----:R-:W-:-:S05]  /*3ee40*/  IMAD.WIDE R164, R229, 0x4, R2 ;  /* 0x00000004e5a47825 */ /* 0x002fca00078e0202 */
[----:B------:R1:W-:Y:S02]  /*3ee50*/  @P2 STG.E desc[UR6][R164.64], R228 ;  /* 0x000000e4a4002986 */ /* 0x0003e4000c101906 */
[----:B-1----:R-:W-:-:S05]  /*3ee60*/  IMAD.WIDE R164, R229, 0x4, R4 ;  /* 0x00000004e5a47825 */ /* 0x002fca00078e0204 */
[----:B------:R1:W-:Y:S02]  /*3ee70*/  @P1 STG.E desc[UR6][R164.64], R166 ;  /* 0x000000a6a4001986 */ /* 0x0003e4000c101906 */
[----:B-1----:R-:W-:-:S05]  /*3ee80*/  IMAD.WIDE R164, R251, 0x4, R2 ;  /* 0x00000004fba47825 */ /* 0x002fca00078e0202 */
[----:B------:R1:W-:Y:S01]  /*3ee90*/  @P0 STG.E desc[UR6][R164.64], R167 ;  /* 0x000000a7a4000986 */ /* 0x0003e2000c101906 */
[----:B------:R-:W-:Y:S01]  /*3eea0*/  LOP3.LUT P0, RZ, R22, 0x4000, RZ, 0xc0, !PT ;  /* 0x0000400016ff7812 */ /* 0x000fe2000780c0ff */
[----:B-1----:R-:W-:-:S12]  /*3eeb0*/  IMAD.WIDE R164, R251, 0x4, R4 ;  /* 0x00000004fba47825 */ /* 0x002fd800078e0204 */
[----:B------:R1:W-:Y:S01]  /*3eec0*/  @P0 STG.E desc[UR6][R164.64], R250 ;  /* 0x000000faa4000986 */ /* 0x0003e2000c101906 */
[----:B------:R-:W-:Y:S01]  /*3eed0*/  LOP3.LUT P0, RZ, R22, 0x2000, RZ, 0xc0, !PT ;  /* 0x0000200016ff7812 */ /* 0x000fe2000780c0ff */
[----:B-1----:R-:W-:-:S12]  /*3eee0*/  IMAD.WIDE R164, R248, 0x4, R2 ;  /* 0x00000004f8a47825 */ /* 0x002fd800078e0202 */
[----:B------:R1:W-:Y:S01]  /*3eef0*/  @P0 STG.E desc[UR6][R164.64], R249 ;  /* 0x000000f9a4000986 */ /* 0x0003e2000c101906 */
[----:B------:R-:W-:Y:S02]  /*3ef00*/  LOP3.LUT P0, RZ, R22, 0x1000, RZ, 0xc0, !PT ;  /* 0x0000100016ff7812 */ /* 0x000fe4000780c0ff */
[C---:B------:R-:W-:Y:S02]  /*3ef10*/  LOP3.LUT P1, RZ, R9.reuse, 0x10, RZ, 0xc0, !PT ;  /* 0x0000001009ff7812 */ /* 0x040fe4000782c0ff */
[----:B------:R-:W-:Y:S01]  /*3ef20*/  LOP3.LUT P2, RZ, R9, 0x40, RZ, 0xc0, !PT ;  /* 0x0000004009ff7812 */ /* 0x000fe2000784c0ff */
[----:B-1----:R-:W-:-:S08]  /*3ef30*/  IMAD.WIDE R164, R248, 0x4, R4 ;  /* 0x00000004f8a47825 */ /* 0x002fd000078e0204 */
[----:B------:R1:W-:Y:S01]  /*3ef40*/  @P0 STG.E desc[UR6][R164.64], R252 ;  /* 0x000000fca4000986 */ /* 0x0003e2000c101906 */
[----:B------:R-:W-:Y:S01]  /*3ef50*/  LOP3.LUT P3, RZ, R9, 0x80, RZ, 0xc0, !PT ;  /* 0x0000008009ff7812 */ /* 0x000fe2000786c0ff */
[----:B-1----:R-:W-:-:S05]  /*3ef60*/  IMAD.WIDE R164, R230, 0x4, R2 ;  /* 0x00000004e6a47825 */ /* 0x002fca00078e0202 */
        /* <DEDUP_REMOVED lines=9> */
[----:B------:R4:W-:Y:S02]  /*3f000*/  @P4 STG.E desc[UR6][R164.64], R17 ;  /* 0x00000011a4004986 */ /* 0x0009e4000c101906 */
[----:B----4-:R-:W-:-:S05]  /*3f010*/  IMAD.WIDE R164, R15, 0x4, R2 ;  /* 0x000000040fa47825 */ /* 0x010fca00078e0202 */
[----:B------:R1:W-:Y:S02]  /*3f020*/  @P5 STG.E desc[UR6][R164.64], R16 ;  /* 0x00000010a4005986 */ /* 0x0003e4000c101906 */
[----:B-1----:R-:W-:Y:S01]  /*3f030*/  IMAD.WIDE R164, R15, 0x4, R4 ;  /* 0x000000040fa47825 */ /* 0x002fe200078e0204 */
[----:B------:R-:W-:-:S04]  /*3f040*/  LOP3.LUT P0, RZ, R22, 0x800, RZ, 0xc0, !PT ;  /* 0x0000080016ff7812 */ /* 0x000fc8000780c0ff */
[----:B--2---:R1:W-:Y:S04]  /*3f050*/  @P6 STG.E desc[UR6][R164.64], R13 ;  /* 0x0000000da4006986 */ /* 0x0043e8000c101906 */
[----:B-1----:R-:W2:Y:S04]  /*3f060*/  LDL.LU R13, [R1+0x1090] ;  /* 0x00109000010d7983 */ /* 0x002ea80000300800 */
[----:B------:R-:W4:Y:S04]  /*3f070*/  LDL.LU R18, [R1+0x8a0] ;  /* 0x0008a00001127983 */ /* 0x000f280000300800 */
[----:B------:R-:W2:Y:S04]  /*3f080*/  LDL.LU R17, [R1+0x4a0] ;  /* 0x0004a00001117983 */ /* 0x000ea80000300800 */
[----:B------:R-:W2:Y:S01]  /*3f090*/  LDL.LU R16, [R1+0x1088] ;  /* 0x0010880001107983 */ /* 0x000ea20000300800 */
[----:B---3--:R-:W-:-:S03]  /*3f0a0*/  IMAD.WIDE R164, R12, 0x4, R2 ;  /* 0x000000040ca47825 */ /* 0x008fc600078e0202 */
[----:B------:R-:W3:Y:S04]  /*3f0b0*/  LDL.LU R15, [R1+0xa0] ;  /* 0x0000a000010f7983 */ /* 0x000ee80000300800 */
[----:B------:R1:W-:Y:S04]  /*3f0c0*/  @P0 STG.E desc[UR6][R164.64], R14 ;  /* 0x0000000ea4000986 */ /* 0x0003e8000c101906 */
[----:B-1----:R-:W3:Y:S01]  /*3f0d0*/  LDL.LU R14, [R1+0xc94] ;  /* 0x000c9400010e7983 */ /* 0x002ee20000300800 */
[----:B------:R-:W-:-:S03]  /*3f0e0*/  IMAD.WIDE R164, R12, 0x4, R4 ;  /* 0x000000040ca47825 */ /* 0x000fc600078e0204 */
[----:B------:R-:W3:Y:S04]  /*3f0f0*/  LDL.LU R12, [R1+0x108c] ;  /* 0x00108c00010c7983 */ /* 0x000ee80000300800 */
[----:B------:R-:W3:Y:S04]  /*3f100*/  LDL.LU R23, [R1+0x8a4] ;  /* 0x0008a40001177983 */ /* 0x000ee80000300800 */
[----:B------:R-:W3:Y:S01]  /*3f110*/  LDL.LU R228, [R1+0x4a4] ;  /* 0x0004a40001e47983 */ /* 0x000ee20000300800 */
[----:B------:R-:W-:Y:S02]  /*3f120*/  LOP3.LUT P1, RZ, R9, 0x1000000, RZ, 0xc0, !PT ;  /* 0x0100000009ff7812 */ /* 0x000fe4000782c0ff */
[----:B------:R-:W-:Y:S01]  /*3f130*/  LOP3.LUT R22, R22, 0xfffffff7, RZ, 0xc0, !PT ;  /* 0xfffffff716167812 */ /* 0x000fe200078ec0ff */
[----:B------:R-:W3:Y:S04]  /*3f140*/  LDL.LU R229, [R1+0xa4] ;  /* 0x0000a40001e57983 */ /* 0x000ee80000300800 */
[----:B------:R-:W3:Y:S04]  /*3f150*/  LDL.LU R166, [R1+0xc98] ;  /* 0x000c980001a67983 */ /* 0x000ee80000300800 */
[----:B------:R-:W3:Y:S02]  /*3f160*/  LDL.LU R167, [R1+0x1094] ;  /* 0x0010940001a77983 */ /* 0x000ee40000300800 */
[----:B------:R-:W-:-:S02]  /*3f170*/  @P1 LOP3.LUT R22, R22, 0x8, RZ, 0xfc, !PT ;  /* 0x0000000816161812 */ /* 0x000fc400078efcff */
[----:B------:R-:W-:Y:S01]  /*3f180*/  LOP3.LUT P1, RZ, R9, 0x800000, RZ, 0xc0, !PT ;  /* 0x0080000009ff7812 */ /* 0x000fe2000782c0ff */
[----:B------:R-:W3:Y:S01]  /*3f190*/  LDL.LU R251, [R1+0x8a8] ;  /* 0x0008a80001fb7983 */ /* 0x000ee20000300800 */
[----:B------:R-:W-:-:S03]  /*3f1a0*/  LOP3.LUT R22, R22, 0xffffffef, RZ, 0xc0, !PT ;  /* 0xffffffef16167812 */ /* 0x000fc600078ec0ff */
[----:B------:R-:W3:Y:S04]  /*3f1b0*/  LDL.LU R250, [R1+0x4a8] ;  /* 0x0004a80001fa7983 */ /* 0x000ee80000300800 */
[----:B------:R-:W3:Y:S04]  /*3f1c0*/  LDL.LU R249, [R1+0x109c] ;  /* 0x00109c0001f97983 */ /* 0x000ee80000300800 */
[----:B------:R-:W-:Y:S01]  /*3f1d0*/  @P1 LOP3.LUT R22, R22, 0x10, RZ, 0xfc, !PT ;  /* 0x0000001016161812 */ /* 0x000fe200078efcff */
[----:B------:R-:W3:Y:S01]  /*3f1e0*/  LDL.LU R248, [R1+0xa8] ;  /* 0x0000a80001f87983 */ /* 0x000ee20000300800 */
[----:B------:R-:W-:-:S02]  /*3f1f0*/  LOP3.LUT P1, RZ, R9, 0x400000, RZ, 0xc0, !PT ;  /* 0x0040000009ff7812 */ /* 0x000fc4000782c0ff */
[----:B------:R-:W-:Y:S01]  /*3f200*/  LOP3.LUT R22, R22, 0xffffffdf, RZ, 0xc0, !PT ;  /* 0xffffffdf16167812 */ /* 0x000fe200078ec0ff */
[----:B------:R-:W3:Y:S01]  /*3f210*/  LDL.LU R252, [R1+0xc9c] ;  /* 0x000c9c0001fc7983 */ /* 0x000ee20000300800 */
[----:B------:R-:W-:-:S03]  /*3f220*/  LOP3.LUT P4, RZ, R9, 0x1000, RZ, 0xc0, !PT ;  /* 0x0000100009ff7812 */ /* 0x000fc6000788c0ff */
[----:B------:R-:W3:Y:S01]  /*3f230*/  LDL.LU R231, [R1+0x1098] ;  /* 0x0010980001e77983 */ /* 0x000ee20000300800 */
[C---:B------:R-:W-:Y:S02]  /*3f240*/  LOP3.LUT P5, RZ, R9.reuse, 0x2000, RZ, 0xc0, !PT ;  /* 0x0000200009ff7812 */ /* 0x040fe400078ac0ff */
[C---:B------:R-:W-:Y:S01]  /*3f250*/  LOP3.LUT P6, RZ, R9.reuse, 0x4000, RZ, 0xc0, !PT ;  /* 0x0000400009ff7812 */ /* 0x040fe200078cc0ff */
[----:B------:R-:W3:Y:S02]  /*3f260*/  LDL.LU R230, [R1+0x8ac] ;  /* 0x0008ac0001e67983 */ /* 0x000ee40000300800 */
[----:B------:R-:W-:Y:S02]  /*3f270*/  @P1 LOP3.LUT R22, R22, 0x20, RZ, 0xfc, !PT ;  /* 0x0000002016161812 */ /* 0x000fe400078efcff */
[----:B------:R-:W-:Y:S01]  /*3f280*/  LOP3.LUT P1, RZ, R9, 0x200000, RZ, 0xc0, !PT ;  /* 0x0020000009ff7812 */ /* 0x000fe2000782c0ff */
[----:B------:R-:W3:Y:S01]  /*3f290*/  LDL.LU R20, [R1+0x4ac] ;  /* 0x0004ac0001147983 */ /* 0x000ee20000300800 */
[----:B------:R-:W-:-:S02]  /*3f2a0*/  LOP3.LUT R22, R22, 0xffffffbf, RZ, 0xc0, !PT ;  /* 0xffffffbf16167812 */ /* 0x000fc400078ec0ff */
[C---:B------:R-:W-:Y:S01]  /*3f2b0*/  LOP3.LUT P0, RZ, R9.reuse, 0x8000, RZ, 0xc0, !PT ;  /* 0x0000800009ff7812 */ /* 0x040fe2000780c0ff */
[----:B------:R-:W3:Y:S08]  /*3f2c0*/  LDL.LU R19, [R1+0x10a0] ;  /* 0x0010a00001137983 */ /* 0x000ef00000300800 */
[----:B------:R-:W-:Y:S02]  /*3f2d0*/  @P1 LOP3.LUT R22, R22, 0x40, RZ, 0xfc, !PT ;  /* 0x0000004016161812 */ /* 0x000fe400078efcff */
[----:B------:R-:W-:-:S02]  /*3f2e0*/  LOP3.LUT P1, RZ, R9, 0x100000, RZ, 0xc0, !PT ;  /* 0x0010000009ff7812 */ /* 0x000fc4000782c0ff */
[----:B------:R-:W-:-:S11]  /*3f2f0*/  LOP3.LUT R22, R22, 0xffffff7f, RZ, 0xc0, !PT ;  /* 0xffffff7f16167812 */ /* 0x000fd600078ec0ff */
[----:B------:R-:W-:Y:S02]  /*3f300*/  @P1 LOP3.LUT R22, R22, 0x80, RZ, 0xfc, !PT ;  /* 0x0000008016161812 */ /* 0x000fe400078efcff */
[----:B------:R-:W-:Y:S02]  /*3f310*/  LOP3.LUT P1, RZ, R9, 0x80000, RZ, 0xc0, !PT ;  /* 0x0008000009ff7812 */ /* 0x000fe4000782c0ff */
        /* <DEDUP_REMOVED lines=8> */
[----:B------:R-:W-:Y:S01]  /*3f3a0*/  LOP3.LUT P1, RZ, R9, 0x10000, RZ, 0xc0, !PT ;  /* 0x0001000009ff7812 */ /* 0x000fe2000782c0ff */
[----:B----4-:R2:W-:Y:S02]  /*3f3b0*/  @P4 STG.E desc[UR6][R164.64], R18 ;  /* 0x00000012a4004986 */ /* 0x0105e4000c101906 */
[C---:B--2---:R-:W-:Y:S02]  /*3f3c0*/  IMAD.WIDE R164, R16.reuse, 0x4, R2 ;  /* 0x0000000410a47825 */ /* 0x044fe400078e0202 */
[----:B------:R-:W2:Y:S04]  /*3f3d0*/  LDL.LU R18, [R1+0xac] ;  /* 0x0000ac0001127983 */ /* 0x000ea80000300800 */
[----:B------:R1:W-:Y:S02]  /*3f3e0*/  @P5 STG.E desc[UR6][R164.64], R17 ;  /* 0x00000011a4005986 */ /* 0x0003e4000c101906 */
[----:B-1----:R-:W-:-:S02]  /*3f3f0*/  IMAD.WIDE R164, R16, 0x4, R4 ;  /* 0x0000000410a47825 */ /* 0x002fc400078e0204 */
[----:B------:R-:W4:Y:S04]  /*3f400*/  LDL.LU R17, [R1+0xca0] ;  /* 0x000ca00001117983 */ /* 0x000f280000300800 */
[----:B---3--:R1:W-:Y:S04]  /*3f410*/  @P6 STG.E desc[UR6][R164.64], R15 ;  /* 0x0000000fa4006986 */ /* 0x0083e8000c101906 */
[----:B------:R-:W3:Y:S01]  /*3f420*/  LDL.LU R16, [R1+0x10a8] ;  /* 0x0010a80001107983 */ /* 0x000ee20000300800 */
[----:B-1----:R-:W-:-:S03]  /*3f430*/  IMAD.WIDE R164, R13, 0x4, R2 ;  /* 0x000000040da47825 */ /* 0x002fc600078e0202 */
[----:B------:R-:W4:Y:S04]  /*3f440*/  LDL.LU R15, [R1+0x8b0] ;  /* 0x0008b000010f7983 */ /* 0x000f280000300800 */
[----:B------:R1:W-:Y:S02]  /*3f450*/  @P0 STG.E desc[UR6][R164.64], R14 ;  /* 0x0000000ea4000986 */ /* 0x0003e4000c101906 */
[----:B-1----:R-:W-:Y:S02]  /*3f460*/  IMAD.WIDE R164, R13, 0x4, R4 ;  /* 0x000000040da47825 */ /* 0x002fe400078e0204 */
[----:B------:R-:W4:Y:S04]  /*3f470*/  LDL.LU R14, [R1+0x4b0] ;  /* 0x0004b000010e7983 */ /* 0x000f280000300800 */
[----:B------:R1:W-:Y:S01]  /*3f480*/  @P1 STG.E desc[UR6][R164.64], R23 ;  /* 0x00000017a4001986 */ /* 0x0003e2000c101906 */
[----:B------:R-:W-:-:S03]  /*3f490*/  LOP3.LUT P1, RZ, R22, 0x400, RZ, 0xc0, !PT ;  /* 0x0000040016ff7812 */ /* 0x000fc6000782c0ff */
[----:B------:R-:W4:Y:S01]  /*3f4a0*/  LDL.LU R13, [R1+0x10a4] ;  /* 0x0010a400010d7983 */ /* 0x000f220000300800 */
[----:B-1----:R-:W-:-:S09]  /*3f4b0*/  IMAD.WIDE R164, R12, 0x4, R2 ;  /* 0x000000040ca47825 */ /* 0x002fd200078e0202 */
[----:B------:R1:W-:Y:S02]  /*3f4c0*/  @P1 STG.E desc[UR6][R164.64], R228 ;  /* 0x000000e4a4001986 */ /* 0x0003e4000c101906 */
[----:B-1----:R-:W-:Y:S02]  /*3f4d0*/  IMAD.WIDE R164, R12, 0x4, R4 ;  /* 0x000000040ca47825 */ /* 0x002fe400078e0204 */
[----:B------:R-:W4:Y:S01]  /*3f4e0*/  LDL.LU R12, [R1+0xb0] ;  /* 0x0000b000010c7983 */ /* 0x000f220000300800 */
[----:B------:R-:W-:-:S13]  /*3f4f0*/  LOP3.LUT P1, RZ, R22, 0x200, RZ, 0xc0, !PT ;  /* 0x0000020016ff7812 */ /* 0x000fda000782c0ff */
[----:B------:R1:W-:Y:S01]  /*3f500*/  @P1 STG.E desc[UR6][R164.64], R229 ;  /* 0x000000e5a4001986 */ /* 0x0003e2000c101906 */
[----:B------:R-:W-:Y:S01]  /*3f510*/  LOP3.LUT P1, RZ, R22, 0x100, RZ, 0xc0, !PT ;  /* 0x0000010016ff7812 */ /* 0x000fe2000782c0ff */
[----:B-1----:R-:W-:-:S12]  /*3f520*/  IMAD.WIDE R164, R167, 0x4, R2 ;  /* 0x00000004a7a47825 */ /* 0x002fd800078e0202 */
        /* <DEDUP_REMOVED lines=22> */
[----:B-1----:R-:W-:Y:S01]  /*3f690*/  IMAD.WIDE R164, R19, 0x4, R4 ;  /* 0x0000000413a47825 */ /* 0x002fe200078e0204 */
[C---:B------:R-:W-:Y:S02]  /*3f6a0*/  LOP3.LUT P6, RZ, R9.reuse, 0x20000000, RZ, 0xc0, !PT ;  /* 0x2000000009ff7812 */ /* 0x040fe400078cc0ff */
[----:B------:R-:W-:Y:S02]  /*3f6b0*/  LOP3.LUT P0, RZ, R9, 0x40000000, RZ, 0xc0, !PT ;  /* 0x4000000009ff7812 */ /* 0x000fe4000780c0ff */
[----:B--2---:R3:W-:Y:S02]  /*3f6c0*/  @P3 STG.E desc[UR6][R164.64], R18 ;  /* 0x00000012a4003986 */ /* 0x0047e4000c101906 */
[----:B---3--:R-:W-:-:S05]  /*3f6d0*/  IMAD.WIDE R164, R16, 0x4, R2 ;  /* 0x0000000410a47825 */ /* 0x008fca00078e0202 */
[----:B----4-:R1:W-:Y:S02]  /*3f6e0*/  @P4 STG.E desc[UR6][R164.64], R17 ;  /* 0x00000011a4004986 */ /* 0x0103e4000c101906 */
[----:B-1----:R-:W-:-:S05]  /*3f6f0*/  IMAD.WIDE R164, R16, 0x4, R4 ;  /* 0x0000000410a47825 */ /* 0x002fca00078e0204 */
[----:B------:R1:W-:Y:S02]  /*3f700*/  @P5 STG.E desc[UR6][R164.64], R15 ;  /* 0x0000000fa4005986 */ /* 0x0003e4000c101906 */
[----:B-1----:R-:W-:-:S05]  /*3f710*/  IMAD.WIDE R164, R13, 0x4, R2 ;  /* 0x000000040da47825 */ /* 0x002fca00078e0202 */
[----:B------:R1:W-:Y:S02]  /*3f720*/  @P6 STG.E desc[UR6][R164.64], R14 ;  /* 0x0000000ea4006986 */ /* 0x0003e4000c101906 */
[----:B-1----:R-:W-:Y:S02]  /*3f730*/  IMAD.WIDE R164, R13, 0x4, R4 ;  /* 0x000000040da47825 */ /* 0x002fe400078e0204 */
[----:B------:R-:W2:Y:S04]  /*3f740*/  LDL.LU R14, [R1+0xca8] ;  /* 0x000ca800010e7983 */ /* 0x000ea80000300800 */
[----:B------:R-:W3:Y:S04]  /*3f750*/  LDL.LU R13, [R1+0x10b0] ;  /* 0x0010b000010d7983 */ /* 0x000ee80000300800 */
[----:B------:R-:W4:Y:S04]  /*3f760*/  LDL.LU R19, [R1+0xca4] ;  /* 0x000ca40001137983 */ /* 0x000f280000300800 */
[----:B------:R1:W-:Y:S04]  /*3f770*/  @P0 STG.E desc[UR6][R164.64], R12 ;  /* 0x0000000ca4000986 */ /* 0x0003e8000c101906 */
[----:B-1----:R-:W2:Y:S04]  /*3f780*/  LDL.LU R12, [R1+0x10ac] ;  /* 0x0010ac00010c7983 */ /* 0x002ea80000300800 */
[----:B------:R-:W3:Y:S04]  /*3f790*/  LDL.LU R18, [R1+0x8b4] ;  /* 0x0008b40001127983 */ /* 0x000ee80000300800 */
[----:B------:R-:W3:Y:S04]  /*3f7a0*/  LDL.LU R17, [R1+0x4b4] ;  /* 0x0004b40001117983 */ /* 0x000ee80000300800 */
[----:B------:R-:W3:Y:S04]  /*3f7b0*/  LDL.LU R16, [R1+0x10b4] ;  /* 0x0010b40001107983 */ /* 0x000ee80000300800 */
[----:B------:R-:W3:Y:S01]  /*3f7c0*/  LDL.LU R15, [R1+0xb4] ;  /* 0x0000b400010f7983 */ /* 0x000ee20000300800 */
[----:B------:R-:W-:-:S02]  /*3f7d0*/  LOP3.LUT P4, RZ, R9, 0x80000000, RZ, 0xc0, !PT ;  /* 0x8000000009ff7812 */ /* 0x000fc4000788c0ff */
[C---:B------:R-:W-:Y:S02]  /*3f7e0*/  LOP3.LUT P5, RZ, R10.reuse, 0x1, RZ, 0xc0, !PT ;  /* 0x000000010aff7812 */ /* 0x040fe400078ac0ff */
[C---:B------:R-:W-:Y:S02]  /*3f7f0*/  LOP3.LUT P6, RZ, R10.reuse, 0x2, RZ, 0xc0, !PT ;  /* 0x000000020aff7812 */ /* 0x040fe400078cc0ff */
[C---:B------:R-:W-:Y:S02]  /*3f800*/  LOP3.LUT P0, RZ, R10.reuse, 0x4, RZ, 0xc0, !PT ;  /* 0x000000040aff7812 */ /* 0x040fe4000780c0ff */
[----:B------:R-:W-:-:S13]  /*3f810*/  LOP3.LUT P1, RZ, R10, 0x800, RZ, 0xc0, !PT ;  /* 0x000008000aff7812 */ /* 0x000fda000782c0ff */
        /* <DEDUP_REMOVED lines=8> */
[----:B------:R-:W-:Y:S01]  /*3f8a0*/  LOP3.LUT R0, R0, 0xbfffffff, RZ, 0xc0, !PT ;  /* 0xbfffffff00007812 */ /* 0x000fe200078ec0ff */
[----:B--2---:R-:W-:-:S05]  /*3f8b0*/  IMAD.WIDE R164, R12, 0x4, R2 ;  /* 0x000000040ca47825 */ /* 0x004fca00078e0202 */
[----:B----4-:R1:W-:Y:S02]  /*3f8c0*/  @P4 STG.E desc[UR6][R164.64], R19 ;  /* 0x00000013a4004986 */ /* 0x0103e4000c101906 */
[----:B-1----:R-:W-:Y:S02]  /*3f8d0*/  IMAD.WIDE R164, R12, 0x4, R4 ;  /* 0x000000040ca47825 */ /* 0x002fe400078e0204 */
[----:B------:R-:W2:Y:S04]  /*3f8e0*/  LDL.LU R12, [R1+0x8b8] ;  /* 0x0008b800010c7983 */ /* 0x000ea80000300800 */
[----:B------:R-:W4:Y:S04]  /*3f8f0*/  LDL.LU R23, [R1+0x4b8] ;  /* 0x0004b80001177983 */ /* 0x000f280000300800 */
        /* <DEDUP_REMOVED lines=11> */
[----:B---3--:R1:W-:Y:S04]  /*3f9b0*/  @P5 STG.E desc[UR6][R164.64], R18 ;  /* 0x00000012a4005986 */ /* 0x0083e8000c101906 */
[----:B------:R-:W3:Y:S04]  /*3f9c0*/  LDL.LU R20, [R1+0x8c0] ;  /* 0x0008c00001147983 */ /* 0x000ee80000300800 */
[----:B------:R-:W3:Y:S01]  /*3f9d0*/  LDL.LU R19, [R1+0x10cc] ;  /* 0x0010cc0001137983 */ /* 0x000ee20000300800 */
[----:B-1----:R-:W-:-:S03]  /*3f9e0*/  IMAD.WIDE R164, R16, 0x4, R2 ;  /* 0x0000000410a47825 */ /* 0x002fc600078e0202 */
[----:B------:R-:W3:Y:S04]  /*3f9f0*/  LDL.LU R18, [R1+0x4c0] ;  /* 0x0004c00001127983 */ /* 0x000ee80000300800 */
[----:B------:R1:W-:Y:S02]  /*3fa00*/  @P6 STG.E desc[UR6][R164.64], R17 ;  /* 0x00000011a4006986 */ /* 0x0003e4000c101906 */
[----:B-1----:R-:W-:Y:S02]  /*3fa10*/  IMAD.WIDE R164, R16, 0x4, R4 ;  /* 0x0000000410a47825 */ /* 0x002fe400078e0204 */
[----:B------:R-:W3:Y:S04]  /*3fa20*/  LDL.LU R17, [R1+0xe34] ;  /* 0x000e340001117983 */ /* 0x000ee80000300800 */
[----:B------:R1:W-:Y:S04]  /*3fa30*/  @P0 STG.E desc[UR6][R164.64], R15 ;  /* 0x0000000fa4000986 */ /* 0x0003e8000c101906 */
[----:B-1----:R-:W3:Y:S04]  /*3fa40*/  LDL.LU R15, [R1+0x10c8] ;  /* 0x0010c800010f7983 */ /* 0x002ee80000300800 */
[----:B------:R-:W3:Y:S01]  /*3fa50*/  LDL.LU R16, [R1+0xcb4] ;  /* 0x000cb40001107983 */ /* 0x000ee20000300800 */
[----:B------:R-:W-:-:S02]  /*3fa60*/  @P1 LOP3.LUT R0, R0, 0x40000000, RZ, 0xfc, !PT ;  /* 0x4000000000001812 */ /* 0x000fc400078efcff */
        /* <DEDUP_REMOVED lines=11> */
[----:B------:R-:W-:-:S10]  /*3fb20*/  IMAD.WIDE R164, R13, 0x4, R2 ;  /* 0x000000040da47825 */ /* 0x000fd400078e0202 */
[----:B------:R-:W-:Y:S02]  /*3fb30*/  @P1 LOP3.LUT R22, R22, 0x4, RZ, 0xfc, !PT ;  /* 0x0000000416161812 */ /* 0x000fe400078efcff */
[----:B------:R-:W-:-:S13]  /*3fb40*/  LOP3.LUT P1, RZ, R10, 0x8, RZ, 0xc0, !PT ;  /* 0x000000080aff7812 */ /* 0x000fda000782c0ff */
[----:B------:R1:W-:Y:S01]  /*3fb50*/  @P1 STG.E desc[UR6][R164.64], R14 ;  /* 0x0000000ea4001986 */ /* 0x0003e2000c101906 */
[----:B------:R-:W-:Y:S01]  /*3fb60*/  LOP3.LUT P1, RZ, R22, 0x4, RZ, 0xc0, !PT ;  /* 0x0000000416ff7812 */ /* 0x000fe2000782c0ff */
[----:B-1----:R-:W-:Y:S02]  /*3fb70*/  IMAD.WIDE R164, R13, 0x4, R4 ;  /* 0x000000040da47825 */ /* 0x002fe400078e0204 */
[----:B------:R-:W3:Y:S04]  /*3fb80*/  LDL.LU R14, [R1+0x8c4] ;  /* 0x0008c400010e7983 */ /* 0x000ee80000300800 */
[----:B------:R-:W3:Y:S01]  /*3fb90*/  LDL.LU R13, [R1+0x10d0] ;  /* 0x0010d000010d7983 */ /* 0x000ee20000300800 */
[C---:B------:R-:W-:Y:S02]  /*3fba0*/  LOP3.LUT P2, RZ, R10.reuse, 0x1000, RZ, 0xc0, !PT ;  /* 0x000010000aff7812 */ /* 0x040fe4000784c0ff */
[----:B------:R-:W-:-:S03]  /*3fbb0*/  LOP3.LUT P3, RZ, R10, 0x2000, RZ, 0xc0, !PT ;  /* 0x000020000aff7812 */ /* 0x000fc6000786c0ff */
[----:B--2---:R4:W-:Y:S01]  /*3fbc0*/  @P1 STG.E desc[UR6][R164.64], R12 ;  /* 0x0000000ca4001986 */ /* 0x0049e2000c101906 */
[----:B------:R-:W-:Y:S01]  /*3fbd0*/  LOP3.LUT P1, RZ, R22, 0x2, RZ, 0xc0, !PT ;  /* 0x0000000216ff7812 */ /* 0x000fe2000782c0ff */
[----:B----4-:R-:W-:Y:S01]  /*3fbe0*/  IMAD.WIDE R164, R228, 0x4, R2 ;  /* 0x00000004e4a47825 */ /* 0x010fe200078e0202 */
[----:B------:R-:W-:Y:S01]  /*3fbf0*/  LOP3.LUT P4, RZ, R10, 0x4000, RZ, 0xc0, !PT ;  /* 0x000040000aff7812 */ /* 0x000fe2000788c0ff */
[----:B------:R-:W2:Y:S10]  /*3fc00*/  LDL.LU R12, [R1+0x17b8] ;  /* 0x0017b800010c7983 */ /* 0x000eb40000300800 */
        /* <DEDUP_REMOVED lines=20> */
[----:B-1----:R-:W-:-:S05]  /*3fd50*/  IMAD.WIDE R22, R231, 0x4, R4 ;  /* 0x00000004e7167825 */ /* 0x002fca00078e0204 */
[----:B------:R3:W-:Y:S01]  /*3fd60*/  @P2 STG.E desc[UR6][R22.64], R230 ;  /* 0x000000e616002986 */ /* 0x0007e2000c101906 */
[----:B------:R-:W-:Y:S01]  /*3fd70*/  LOP3.LUT P6, RZ, R10, 0x10000, RZ, 0xc0, !PT ;  /* 0x000100000aff7812 */ /* 0x000fe200078cc0ff */
[----:B---3--:R-:W-:-:S05]  /*3fd80*/  IMAD.WIDE R22, R19, 0x4, R2 ;  /* 0x0000000413167825 */ /* 0x008fca00078e0202 */
[----:B------:R1:W-:Y:S02]  /*3fd90*/  @P3 STG.E desc[UR6][R22.64], R20 ;  /* 0x0000001416003986 */ /* 0x0003e4000c101906 */
[----:B-1----:R-:W-:-:S05]  /*3fda0*/  IMAD.WIDE R22, R19, 0x4, R4 ;  /* 0x0000000413167825 */ /* 0x002fca00078e0204 */
[----:B------:R1:W-:Y:S02]  /*3fdb0*/  @P4 STG.E desc[UR6][R22.64], R18 ;  /* 0x0000001216004986 */ /* 0x0003e4000c101906 */
[----:B-1----:R-:W-:-:S05]  /*3fdc0*/  IMAD.WIDE R22, R15, 0x4, R2 ;  /* 0x000000040f167825 */ /* 0x002fca00078e0202 */
[----:B------:R1:W-:Y:S02]  /*3fdd0*/  @P5 STG.E desc[UR6][R22.64], R17 ;  /* 0x0000001116005986 */ /* 0x0003e4000c101906 */
[----:B-1----:R-:W-:Y:S02]  /*3fde0*/  IMAD.WIDE R22, R15, 0x4, R4 ;  /* 0x000000040f167825 */ /* 0x002fe400078e0204 */
[----:B------:R-:W3:Y:S04]  /*3fdf0*/  LDL.LU R15, [R1+0x10d4] ;  /* 0x0010d400010f7983 */ /* 0x000ee80000300800 */
[----:B------:R-:W4:Y:S04]  /*3fe00*/  LDL.LU R20, [R1+0x4c4] ;  /* 0x0004c40001147983 */ /* 0x000f280000300800 */
[----:B------:R1:W-:Y:S04]  /*3fe10*/  @P6 STG.E desc[UR6][R22.64], R16 ;  /* 0x0000001016006986 */ /* 0x0003e8000c101906 */
[----:B------:R-:W2:Y:S04]  /*3fe20*/  LDL.LU R19, [R1+0xe38] ;  /* 0x000e380001137983 */ /* 0x000ea80000300800 */
[----:B-1----:R-:W3:Y:S01]  /*3fe30*/  LDL.LU R16, [R1+0x10d8] ;  /* 0x0010d80001107983 */ /* 0x002ee20000300800 */
[----:B------:R-:W-:-:S03]  /*3fe40*/  LOP3.LUT P0, RZ, R10, 0x20000, RZ, 0xc0, !PT ;  /* 0x000200000aff7812 */ /* 0x000fc6000780c0ff */
[----:B------:R-:W2:Y:S01]  /*3fe50*/  LDL.LU R18, [R1+0xcb8] ;  /* 0x000cb80001127983 */ /* 0x000ea20000300800 */
[----:B------:R-:W-:-:S03]  /*3fe60*/  IMAD.WIDE R22, R13, 0x4, R2 ;  /* 0x000000040d167825 */ /* 0x000fc600078e0202 */
[----:B------:R-:W2:Y:S06]  /*3fe70*/  LDL.LU R17, [R1+0x8c8] ;  /* 0x0008c80001117983 */ /* 0x000eac0000300800 */
[----:B------:R1:W-:Y:S04]  /*3fe80*/  @P0 STG.E desc[UR6][R22.64], R14 ;  /* 0x0000000e16000986 */ /* 0x0003e8000c101906 */
[----:B-1----:R-:W2:Y:S01]  /*3fe90*/  LDL.LU R14, [R1+0x4c8] ;  /* 0x0004c800010e7983 */ /* 0x002ea20000300800 */
[----:B------:R-:W-:-:S03]  /*3fea0*/  IMAD.WIDE R22, R13, 0x4, R4 ;  /* 0x000000040d167825 */ /* 0x000fc600078e0204 */
[----:B------:R-:W2:Y:S04]  /*3feb0*/  LDL.LU R13, [R1+0xe3c] ;  /* 0x000e3c00010d7983 */ /* 0x000ea80000300800 */
[----:B------:R-:W2:Y:S01]  /*3fec0*/  LDL.LU R228, [R1+0x10dc] ;  /* 0x0010dc0001e47983 */ /* 0x000ea20000300800 */
[C---:B------:R-:W-:Y:S02]  /*3fed0*/  LOP3.LUT P4, RZ, R10.reuse, 0x40000, RZ, 0xc0, !PT ;  /* 0x000400000aff7812 */ /* 0x040fe4000788c0ff */
[C---:B------:R-:W-:Y:S01]  /*3fee0*/  LOP3.LUT P5, RZ, R10.reuse, 0x80000, RZ, 0xc0, !PT ;  /* 0x000800000aff7812 */ /* 0x040fe200078ac0ff */
[----:B------:R-:W2:Y:S04]  /*3fef0*/  LDL.LU R229, [R1+0xcbc] ;  /* 0x000cbc0001e57983 */ /* 0x000ea80000300800 */
[----:B------:R-:W2:Y:S01]  /*3ff00*/  LDL.LU R166, [R1+0x10e4] ;  /* 0x0010e40001a67983 */ /* 0x000ea20000300800 */
        /* <DEDUP_REMOVED lines=11> */
[----:B----4-:R3:W-:Y:S02]  /*3ffc0*/  @P4 STG.E desc[UR6][R22.64], R20 ;  /* 0x0000001416004986 */ /* 0x0107e4000c101906 */
[----:B---3--:R-:W-:-:S05]  /*3ffd0*/  IMAD.WIDE R22, R16, 0x4, R2 ;  /* 0x0000000410167825 */ /* 0x008fca00078e0202 */
[----:B--2---:R1:W-:Y:S02]  /*3ffe0*/  @P5 STG.E desc[UR6][R22.64], R19 ;  /* 0x0000001316005986 */ /* 0x0043e4000c101906 */
[----:B-1----:R-:W-:Y:S02]  /*3fff0*/  IMAD.WIDE R22, R16, 0x4, R4 ;  /* 0x0000000410167825 */ /* 0x002fe400078e0204 */
[----:B------:R-:W2:Y:S01]  /*40000*/  LDL.LU R16, [R1+0x8cc] ;  /* 0x0008cc0001107983 */ /* 0x000ea20000300800 */
[----:B------:R-:W-:Y:S02]  /*40010*/  @P1 LOP3.LUT R0, R0, 0x400000, RZ, 0xfc, !PT ;  /* 0x0040000000001812 */ /* 0x000fe400078efcff */
[----:B------:R-:W-:Y:S01]  /*40020*/  LOP3.LUT P1, RZ, R10, 0x4000000, RZ, 0xc0, !PT ;  /* 0x040000000aff7812 */ /* 0x000fe2000782c0ff */
[----:B------:R-:W3:Y:S01]  /*40030*/  LDL.LU R167, [R1+0x4cc] ;  /* 0x0004cc0001a77983 */ /* 0x000ee20000300800 */
[----:B------:R-:W-:-:S03]  /*40040*/  LOP3.LUT R0, R0, 0xff7fffff, RZ, 0xc0, !PT ;  /* 0xff7fffff00007812 */ /* 0x000fc600078ec0ff */
[----:B------:R-:W4:Y:S04]  /*40050*/  LDL.LU R251, [R1+0xcc0] ;  /* 0x000cc00001fb7983 */ /* 0x000f280000300800 */
[----:B------:R-:W4:Y:S04]  /*40060*/  LDL.LU R250, [R1+0x10e0] ;  /* 0x0010e00001fa7983 */ /* 0x000f280000300800 */
[----:B------:R-:W-:Y:S01]  /*40070*/  @P1 LOP3.LUT R0, R0, 0x800000, RZ, 0xfc, !PT ;  /* 0x0080000000001812 */ /* 0x000fe200078efcff */
[----:B------:R-:W4:Y:S01]  /*40080*/  LDL.LU R249, [R1+0x8d0] ;  /* 0x0008d00001f97983 */ /* 0x000f220000300800 */
[----:B------:R-:W-:-:S02]  /*40090*/  LOP3.LUT P1, RZ, R10, 0x2000000, RZ, 0xc0, !PT ;  /* 0x020000000aff7812 */ /* 0x000fc4000782c0ff */
[----:B------:R-:W-:Y:S01]  /*400a0*/  LOP3.LUT R0, R0, 0xfeffffff, RZ, 0xc0, !PT ;  /* 0xfeffffff00007812 */ /* 0x000fe200078ec0ff */
[----:B------:R-:W4:Y:S04]  /*400b0*/  LDL.LU R248, [R1+0x4d0] ;  /* 0x0004d00001f87983 */ /* 0x000f280000300800 */
[----:B------:R-:W4:Y:S01]  /*400c0*/  LDL.LU R252, [R1+0x10e8] ;  /* 0x0010e80001fc7983 */ /* 0x000f220000300800 */
[C---:B------:R-:W-:Y:S02]  /*400d0*/  LOP3.LUT P6, RZ, R10.reuse, 0x100000, RZ, 0xc0, !PT ;  /* 0x001000000aff7812 */ /* 0x040fe400078cc0ff */
[----:B------:R-:W-:Y:S01]  /*400e0*/  LOP3.LUT P0, RZ, R10, 0x200000, RZ, 0xc0, !PT ;  /* 0x002000000aff7812 */ /* 0x000fe2000780c0ff */
[----:B------:R-:W4:Y:S02]  /*400f0*/  LDL.LU R231, [R1+0xd0] ;  /* 0x0000d00001e77983 */ /* 0x000f240000300800 */
[----:B------:R-:W-:-:S02]  /*40100*/  @P1 LOP3.LUT R0, R0, 0x1000000, RZ, 0xfc, !PT ;  /* 0x0100000000001812 */ /* 0x000fc400078efcff */
[----:B------:R-:W-:Y:S01]  /*40110*/  LOP3.LUT P1, RZ, R10, 0x1000000, RZ, 0xc0, !PT ;  /* 0x010000000aff7812 */ /* 0x000fe2000782c0ff */
[----:B------:R-:W4:Y:S01]  /*40120*/  LDL.LU R230, [R1+0xcc4] ;  /* 0x000cc40001e67983 */ /* 0x000f220000300800 */
[----:B------:R-:W-:-:S03]  /*40130*/  LOP3.LUT R0, R0, 0xfdffffff, RZ, 0xc0, !PT ;  /* 0xfdffffff00007812 */ /* 0x000fc600078ec0ff */
[----:B------:R-:W4:Y:S04]  /*40140*/  LDL.LU R20, [R1+0x10f0] ;  /* 0x0010f00001147983 */ /* 0x000f280000300800 */
[----:B------:R1:W-:Y:S04]  /*40150*/  @P6 STG.E desc[UR6][R22.64], R18 ;  /* 0x0000001216006986 */ /* 0x0003e8000c101906 */
[----:B------:R-:W-:Y:S01]  /*40160*/  @P1 LOP3.LUT R0, R0, 0x2000000, RZ, 0xfc, !PT ;  /* 0x0200000000001812 */ /* 0x000fe200078efcff */
[----:B------:R-:W4:Y:S01]  /*40170*/  LDL.LU R19, [R1+0x8d4] ;  /* 0x0008d40001137983 */ /* 0x000f220000300800 */
[----:B------:R-:W-:-:S02]  /*40180*/  LOP3.LUT P1, RZ, R10, 0x800000, RZ, 0xc0, !PT ;  /* 0x008000000aff7812 */ /* 0x000fc4000782c0ff */
[----:B------:R-:W-:Y:S01]  /*40190*/  LOP3.LUT R0, R0, 0xfbffffff, RZ, 0xc0, !PT ;  /* 0xfbffffff00007812 */ /* 0x000fe200078ec0ff */
[----:B-1----:R-:W-:-:S10]  /*401a0*/  IMAD.WIDE R22, R15, 0x4, R2 ;  /* 0x000000040f167825 */ /* 0x002fd400078e0202 */
[----:B------:R-:W-:Y:S02]  /*401b0*/  @P1 LOP3.LUT R0, R0, 0x4000000, RZ, 0xfc, !PT ;  /* 0x0400000000001812 */ /* 0x000fe400078efcff */
[----:B------:R-:W-:Y:S01]  /*401c0*/  LOP3.LUT P1, RZ, R10, 0x400000, RZ, 0xc0, !PT ;  /* 0x004000000aff7812 */ /* 0x000fe2000782c0ff */
[----:B------:R1:W-:Y:S02]  /*401d0*/  @P0 STG.E desc[UR6][R22.64], R17 ;  /* 0x0000001116000986 */ /* 0x0003e4000c101906 */
[----:B-1----:R-:W-:Y:S02]  /*401e0*/  IMAD.WIDE R22, R15, 0x4, R4 ;  /* 0x000000040f167825 */ /* 0x002fe400078e0204 */
[----:B------:R-:W4:Y:S08]  /*401f0*/  LDL.LU R17, [R1+0x10ec] ;  /* 0x0010ec0001117983 */ /* 0x000f300000300800 */
[----:B------:R1:W-:Y:S01]  /*40200*/  @P1 STG.E desc[UR6][R22.64], R14 ;  /* 0x0000000e16001986 */ /* 0x0003e2000c101906 */
[----:B------:R-:W-:-:S03]  /*40210*/  LOP3.LUT P1, RZ, R0, 0x4000000, RZ, 0xc0, !PT ;  /* 0x0400000000ff7812 */ /* 0x000fc6000782c0ff */
[----:B------:R-:W4:Y:S04]  /*40220*/  LDL.LU R18, [R1+0x4d4] ;  /* 0x0004d40001127983 */ /* 0x000f280000300800 */
[----:B------:R-:W4:Y:S01]  /*40230*/  LDL.LU R15, [R1+0xd4] ;  /* 0x0000d400010f7983 */ /* 0x000f220000300800 */
[----:B-1----:R-:W-:-:S03]  /*40240*/  IMAD.WIDE R22, R228, 0x4, R2 ;  /* 0x00000004e4167825 */ /* 0x002fc600078e0202 */
[----:B------:R-:W4:Y:S04]  /*40250*/  LDL.LU R14, [R1+0xcc8] ;  /* 0x000cc800010e7983 */ /* 0x000f280000300800 */
[----:B------:R1:W-:Y:S01]  /*40260*/  @P1 STG.E desc[UR6][R22.64], R13 ;  /* 0x0000000d16001986 */ /* 0x0003e2000c101906 */
[----:B------:R-:W-:-:S03]  /*40270*/  LOP3.LUT P1, RZ, R0, 0x2000000, RZ, 0xc0, !PT ;  /* 0x0200000000ff7812 */ /* 0x000fc6000782c0ff */
[----:B-1----:R-:W4:Y:S01]  /*40280*/  LDL.LU R13, [R1+0x10f4] ;  /* 0x0010f400010d7983 */ /* 0x002f220000300800 */
[----:B------:R-:W-:-:S09]  /*40290*/  IMAD.WIDE R22, R228, 0x4, R4 ;  /* 0x00000004e4167825 */ /* 0x000fd200078e0204 */
[----:B------:R1:W-:Y:S01]  /*402a0*/  @P1 STG.E desc[UR6][R22.64], R229 ;  /* 0x000000e516001986 */ /* 0x0003e2000c101906 */
[----:B------:R-:W-:Y:S01]  /*402b0*/  LOP3.LUT P1, RZ, R0, 0x1000000, RZ, 0xc0, !PT ;  /* 0x0100000000ff7812 */ /* 0x000fe2000782c0ff */
[----:B-1----:R-:W-:-:S12]  /*402c0*/  IMAD.WIDE R22, R166, 0x4, R2 ;  /* 0x00000004a6167825 */ /* 0x002fd800078e0202 */
[----:B--2---:R1:W-:Y:S04]  /*402d0*/  @P1 STG.E desc[UR6][R22.64], R16 ;  /* 0x0000001016001986 */ /* 0x0043e8000c101906 */
[----:B-1----:R-:W2:Y:S01]  /*402e0*/  LDL.LU R16, [R1+0x8d8] ;  /* 0x0008d80001107983 */ /* 0x002ea20000300800 */
[----:B------:R-:W-:Y:S01]  /*402f0*/  LOP3.LUT P1, RZ, R0, 0x800000, RZ, 0xc0, !PT ;  /* 0x0080000000ff7812 */ /* 0x000fe2000782c0ff */
[----:B------:R-:W-:-:S12]  /*40300*/  IMAD.WIDE R22, R166, 0x4, R4 ;  /* 0x00000004a6167825 */ /* 0x000fd800078e0204 */
[----:B---3--:R4:W-:Y:S01]  /*40310*/  @P1 STG.E desc[UR6][R22.64], R167 ;  /* 0x000000a716001986 */ /* 0x0089e2000c101906 */
[----:B------:R-:W-:Y:S01]  /*40320*/  LOP3.LUT P1, RZ, R0, 0x400000, RZ, 0xc0, !PT ;  /* 0x0040000000ff7812 */ /* 0x000fe2000782c0ff */
[----:B----4-:R-:W-:-:S12]  /*40330*/  IMAD.WIDE R22, R250, 0x4, R2 ;  /* 0x00000004fa167825 */ /* 0x010fd800078e0202 */
        /* <DEDUP_REMOVED lines=8> */
[----:B------:R-:W-:Y:S02]  /*403c0*/  LOP3.LUT P2, RZ, R10, 0x80000000, RZ, 0xc0, !PT ;  /* 0x800000000aff7812 */ /* 0x000fe4000784c0ff */
        /* <DEDUP_REMOVED lines=12> */
[----:B-1----:R-:W-:-:S05]  /*40490*/  IMAD.WIDE R22, R17, 0x4, R4 ;  /* 0x0000000411167825 */ /* 0x002fca00078e0204 */
[----:B------:R1:W-:Y:S02]  /*404a0*/  @P5 STG.E desc[UR6][R22.64], R15 ;  /* 0x0000000f16005986 */ /* 0x0003e4000c101906 */
[C---:B-1----:R-:W-:Y:S02]  /*404b0*/  IMAD.WIDE R22, R13.reuse, 0x4, R2 ;  /* 0x000000040d167825 */ /* 0x042fe400078e0202 */
[----:B------:R-:W3:Y:S04]  /*404c0*/  LDL.LU R15, [R1+0x4dc] ;  /* 0x0004dc00010f7983 */ /* 0x000ee80000300800 */
[----:B------:R1:W-:Y:S02]  /*404d0*/  @P6 STG.E desc[UR6][R22.64], R14 ;  /* 0x0000000e16006986 */ /* 0x0003e4000c101906 */
[----:B-1----:R-:W-:-:S02]  /*404e0*/  IMAD.WIDE R22, R13, 0x4, R4 ;  /* 0x000000040d167825 */ /* 0x002fc400078e0204 */
[----:B------:R-:W4:Y:S04]  /*404f0*/  LDL.LU R14, [R1+0x1100] ;  /* 0x00110000010e7983 */ /* 0x000f280000300800 */
[----:B------:R-:W3:Y:S04]  /*40500*/  LDL.LU R13, [R1+0xdc] ;  /* 0x0000dc00010d7983 */ /* 0x000ee80000300800 */
[----:B------:R-:W4:Y:S04]  /*40510*/  LDL.LU R230, [R1+0x4d8] ;  /* 0x0004d80001e67983 */ /* 0x000f280000300800 */
[----:B------:R-:W3:Y:S01]  /*40520*/  LDL.LU R20, [R1+0x10fc] ;  /* 0x0010fc0001147983 */ /* 0x000ee20000300800 */
[----:B------:R-:W-:-:S03]  /*40530*/  LOP3.LUT P0, RZ, R11, 0x10, RZ, 0xc0, !PT ;  /* 0x000000100bff7812 */ /* 0x000fc6000780c0ff */
[----:B------:R-:W4:Y:S04]  /*40540*/  LDL.LU R19, [R1+0xd8] ;  /* 0x0000d80001137983 */ /* 0x000f280000300800 */
[----:B------:R-:W4:Y:S04]  /*40550*/  LDL.LU R18, [R1+0xccc] ;  /* 0x000ccc0001127983 */ /* 0x000f280000300800 */
[----:B------:R-:W4:Y:S04]  /*40560*/  LDL.LU R17, [R1+0x10f8] ;  /* 0x0010f80001117983 */ /* 0x000f280000300800 */
[----:B--2---:R1:W-:Y:S04]  /*40570*/  @P0 STG.E desc[UR6][R22.64], R16 ;  /* 0x0000001016000986 */ /* 0x0043e8000c101906 */
[----:B-1----:R-:W2:Y:S01]  /*40580*/  LDL.LU R16, [R1+0x8dc] ;  /* 0x0008dc0001107983 */ /* 0x002ea20000300800 */
[----:B------:R-:W-:-:S02]  /*40590*/  LOP3.LUT P1, RZ, R11, 0x20000, RZ, 0xc0, !PT ;  /* 0x000200000bff7812 */ /* 0x000fc4000782c0ff */
[----:B------:R-:W-:Y:S01]  /*405a0*/  LOP3.LUT R0, R0, 0xfffff7ff, RZ, 0xc0, !PT ;  /* 0xfffff7ff00007812 */ /* 0x000fe200078ec0ff */
[----:B------:R-:W2:Y:S04]  /*405b0*/  LDL.LU R165, [R1+0xcd0] ;  /* 0x000cd00001a57983 */ /* 0x000ea80000300800 */
[----:B------:R-:W2:Y:S04]  /*405c0*/  LDL.LU R228, [R1+0x1108] ;  /* 0x0011080001e47983 */ /* 0x000ea80000300800 */
[----:B------:R-:W2:Y:S02]  /*405d0*/  LDL.LU R229, [R1+0x8e0] ;  /* 0x0008e00001e57983 */ /* 0x000ea40000300800 */
[----:B------:R-:W-:-:S02]  /*405e0*/  @P1 LOP3.LUT R0, R0, 0x800, RZ, 0xfc, !PT ;  /* 0x0000080000001812 */ /* 0x000fc400078efcff */
[----:B------:R-:W-:Y:S01]  /*405f0*/  LOP3.LUT P1, RZ, R11, 0x10000, RZ, 0xc0, !PT ;  /* 0x000100000bff7812 */ /* 0x000fe2000782c0ff */
[----:B------:R-:W2:Y:S01]  /*40600*/  LDL.LU R167, [R1+0x1104] ;  /* 0x0011040001a77983 */ /* 0x000ea20000300800 */
[----:B------:R-:W-:-:S03]  /*40610*/  LOP3.LUT R0, R0, 0xffffefff, RZ, 0xc0, !PT ;  /* 0xffffefff00007812 */ /* 0x000fc600078ec0ff */
[----:B------:R-:W2:Y:S04]  /*40620*/  LDL.LU R166, [R1+0x4e0] ;  /* 0x0004e00001a67983 */ /* 0x000ea80000300800 */
[----:B------:R-:W2:Y:S04]  /*40630*/  LDL.LU R251, [R1+0xe0] ;  /* 0x0000e00001fb7983 */ /* 0x000ea80000300800 */
[----:B------:R-:W-:Y:S01]  /*40640*/  @P1 LOP3.LUT R0, R0, 0x1000, RZ, 0xfc, !PT ;  /* 0x0000100000001812 */ /* 0x000fe200078efcff */
[----:B------:R-:W2:Y:S01]  /*40650*/  LDL.LU R250, [R1+0xcd4] ;  /* 0x000cd40001fa7983 */ /* 0x000ea20000300800 */
[----:B------:R-:W-:-:S02]  /*40660*/  LOP3.LUT P1, RZ, R11, 0x8000, RZ, 0xc0, !PT ;  /* 0x000080000bff7812 */ /* 0x000fc4000782c0ff */
[----:B------:R-:W-:Y:S01]  /*40670*/  LOP3.LUT R0, R0, 0xffffdfff, RZ, 0xc0, !PT ;  /* 0xffffdfff00007812 */ /* 0x000fe200078ec0ff */
[----:B------:R-:W2:Y:S01]  /*40680*/  LDL.LU R249, [R1+0x110c] ;  /* 0x00110c0001f97983 */ /* 0x000ea20000300800 */
[C---:B------:R-:W-:Y:S02]  /*40690*/  LOP3.LUT P4, RZ, R11.reuse, 0x20, RZ, 0xc0, !PT ;  /* 0x000000200bff7812 */ /* 0x040fe4000788c0ff */
[C---:B------:R-:W-:Y:S01]  /*406a0*/  LOP3.LUT P5, RZ, R11.reuse, 0x40, RZ, 0xc0, !PT ;  /* 0x000000400bff7812 */ /* 0x040fe200078ac0ff */
[----:B------:R-:W2:Y:S01]  /*406b0*/  LDL.LU R248, [R1+0x8e4] ;  /* 0x0008e40001f87983 */ /* 0x000ea20000300800 */
[C---:B------:R-:W-:Y:S02]  /*406c0*/  LOP3.LUT P6, RZ, R11.reuse, 0x80, RZ, 0xc0, !PT ;  /* 0x000000800bff7812 */ /* 0x040fe400078cc0ff */
[----:B------:R-:W-:Y:S01]  /*406d0*/  LOP3.LUT P0, RZ, R11, 0x100, RZ, 0xc0, !PT ;  /* 0x000001000bff7812 */ /* 0x000fe2000780c0ff */
[----:B------:R-:W2:Y:S02]  /*406e0*/  LDL.LU R231, [R1+0x1114] ;  /* 0x0011140001e77983 */ /* 0x000ea40000300800 */
[----:B------:R-:W-:-:S02]  /*406f0*/  @P1 LOP3.LUT R0, R0, 0x2000, RZ, 0xfc, !PT ;  /* 0x0000200000001812 */ /* 0x000fc400078efcff */
[----:B------:R-:W-:Y:S01]  /*40700*/  LOP3.LUT P1, RZ, R11, 0x4000, RZ, 0xc0, !PT ;  /* 0x000040000bff7812 */ /* 0x000fe2000782c0ff */
[----:B------:R-:W2:Y:S01]  /*40710*/  LDL.LU R252, [R1+0x4e4] ;  /* 0x0004e40001fc7983 */ /* 0x000ea20000300800 */
        /* <DEDUP_REMOVED lines=15> */
[----:B---3--:R-:W-:-:S05]  /*40810*/  IMAD.WIDE R22, R20, 0x4, R2 ;  /* 0x0000000414167825 */ /* 0x008fca00078e0202 */
[----:B----4-:R1:W-:Y:S02]  /*40820*/  @P4 STG.E desc[UR6][R22.64], R230 ;  /* 0x000000e616004986 */ /* 0x0103e4000c101906 */
[----:B-1----:R-:W-:Y:S02]  /*40830*/  IMAD.WIDE R22, R20, 0x4, R4 ;  /* 0x0000000414167825 */ /* 0x002fe400078e0204 */
[----:B------:R-:W3:Y:S04]  /*40840*/  LDL.LU R230, [R1+0xe4] ;  /* 0x0000e40001e67983 */ /* 0x000ee80000300800 */
[----:B------:R1:W-:Y:S02]  /*40850*/  @P5 STG.E desc[UR6][R22.64], R19 ;  /* 0x0000001316005986 */ /* 0x0003e4000c101906 */
[----:B-1----:R-:W-:-:S05]  /*40860*/  IMAD.WIDE R22, R17, 0x4, R2 ;  /* 0x0000000411167825 */ /* 0x002fca00078e0202 */
[----:B------:R1:W-:Y:S02]  /*40870*/  @P6 STG.E desc[UR6][R22.64], R18 ;  /* 0x0000001216006986 */ /* 0x0003e4000c101906 */
[----:B-1----:R-:W-:Y:S02]  /*40880*/  IMAD.WIDE R22, R17, 0x4, R4 ;  /* 0x0000000411167825 */ /* 0x002fe400078e0204 */
[----:B------:R-:W4:Y:S04]  /*40890*/  LDL.LU R18, [R1+0x1110] ;  /* 0x0011100001127983 */ /* 0x000f280000300800 */
[----:B------:R-:W4:Y:S04]  /*408a0*/  LDL.LU R20, [R1+0xcd8] ;  /* 0x000cd80001147983 */ /* 0x000f280000300800 */
[----:B------:R-:W4:Y:S04]  /*408b0*/  LDL.LU R17, [R1+0x8e8] ;  /* 0x0008e80001117983 */ /* 0x000f280000300800 */
[----:B--2---:R1:W-:Y:S02]  /*408c0*/  @P0 STG.E desc[UR6][R22.64], R16 ;  /* 0x0000001016000986 */ /* 0x0043e4000c101906 */
[----:B-1----:R-:W-:-:S02]  /*408d0*/  IMAD.WIDE R22, R14, 0x4, R2 ;  /* 0x000000040e167825 */ /* 0x002fc400078e0202 */
[----:B------:R-:W2:Y:S04]  /*408e0*/  LDL.LU R16, [R1+0x4e8] ;  /* 0x0004e80001107983 */ /* 0x000ea80000300800 */
[----:B------:R1:W-:Y:S01]  /*408f0*/  @P1 STG.E desc[UR6][R22.64], R15 ;  /* 0x0000000f16001986 */ /* 0x0003e2000c101906 */
[----:B------:R-:W-:-:S03]  /*40900*/  LOP3.LUT P1, RZ, R0, 0x40000, RZ, 0xc0, !PT ;  /* 0x0004000000ff7812 */ /* 0x000fc6000782c0ff */
[----:B-1----:R-:W2:Y:S01]  /*40910*/  LDL.LU R15, [R1+0x1118] ;  /* 0x00111800010f7983 */ /* 0x002ea20000300800 */
[----:B------:R-:W-:-:S03]  /*40920*/  IMAD.WIDE R22, R14, 0x4, R4 ;  /* 0x000000040e167825 */ /* 0x000fc600078e0204 */
[----:B------:R-:W2:Y:S06]  /*40930*/  LDL.LU R14, [R1+0xe8] ;  /* 0x0000e800010e7983 */ /* 0x000eac0000300800 */
[----:B------:R1:W-:Y:S04]  /*40940*/  @P1 STG.E desc[UR6][R22.64], R13 ;  /* 0x0000000d16001986 */ /* 0x0003e8000c101906 */
[----:B-1----:R-:W2:Y:S04]  /*40950*/  LDL.LU R13, [R1+0xcdc] ;  /* 0x000cdc00010d7983 */ /* 0x002ea80000300800 */
[----:B------:R-:W2:Y:S01]  /*40960*/  LDL.LU R19, [R1+0x1120] ;  /* 0x0011200001137983 */ /* 0x000ea20000300800 */
[----:B------:R-:W-:Y:S01]  /*40970*/  LOP3.LUT P1, RZ, R0, 0x20000, RZ, 0xc0, !PT ;  /* 0x0002000000ff7812 */ /* 0x000fe2000782c0ff */
[----:B------:R-:W-:-:S12]  /*40980*/  IMAD.WIDE R22, R228, 0x4, R2 ;  /* 0x00000004e4167825 */ /* 0x000fd800078e0202 */
        /* <DEDUP_REMOVED lines=22> */
[----:B-1----:R-:W-:Y:S01]  /*40af0*/  IMAD.WIDE R22, R231, 0x4, R4 ;  /* 0x00000004e7167825 */ /* 0x002fe200078e0204 */
[C---:B------:R-:W-:Y:S02]  /*40b00*/  LOP3.LUT P5, RZ, R11.reuse, 0x200000, RZ, 0xc0, !PT ;  /* 0x002000000bff7812 */ /* 0x040fe400078ac0ff */
[C---:B------:R-:W-:Y:S02]  /*40b10*/  LOP3.LUT P6, RZ, R11.reuse, 0x400000, RZ, 0xc0, !PT ;  /* 0x004000000bff7812 */ /* 0x040fe400078cc0ff */
[----:B---3--:R4:W-:Y:S01]  /*40b20*/  @P2 STG.E desc[UR6][R22.64], R230 ;  /* 0x000000e616002986 */ /* 0x0089e2000c101906 */
[----:B------:R-:W-:Y:S01]  /*40b30*/  LOP3.LUT P0, RZ, R11, 0x800000, RZ, 0xc0, !PT ;  /* 0x008000000bff7812 */ /* 0x000fe2000780c0ff */
[----:B----4-:R-:W-:-:S05]  /*40b40*/  IMAD.WIDE R22, R18, 0x4, R2 ;  /* 0x0000000412167825 */ /* 0x010fca00078e0202 */
[----:B------:R1:W-:Y:S02]  /*40b50*/  @P3 STG.E desc[UR6][R22.64], R20 ;  /* 0x0000001416003986 */ /* 0x0003e4000c101906 */
[----:B-1----:R-:W-:-:S05]  /*40b60*/  IMAD.WIDE R22, R18, 0x4, R4 ;  /* 0x0000000412167825 */ /* 0x002fca00078e0204 */
[----:B------:R2:W-:Y:S02]  /*40b70*/  @P4 STG.E desc[UR6][R22.64], R17 ;  /* 0x0000001116004986 */ /* 0x0005e4000c101906 */
[----:B--2---:R-:W-:-:S05]  /*40b80*/  IMAD.WIDE R22, R15, 0x4, R2 ;  /* 0x000000040f167825 */ /* 0x004fca00078e0202 */
[----:B------:R1:W-:Y:S02]  /*40b90*/  @P5 STG.E desc[UR6][R22.64], R16 ;  /* 0x0000001016005986 */ /* 0x0003e4000c101906 */
[----:B-1----:R-:W-:-:S05]  /*40ba0*/  IMAD.WIDE R22, R15, 0x4, R4 ;  /* 0x000000040f167825 */ /* 0x002fca00078e0204 */
[----:B------:R1:W-:Y:S02]  /*40bb0*/  @P6 STG.E desc[UR6][R22.64], R14 ;  /* 0x0000000e16006986 */ /* 0x0003e4000c101906 */
[----:B-1----:R-:W-:-:S05]  /*40bc0*/  IMAD.WIDE R22, R19, 0x4, R2 ;  /* 0x0000000413167825 */ /* 0x002fca00078e0202 */
[----:B------:R1:W-:Y:S04]  /*40bd0*/  @P0 STG.E desc[UR6][R22.64], R13 ;  /* 0x0000000d16000986 */ /* 0x0003e8000c101906 */
[----:B-1----:R-:W2:Y:S04]  /*40be0*/  LDL.LU R13, [R1+0x8ec] ;  /* 0x0008ec00010d7983 */ /* 0x002ea80000300800 */
[----:B------:R-:W3:Y:S04]  /*40bf0*/  LDL.LU R18, [R1+0x4ec] ;  /* 0x0004ec0001127983 */ /* 0x000ee80000300800 */
[----:B------:R-:W4:Y:S04]  /*40c00*/  LDL.LU R17, [R1+0x111c] ;  /* 0x00111c0001117983 */ /* 0x000f280000300800 */
[----:B------:R-:W3:Y:S04]  /*40c10*/  LDL.LU R16, [R1+0xec] ;  /* 0x0000ec0001107983 */ /* 0x000ee80000300800 */
[----:B------:R-:W3:Y:S04]  /*40c20*/  LDL.LU R15, [R1+0xce0] ;  /* 0x000ce000010f7983 */ /* 0x000ee80000300800 */
[----:B------:R-:W3:Y:S01]  /*40c30*/  LDL.LU R14, [R1+0x1124] ;  /* 0x00112400010e7983 */ /* 0x000ee20000300800 */
[----:B------:R-:W-:-:S03]  /*40c40*/  LOP3.LUT P4, RZ, R11, 0x1000000, RZ, 0xc0, !PT ;  /* 0x010000000bff7812 */ /* 0x000fc6000788c0ff */
[----:B------:R-:W3:Y:S01]  /*40c50*/  LDL.LU R164, [R1+0x8f0] ;  /* 0x0008f00001a47983 */ /* 0x000ee20000300800 */
[----:B------:R-:W-:Y:S01]  /*40c60*/  IMAD.WIDE R22, R19, 0x4, R4 ;  /* 0x0000000413167825 */ /* 0x000fe200078e0204 */
        /* <DEDUP_REMOVED lines=11> */
[----:B--2---:R1:W-:Y:S04]  /*40d20*/  @P4 STG.E desc[UR6][R22.64], R13 ;  /* 0x0000000d16004986 */ /* 0x0043e8000c101906 */
[----:B-1----:R-:W2:Y:S04]  /*40d30*/  LDL.LU R13, [R1+0x112c] ;  /* 0x00112c00010d7983 */ /* 0x002ea80000300800 */
[----:B------:R-:W2:Y:S04]  /*40d40*/  LDL.LU R165, [R1+0x4f0] ;  /* 0x0004f00001a57983 */ /* 0x000ea80000300800 */
[----:B------:R-:W2:Y:S04]  /*40d50*/  LDL.LU R228, [R1+0xf0] ;  /* 0x0000f00001e47983 */ /* 0x000ea80000300800 */
[----:B------:R-:W2:Y:S04]  /*40d60*/  LDL.LU R166, [R1+0x1128] ;  /* 0x0011280001a67983 */ /* 0x000ea80000300800 */
[----:B------:R-:W2:Y:S04]  /*40d70*/  LDL.LU R229, [R1+0xce4] ;  /* 0x000ce40001e57983 */ /* 0x000ea80000300800 */
[----:B------:R-:W2:Y:S01]  /*40d80*/  LDL.LU R167, [R1+0x8f4] ;  /* 0x0008f40001a77983 */ /* 0x000ea20000300800 */
[----:B------:R-:W-:-:S02]  /*40d90*/  @P1 LOP3.LUT R0, R0, 0x40, RZ, 0xfc, !PT ;  /* 0x0000004000001812 */ /* 0x000fc400078efcff */
[----:B------:R-:W-:Y:S01]  /*40da0*/  LOP3.LUT P1, RZ, R12, 0x1, RZ, 0xc0, !PT ;  /* 0x000000010cff7812 */ /* 0x000fe2000782c0ff */
[----:B------:R-:W2:Y:S04]  /*40db0*/  LDL.LU R251, [R1+0x4f4] ;  /* 0x0004f40001fb7983 */ /* 0x000ea80000300800 */
[----:B------:R-:W2:Y:S01]  /*40dc0*/  LDL.LU R250, [R1+0x1130] ;  /* 0x0011300001fa7983 */ /* 0x000ea20000300800 */
[----:B------:R-:W-:-:S03]  /*40dd0*/  LOP3.LUT R0, R0, 0xffffff7f, RZ, 0xc0, !PT ;  /* 0xffffff7f00007812 */ /* 0x000fc600078ec0ff */
[----:B------:R-:W2:Y:S04]  /*40de0*/  LDL.LU R249, [R1+0xf4] ;  /* 0x0000f40001f97983 */ /* 0x000ea80000300800 */
[----:B------:R-:W-:Y:S01]  /*40df0*/  @P1 LOP3.LUT R0, R0, 0x80, RZ, 0xfc, !PT ;  /* 0x0000008000001812 */ /* 0x000fe200078efcff */
[----:B------:R-:W2:Y:S01]  /*40e00*/  LDL.LU R248, [R1+0xce8] ;  /* 0x000ce80001f87983 */ /* 0x000ea20000300800 */
[C---:B------:R-:W-:Y:S02]  /*40e10*/  LOP3.LUT P1, RZ, R11.reuse, 0x80000000, RZ, 0xc0, !PT ;  /* 0x800000000bff7812 */ /* 0x040fe4000782c0ff */
[----:B------:R-:W-:Y:S01]  /*40e20*/  LOP3.LUT R0, R0, 0xfffffeff, RZ, 0xc0, !PT ;  /* 0xfffffeff00007812 */ /* 0x000fe200078ec0ff */
[----:B------:R-:W2:Y:S01]  /*40e30*/  LDL.LU R252, [R1+0x1138] ;  /* 0x0011380001fc7983 */ /* 0x000ea20000300800 */
[----:B------:R-:W-:-:S02]  /*40e40*/  LOP3.LUT P5, RZ, R11, 0x2000000, RZ, 0xc0, !PT ;  /* 0x020000000bff7812 */ /* 0x000fc400078ac0ff */
[----:B------:R-:W-:Y:S01]  /*40e50*/  LOP3.LUT P6, RZ, R11, 0x4000000, RZ, 0xc0, !PT ;  /* 0x040000000bff7812 */ /* 0x000fe200078cc0ff */
[----:B----4-:R-:W-:Y:S01]  /*40e60*/  IMAD.WIDE R22, R17, 0x4, R2 ;  /* 0x0000000411167825 */ /* 0x010fe200078e0202 */
[----:B------:R-:W4:Y:S01]  /*40e70*/  LDL.LU R231, [R1+0x8f8] ;  /* 0x0008f80001e77983 */ /* 0x000f220000300800 */
[----:B------:R-:W-:-:S03]  /*40e80*/  LOP3.LUT P0, RZ, R11, 0x8000000, RZ, 0xc0, !PT ;  /* 0x080000000bff7812 */ /* 0x000fc6000780c0ff */
[----:B------:R-:W4:Y:S01]  /*40e90*/  LDL.LU R230, [R1+0x4f8] ;  /* 0x0004f80001e67983 */ /* 0x000f220000300800 */
[----:B------:R-:W-:Y:S02]  /*40ea0*/  @P1 LOP3.LUT R0, R0, 0x100, RZ, 0xfc, !PT ;  /* 0x0000010000001812 */ /* 0x000fe400078efcff */
[----:B------:R-:W-:Y:S01]  /*40eb0*/  LOP3.LUT P1, RZ, R11, 0x40000000, RZ, 0xc0, !PT ;  /* 0x400000000bff7812 */ /* 0x000fe2000782c0ff */
[----:B------:R-:W4:Y:S01]  /*40ec0*/  LDL.LU R20, [R1+0x1134] ;  /* 0x0011340001147983 */ /* 0x000f220000300800 */
[----:B------:R-:W-:-:S03]  /*40ed0*/  LOP3.LUT R0, R0, 0xfffffdff, RZ, 0xc0, !PT ;  /* 0xfffffdff00007812 */ /* 0x000fc600078ec0ff */
[----:B---3--:R1:W-:Y:S04]  /*40ee0*/  @P5 STG.E desc[UR6][R22.64], R18 ;  /* 0x0000001216005986 */ /* 0x0083e8000c101906 */
[----:B------:R-:W3:Y:S04]  /*40ef0*/  LDL.LU R19, [R1+0xf8] ;  /* 0x0000f80001137983 */ /* 0x000ee80000300800 */
[----:B------:R-:W-:Y:S02]  /*40f00*/  @P1 LOP3.LUT R0, R0, 0x200, RZ, 0xfc, !PT ;  /* 0x0000020000001812 */ /* 0x000fe400078efcff */
[----:B------:R-:W-:-:S02]  /*40f10*/  LOP3.LUT P1, RZ, R11, 0x20000000, RZ, 0xc0, !PT ;  /* 0x200000000bff7812 */ /* 0x000fc4000782c0ff */
[----:B------:R-:W-:Y:S01]  /*40f20*/  LOP3.LUT R0, R0, 0xfffffbff, RZ, 0xc0, !PT ;  /* 0xfffffbff00007812 */ /* 0x000fe200078ec0ff */
[----:B-1----:R-:W-:Y:S01]  /*40f30*/  IMAD.WIDE R22, R17, 0x4, R4 ;  /* 0x0000000411167825 */ /* 0x002fe200078e0204 */
[----:B------:R-:W3:Y:S04]  /*40f40*/  LDL.LU R18, [R1+0xcec] ;  /* 0x000cec0001127983 */ /* 0x000ee80000300800 */
[----:B------:R1:W-:Y:S04]  /*40f50*/  @P6 STG.E desc[UR6][R22.64], R16 ;  /* 0x0000001016006986 */ /* 0x0003e8000c101906 */
[----:B------:R-:W3:Y:S01]  /*40f60*/  LDL.LU R17, [R1+0x113c] ;  /* 0x00113c0001117983 */ /* 0x000ee20000300800 */
[----:B------:R-:W-:-:S02]  /*40f70*/  @P1 LOP3.LUT R0, R0, 0x400, RZ, 0xfc, !PT ;  /* 0x0000040000001812 */ /* 0x000fc400078efcff */
[----:B------:R-:W-:Y:S01]  /*40f80*/  LOP3.LUT P1, RZ, R11, 0x10000000, RZ, 0xc0, !PT ;  /* 0x100000000bff7812 */ /* 0x000fe2000782c0ff */
[C---:B-1----:R-:W-:Y:S01]  /*40f90*/  IMAD.WIDE R22, R14.reuse, 0x4, R2 ;  /* 0x000000040e167825 */ /* 0x042fe200078e0202 */
[----:B------:R-:W3:Y:S04]  /*40fa0*/  LDL.LU R16, [R1+0x8fc] ;  /* 0x0008fc0001107983 */ /* 0x000ee80000300800 */
[----:B------:R1:W-:Y:S02]  /*40fb0*/  @P0 STG.E desc[UR6][R22.64], R15 ;  /* 0x0000000f16000986 */ /* 0x0003e4000c101906 */
[----:B-1----:R-:W-:Y:S02]  /*40fc0*/  IMAD.WIDE R22, R14, 0x4, R4 ;  /* 0x000000040e167825 */ /* 0x002fe400078e0204 */
[----:B------:R-:W3:Y:S04]  /*40fd0*/  LDL.LU R15, [R1+0x4fc] ;  /* 0x0004fc00010f7983 */ /* 0x000ee80000300800 */
[----:B------:R2:W-:Y:S01]  /*40fe0*/  @P1 STG.E desc[UR6][R22.64], R164 ;  /* 0x000000a416001986 */ /* 0x0005e2000c101906 */
[----:B------:R-:W-:-:S03]  /*40ff0*/  LOP3.LUT P1, RZ, R0, 0x400, RZ, 0xc0, !PT ;  /* 0x0000040000ff7812 */ /* 0x000fc6000782c0ff */
[----:B------:R-:W3:Y:S01]  /*41000*/  LDL.LU R14, [R1+0x1140] ;  /* 0x00114000010e7983 */ /* 0x000ee20000300800 */
[----:B--2---:R-:W-:-:S09]  /*41010*/  IMAD.WIDE R22, R13, 0x4, R2 ;  /* 0x000000040d167825 */ /* 0x004fd200078e0202 */
[----:B------:R1:W-:Y:S02]  /*41020*/  @P1 STG.E desc[UR6][R22.64], R165 ;  /* 0x000000a516001986 */ /* 0x0003e4000c101906 */
[----:B-1----:R-:W-:Y:S02]  /*41030*/  IMAD.WIDE R22, R13, 0x4, R4 ;  /* 0x000000040d167825 */ /* 0x002fe400078e0204 */
[----:B------:R-:W2:Y:S01]  /*41040*/  LDL.LU R13, [R1+0xfc] ;  /* 0x0000fc00010d7983 */ /* 0x000ea20000300800 */
        /* <DEDUP_REMOVED lines=21> */
[----:B----4-:R1:W-:Y:S01]  /*411a0*/  @P1 STG.E desc[UR6][R22.64], R231 ;  /* 0x000000e716001986 */ /* 0x0103e2000c101906 */
[----:B------:R-:W-:Y:S01]  /*411b0*/  LOP3.LUT P4, RZ, R12, 0x80, RZ, 0xc0, !PT ;  /* 0x000000800cff7812 */ /* 0x000fe2000788c0ff */
[----:B-1----:R-:W-:-:S05]  /*411c0*/  IMAD.WIDE R22, R20, 0x4, R2 ;  /* 0x0000000414167825 */ /* 0x002fca00078e0202 */
[----:B------:R1:W-:Y:S01]  /*411d0*/  @P2 STG.E desc[UR6][R22.64], R230 ;  /* 0x000000e616002986 */ /* 0x0003e2000c101906 */
[----:B------:R-:W-:Y:S01]  /*411e0*/  LOP3.LUT P5, RZ, R12, 0x100, RZ, 0xc0, !PT ;  /* 0x000001000cff7812 */ /* 0x000fe200078ac0ff */
[----:B-1----:R-:W-:Y:S01]  /*411f0*/  IMAD.WIDE R22, R20, 0x4, R4 ;  /* 0x0000000414167825 */ /* 0x002fe200078e0204 */
[C---:B------:R-:W-:Y:S01]  /*41200*/  LOP3.LUT P6, RZ, R12.reuse, 0x200, RZ, 0xc0, !PT ;  /* 0x000002000cff7812 */ /* 0x040fe200078cc0ff */
[----:B------:R-:W4:Y:S04]  /*41210*/  LDL.LU R20, [R1+0xcf0] ;  /* 0x000cf00001147983 */ /* 0x000f280000300800 */
[----:B---3--:R1:W-:Y:S01]  /*41220*/  @P3 STG.E desc[UR6][R22.64], R19 ;  /* 0x0000001316003986 */ /* 0x0083e2000c101906 */
[----:B------:R-:W-:Y:S01]  /*41230*/  LOP3.LUT P0, RZ, R12, 0x400, RZ, 0xc0, !PT ;  /* 0x000004000cff7812 */ /* 0x000fe2000780c0ff */
[----:B-1----:R-:W-:-:S05]  /*41240*/  IMAD.WIDE R22, R17, 0x4, R2 ;  /* 0x0000000411167825 */ /* 0x002fca00078e0202 */
[----:B------:R1:W-:Y:S02]  /*41250*/  @P4 STG.E desc[UR6][R22.64], R18 ;  /* 0x0000001216004986 */ /* 0x0003e4000c101906 */
[----:B-1----:R-:W-:-:S05]  /*41260*/  IMAD.WIDE R22, R17, 0x4, R4 ;  /* 0x0000000411167825 */ /* 0x002fca00078e0204 */
[----:B------:R1:W-:Y:S02]  /*41270*/  @P5 STG.E desc[UR6][R22.64], R16 ;  /* 0x0000001016005986 */ /* 0x0003e4000c101906 */
[----:B-1----:R-:W-:-:S05]  /*41280*/  IMAD.WIDE R22, R14, 0x4, R2 ;  /* 0x000000040e167825 */ /* 0x002fca00078e0202 */
[----:B------:R1:W-:Y:S02]  /*41290*/  @P6 STG.E desc[UR6][R22.64], R15 ;  /* 0x0000000f16006986 */ /* 0x0003e4000c101906 */
[----:B-1----:R-:W-:-:S05]  /*412a0*/  IMAD.WIDE R22, R14, 0x4, R4 ;  /* 0x000000040e167825 */ /* 0x002fca00078e0204 */
[----:B--2---:R1:W-:Y:S04]  /*412b0*/  @P0 STG.E desc[UR6][R22.64], R13 ;  /* 0x0000000d16000986 */ /* 0x0043e8000c101906 */
[----:B-1----:R-:W2:Y:S04]  /*412c0*/  LDL.LU R13, [R1+0x1144] ;  /* 0x00114400010d7983 */ /* 0x002ea80000300800 */
[----:B------:R-:W3:Y:S04]  /*412d0*/  LDL.LU R19, [R1+0x900] ;  /* 0x0009000001137983 */ /* 0x000ee80000300800 */
[----:B------:R-:W3:Y:S04]  /*412e0*/  LDL.LU R18, [R1+0x500] ;  /* 0x0005000001127983 */ /* 0x000ee80000300800 */
[----:B------:R-:W3:Y:S04]  /*412f0*/  LDL.LU R17, [R1+0x1148] ;  /* 0x0011480001117983 */ /* 0x000ee80000300800 */
[----:B------:R-:W3:Y:S04]  /*41300*/  LDL.LU R16, [R1+0x100] ;  /* 0x0001000001107983 */ /* 0x000ee80000300800 */
[----:B------:R-:W3:Y:S04]  /*41310*/  LDL.LU R15, [R1+0xcf4] ;  /* 0x000cf400010f7983 */ /* 0x000ee80000300800 */
[----:B------:R-:W3:Y:S01]  /*41320*/  LDL.LU R14, [R1+0x1150] ;  /* 0x00115000010e7983 */ /* 0x000ee20000300800 */
[----:B------:R-:W-:-:S02]  /*41330*/  LOP3.LUT P4, RZ, R12, 0x800, RZ, 0xc0, !PT ;  /* 0x000008000cff7812 */ /* 0x000fc4000788c0ff */
        /* <DEDUP_REMOVED lines=19> */
[----:B------:R-:W-:Y:S02]  /*41470*/  LOP3.LUT R0, R0, 0xfffffffd, RZ, 0xc0, !PT ;  /* 0xfffffffd00007812 */ /* 0x000fe400078ec0ff */
[C---:B------:R-:W-:Y:S02]  /*41480*/  LOP3.LUT P5, RZ, R12.reuse, 0x1000, RZ, 0xc0, !PT ;  /* 0x000010000cff7812 */ /* 0x040fe400078ac0ff */
[----:B------:R-:W-:-:S07]  /*41490*/  LOP3.LUT P6, RZ, R12, 0x2000, RZ, 0xc0, !PT ;  /* 0x000020000cff7812 */ /* 0x000fce00078cc0ff */
[----:B------:R-:W-:Y:S02]  /*414a0*/  @P1 LOP3.LUT R0, R0, 0x2, RZ, 0xfc, !PT ;  /* 0x0000000200001812 */ /* 0x000fe400078efcff */
[C---:B------:R-:W-:Y:S02]  /*414b0*/  LOP3.LUT P1, RZ, R12.reuse, 0x10000, RZ, 0xc0, !PT ;  /* 0x000100000cff7812 */ /* 0x040fe4000782c0ff */
[----:B------:R-:W-:Y:S02]  /*414c0*/  LOP3.LUT P0, RZ, R12, 0x4000, RZ, 0xc0, !PT ;  /* 0x000040000cff7812 */ /* 0x000fe4000780c0ff */
[----:B------:R-:W-:-:S09]  /*414d0*/  LOP3.LUT R0, R0, 0xfffffffb, RZ, 0xc0, !PT ;  /* 0xfffffffb00007812 */ /* 0x000fd200078ec0ff */
[----:B------:R-:W-:Y:S02]  /*414e0*/  @P1 LOP3.LUT R0, R0, 0x4, RZ, 0xfc, !PT ;  /* 0x0000000400001812 */ /* 0x000fe400078efcff */
[----:B------:R-:W-:Y:S01]  /*414f0*/  LOP3.LUT P1, RZ, R12, 0x8000, RZ, 0xc0, !PT ;  /* 0x000080000cff7812 */ /* 0x000fe2000782c0ff */
        /* <DEDUP_REMOVED lines=18> */
[----:B---3--:R1:W-:Y:S02]  /*41620*/  @P5 STG.E desc[UR6][R22.64], R19 ;  /* 0x0000001316005986 */ /* 0x0083e4000c101906 */
[----:B-1----:R-:W-:-:S02]  /*41630*/  IMAD.WIDE R22, R17, 0x4, R2 ;  /* 0x0000000411167825 */ /* 0x002fc400078e0202 */
[----:B------:R-:W3:Y:S04]  /*41640*/  LDL.LU R19, [R1+0x10c] ;  /* 0x00010c0001137983 */ /* 0x000ee80000300800 */
[----:B------:R1:W-:Y:S02]  /*41650*/  @P6 STG.E desc[UR6][R22.64], R18 ;  /* 0x0000001216006986 */ /* 0x0003e4000c101906 */
[----:B-1----:R-:W-:Y:S02]  /*41660*/  IMAD.WIDE R22, R17, 0x4, R4 ;  /* 0x0000000411167825 */ /* 0x002fe400078e0204 */
[----:B------:R-:W3:Y:S04]  /*41670*/  LDL.LU R18, [R1+0xd00] ;  /* 0x000d000001127983 */ /* 0x000ee80000300800 */
[----:B------:R-:W3:Y:S04]  /*41680*/  LDL.LU R17, [R1+0x1168] ;  /* 0x0011680001117983 */ /* 0x000ee80000300800 */
[----:B------:R1:W-:Y:S02]  /*41690*/  @P0 STG.E desc[UR6][R22.64], R16 ;  /* 0x0000001016000986 */ /* 0x0003e4000c101906 */
[----:B-1----:R-:W-:-:S05]  /*416a0*/  IMAD.WIDE R22, R14, 0x4, R2 ;  /* 0x000000040e167825 */ /* 0x002fca00078e0202 */
[----:B------:R1:W-:Y:S02]  /*416b0*/  @P1 STG.E desc[UR6][R22.64], R15 ;  /* 0x0000000f16001986 */ /* 0x0003e4000c101906 */
[----:B-1----:R-:W-:Y:S02]  /*416c0*/  IMAD.WIDE R22, R14, 0x4, R4 ;  /* 0x000000040e167825 */ /* 0x002fe400078e0204 */
[----:B------:R-:W3:Y:S04]  /*416d0*/  LDL.LU R15, [R1+0x910] ;  /* 0x00091000010f7983 */ /* 0x000ee80000300800 */
[----:B------:R-:W3:Y:S04]  /*416e0*/  LDL.LU R14, [R1+0x510] ;  /* 0x00051000010e7983 */ /* 0x000ee80000300800 */
[----:B------:R-:W3:Y:S01]  /*416f0*/  LDL.LU R16, [R1+0x1164] ;  /* 0x0011640001107983 */ /* 0x000ee20000300800 */
[----:B------:R-:W-:-:S02]  /*41700*/  LOP3.LUT P1, RZ, R0, 0x4, RZ, 0xc0, !PT ;  /* 0x0000000400ff7812 */ /* 0x000fc4000782c0ff */
[C---:B------:R-:W-:Y:S02]  /*41710*/  LOP3.LUT P2, RZ, R12.reuse, 0x1000000, RZ, 0xc0, !PT ;  /* 0x010000000cff7812 */ /* 0x040fe4000784c0ff */
[C---:B------:R-:W-:Y:S02]  /*41720*/  LOP3.LUT P3, RZ, R12.reuse, 0x2000000, RZ, 0xc0, !PT ;  /* 0x020000000cff7812 */ /* 0x040fe4000786c0ff */
[C---:B------:R-:W-:Y:S02]  /*41730*/  LOP3.LUT P4, RZ, R12.reuse, 0x4000000, RZ, 0xc0, !PT ;  /* 0x040000000cff7812 */ /* 0x040fe4000788c0ff */
[C---:B------:R-:W-:Y:S02]  /*41740*/  LOP3.LUT P5, RZ, R12.reuse, 0x8000000, RZ, 0xc0, !PT ;  /* 0x080000000cff7812 */ /* 0x040fe400078ac0ff */
[C---:B------:R-:W-:Y:S02]  /*41750*/  LOP3.LUT P6, RZ, R12.reuse, 0x10000000, RZ, 0xc0, !PT ;  /* 0x100000000cff7812 */ /* 0x040fe400078cc0ff */
[----:B------:R-:W-:Y:S01]  /*41760*/  LOP3.LUT P0, RZ, R12, 0x20000000, RZ, 0xc0, !PT ;  /* 0x200000000cff7812 */ /* 0x000fe2000780c0ff */
[----:B--2---:R4:W-:Y:S01]  /*41770*/  @P1 STG.E desc[UR6][R22.64], R13 ;  /* 0x0000000d16001986 */ /* 0x0049e2000c101906 */
[----:B------:R-:W-:Y:S01]  /*41780*/  LOP3.LUT P1, RZ, R0, 0x2, RZ, 0xc0, !PT ;  /* 0x0000000200ff7812 */ /* 0x000fe2000782c0ff */
[----:B----4-:R-:W-:-:S02]  /*41790*/  IMAD.WIDE R22, R165, 0x4, R2 ;  /* 0x00000004a5167825 */ /* 0x010fc400078e0202 */
        /* <DEDUP_REMOVED lines=19> */
[----:B------:R1:W-:Y:S02]  /*418d0*/  @P1 STG.E desc[UR6][R22.64], R248 ;  /* 0x000000f816001986 */ /* 0x0003e4000c101906 */
[----:B-1----:R-:W-:-:S05]  /*418e0*/  IMAD.WIDE R22, R252, 0x4, R4 ;  /* 0x00000004fc167825 */ /* 0x002fca00078e0204 */
[----:B------:R1:W-:Y:S02]  /*418f0*/  @P2 STG.E desc[UR6][R22.64], R231 ;  /* 0x000000e716002986 */ /* 0x0003e4000c101906 */
[----:B-1----:R-:W-:-:S05]  /*41900*/  IMAD.WIDE R22, R20, 0x4, R2 ;  /* 0x0000000414167825 */ /* 0x002fca00078e0202 */
[----:B------:R1:W-:Y:S02]  /*41910*/  @P3 STG.E desc[UR6][R22.64], R230 ;  /* 0x000000e616003986 */ /* 0x0003e4000c101906 */
[----:B-1----:R-:W-:-:S05]  /*41920*/  IMAD.WIDE R22, R20, 0x4, R4 ;  /* 0x0000000414167825 */ /* 0x002fca00078e0204 */
[----:B---3--:R1:W-:Y:S02]  /*41930*/  @P4 STG.E desc[UR6][R22.64], R19 ;  /* 0x0000001316004986 */ /* 0x0083e4000c101906 */
[----:B-1----:R-:W-:-:S05]  /*41940*/  IMAD.WIDE R22, R17, 0x4, R2 ;  /* 0x0000000411167825 */ /* 0x002fca00078e0202 */
[----:B------:R1:W-:Y:S02]  /*41950*/  @P5 STG.E desc[UR6][R22.64], R18 ;  /* 0x0000001216005986 */ /* 0x0003e4000c101906 */
[----:B-1----:R-:W-:Y:S02]  /*41960*/  IMAD.WIDE R22, R17, 0x4, R4 ;  /* 0x0000000411167825 */ /* 0x002fe400078e0204 */
[----:B------:R-:W3:Y:S04]  /*41970*/  LDL.LU R17, [R1+0x1174] ;  /* 0x0011740001117983 */ /* 0x000ee80000300800 */
[----:B------:R1:W-:Y:S02]  /*41980*/  @P6 STG.E desc[UR6][R22.64], R15 ;  /* 0x0000000f16006986 */ /* 0x0003e4000c101906 */
[----:B-1----:R-:W-:-:S05]  /*41990*/  IMAD.WIDE R22, R16, 0x4, R2 ;  /* 0x0000000410167825 */ /* 0x002fca00078e0202 */
[----:B------:R1:W-:Y:S04]  /*419a0*/  @P0 STG.E desc[UR6][R22.64], R14 ;  /* 0x0000000e16000986 */ /* 0x0003e8000c101906 */
[----:B-1----:R-:W4:Y:S04]  /*419b0*/  LDL.LU R14, [R1+0x110] ;  /* 0x00011000010e7983 */ /* 0x002f280000300800 */
[----:B------:R-:W3:Y:S04]  /*419c0*/  LDL.LU R15, [R1+0xd04] ;  /* 0x000d0400010f7983 */ /* 0x000ee80000300800 */
[----:B------:R-:W3:Y:S01]  /*419d0*/  LDL.LU R20, [R1+0x116c] ;  /* 0x00116c0001147983 */ /* 0x000ee20000300800 */
[----:B------:R-:W-:-:S03]  /*419e0*/  LOP3.LUT P4, RZ, R12, 0x40000000, RZ, 0xc0, !PT ;  /* 0x400000000cff7812 */ /* 0x000fc6000788c0ff */
[----:B------:R-:W3:Y:S01]  /*419f0*/  LDL.LU R19, [R1+0x914] ;  /* 0x0009140001137983 */ /* 0x000ee20000300800 */
[----:B------:R-:W-:-:S03]  /*41a00*/  IMAD.WIDE R22, R16, 0x4, R4 ;  /* 0x0000000410167825 */ /* 0x000fc600078e0204 */
[----:B------:R-:W3:Y:S01]  /*41a10*/  LDL.LU R18, [R1+0x514] ;  /* 0x0005140001127983 */ /* 0x000ee20000300800 */
[----:B------:R-:W-:-:S03]  /*41a20*/  LOP3.LUT P5, RZ, R12, 0x80000000, RZ, 0xc0, !PT ;  /* 0x800000000cff7812 */ /* 0x000fc600078ac0ff */
[----:B------:R-:W3:Y:S01]  /*41a30*/  LDL.LU R16, [R1+0x1170] ;  /* 0x0011700001107983 */ /* 0x000ee20000300800 */
[----:B------:R-:W-:Y:S02]  /*41a40*/  LOP3.LUT R10, R10, 0xfff7ffff, RZ, 0xc0, !PT ;  /* 0xfff7ffff0a0a7812 */ /* 0x000fe400078ec0ff */
[----:B--2---:R-:W-:-:S13]  /*41a50*/  LOP3.LUT P1, RZ, R13, 0x400, RZ, 0xc0, !PT ;  /* 0x000004000dff7812 */ /* 0x004fda000782c0ff */
[----:B------:R-:W-:Y:S02]  /*41a60*/  @P1 LOP3.LUT R10, R10, 0x80000, RZ, 0xfc, !PT ;  /* 0x000800000a0a1812 */ /* 0x000fe400078efcff */
[----:B------:R-:W-:Y:S02]  /*41a70*/  LOP3.LUT P1, RZ, R13, 0x200, RZ, 0xc0, !PT ;  /* 0x000002000dff7812 */ /* 0x000fe4000782c0ff */
[----:B------:R-:W-:Y:S01]  /*41a80*/  LOP3.LUT R10, R10, 0xffefffff, RZ, 0xc0, !PT ;  /* 0xffefffff0a0a7812 */ /* 0x000fe200078ec0ff */
[----:B----4-:R1:W-:Y:S04]  /*41a90*/  @P4 STG.E desc[UR6][R22.64], R14 ;  /* 0x0000000e16004986 */ /* 0x0103e8000c101906 */
[----:B-1----:R-:W2:Y:S01]  /*41aa0*/  LDL.LU R14, [R1+0x114] ;  /* 0x00011400010e7983 */ /* 0x002ea20000300800 */
[----:B---3--:R-:W-:-:S05]  /*41ab0*/  IMAD.WIDE R22, R20, 0x4, R2 ;  /* 0x0000000414167825 */ /* 0x008fca00078e0202 */
[----:B------:R1:W-:Y:S04]  /*41ac0*/  @P5 STG.E desc[UR6][R22.64], R15 ;  /* 0x0000000f16005986 */ /* 0x0003e8000c101906 */
[----:B-1----:R-:W3:Y:S04]  /*41ad0*/  LDL.LU R15, [R1+0xd08] ;  /* 0x000d0800010f7983 */ /* 0x002ee80000300800 */
[----:B------:R-:W4:Y:S01]  /*41ae0*/  LDL.LU R0, [R1+0x918] ;  /* 0x0009180001007983 */ /* 0x000f220000300800 */
[----:B------:R-:W-:Y:S02]  /*41af0*/  @P1 LOP3.LUT R10, R10, 0x100000, RZ, 0xfc, !PT ;  /* 0x001000000a0a1812 */ /* 0x000fe400078efcff */
[----:B------:R-:W-:Y:S01]  /*41b00*/  LOP3.LUT P1, RZ, R13, 0x100, RZ, 0xc0, !PT ;  /* 0x000001000dff7812 */ /* 0x000fe2000782c0ff */
[----:B------:R-:W4:Y:S04]  /*41b10*/  LDL.LU R164, [R1+0x518] ;  /* 0x0005180001a47983 */ /* 0x000f280000300800 */
[----:B------:R-:W4:Y:S01]  /*41b20*/  LDL.LU R165, [R1+0x1178] ;  /* 0x0011780001a57983 */ /* 0x000f220000300800 */
[----:B------:R-:W-:-:S03]  /*41b30*/  LOP3.LUT R10, R10, 0xffdfffff, RZ, 0xc0, !PT ;  /* 0xffdfffff0a0a7812 */ /* 0x000fc600078ec0ff */
[----:B------:R-:W4:Y:S04]  /*41b40*/  LDL.LU R228, [R1+0x118] ;  /* 0x0001180001e47983 */ /* 0x000f280000300800 */
[----:B------:R-:W-:Y:S01]  /*41b50*/  @P1 LOP3.LUT R10, R10, 0x200000, RZ, 0xfc, !PT ;  /* 0x002000000a0a1812 */ /* 0x000fe200078efcff */
[----:B------:R-:W4:Y:S01]  /*41b60*/  LDL.LU R229, [R1+0xd0c] ;  /* 0x000d0c0001e57983 */ /* 0x000f220000300800 */
[----:B------:R-:W-:Y:S02]  /*41b70*/  LOP3.LUT P1, RZ, R13, 0x80, RZ, 0xc0, !PT ;  /* 0x000000800dff7812 */ /* 0x000fe4000782c0ff */
[----:B------:R-:W-:Y:S01]  /*41b80*/  LOP3.LUT R10, R10, 0xffbfffff, RZ, 0xc0, !PT ;  /* 0xffbfffff0a0a7812 */ /* 0x000fe200078ec0ff */
[----:B------:R-:W4:Y:S04]  /*41b90*/  LDL.LU R166, [R1+0x1180] ;  /* 0x0011800001a67983 */ /* 0x000f280000300800 */
[----:B------:R-:W4:Y:S04]  /*41ba0*/  LDL.LU R167, [R1+0x91c] ;  /* 0x00091c0001a77983 */ /* 0x000f280000300800 */
[----:B------:R-:W4:Y:S02]  /*41bb0*/  LDL.LU R251, [R1+0x51c] ;  /* 0x00051c0001fb7983 */ /* 0x000f240000300800 */
[----:B------:R-:W-:-:S02]  /*41bc0*/  @P1 LOP3.LUT R10, R10, 0x400000, RZ, 0xfc, !PT ;  /* 0x004000000a0a1812 */ /* 0x000fc400078efcff */
[C---:B------:R-:W-:Y:S01]  /*41bd0*/  LOP3.LUT P1, RZ, R13.reuse, 0x40, RZ, 0xc0, !PT ;  /* 0x000000400dff7812 */ /* 0x040fe2000782c0ff */
[----:B------:R-:W4:Y:S01]  /*41be0*/  LDL.LU R250, [R1+0x117c] ;  /* 0x00117c0001fa7983 */ /* 0x000f220000300800 */
[----:B------:R-:W-:Y:S02]  /*41bf0*/  LOP3.LUT R10, R10, 0xff7fffff, RZ, 0xc0, !PT ;  /* 0xff7fffff0a0a7812 */ /* 0x000fe400078ec0ff */
[C---:B------:R-:W-:Y:S01]  /*41c00*/  LOP3.LUT P6, RZ, R13.reuse, 0x1, RZ, 0xc0, !PT ;  /* 0x000000010dff7812 */ /* 0x040fe200078cc0ff */
[----:B------:R-:W4:Y:S01]  /*41c10*/  LDL.LU R249, [R1+0x11c] ;  /* 0x00011c0001f97983 */ /* 0x000f220000300800 */
[----:B------:R-:W-:-:S03]  /*41c20*/  LOP3.LUT P0, RZ, R13, 0x2, RZ, 0xc0, !PT ;  /* 0x000000020dff7812 */ /* 0x000fc6000780c0ff */
[----:B------:R-:W4:Y:S04]  /*41c30*/  LDL.LU R248, [R1+0xd10] ;  /* 0x000d100001f87983 */ /* 0x000f280000300800 */
[----:B------:R-:W-:Y:S01]  /*41c40*/  @P1 LOP3.LUT R10, R10, 0x800000, RZ, 0xfc, !PT ;  /* 0x008000000a0a1812 */ /* 0x000fe200078efcff */
[----:B------:R-:W4:Y:S01]  /*41c50*/  LDL.LU R252, [R1+0x1184] ;  /* 0x0011840001fc7983 */ /* 0x000f220000300800 */
[C---:B------:R-:W-:Y:S02]  /*41c60*/  LOP3.LUT P1, RZ, R13.reuse, 0x20, RZ, 0xc0, !PT ;  /* 0x000000200dff7812 */ /* 0x040fe4000782c0ff */
[----:B------:R-:W-:Y:S01]  /*41c70*/  LOP3.LUT R10, R10, 0xfeffffff, RZ, 0xc0, !PT ;  /* 0xfeffffff0a0a7812 */ /* 0x000fe200078ec0ff */
[----:B------:R-:W-:Y:S01]  /*41c80*/  IMAD.WIDE R22, R20, 0x4, R4 ;  /* 0x0000000414167825 */ /* 0x000fe200078e0204 */
[----:B------:R-:W4:Y:S09]  /*41c90*/  LDL.LU R231, [R1+0x920] ;  /* 0x0009200001e77983 */ /* 0x000f320000300800 */
[----:B------:R-:W-:Y:S01]  /*41ca0*/  @P1 LOP3.LUT R10, R10, 0x1000000, RZ, 0xfc, !PT ;  /* 0x010000000a0a1812 */ /* 0x000fe200078efcff */
[----:B------:R1:W-:Y:S01]  /*41cb0*/  @P6 STG.E desc[UR6][R22.64], R19 ;  /* 0x0000001316006986 */ /* 0x0003e2000c101906 */
[----:B------:R-:W-:-:S02]  /*41cc0*/  LOP3.LUT P1, RZ, R13, 0x10, RZ, 0xc0, !PT ;  /* 0x000000100dff7812 */ /* 0x000fc4000782c0ff */
[----:B------:R-:W-:Y:S01]  /*41cd0*/  LOP3.LUT R10, R10, 0xfdffffff, RZ, 0xc0, !PT ;  /* 0xfdffffff0a0a7812 */ /* 0x000fe200078ec0ff */
[----:B------:R-:W4:Y:S04]  /*41ce0*/  LDL.LU R230, [R1+0x520] ;  /* 0x0005200001e67983 */ /* 0x000f280000300800 */
[----:B------:R-:W4:Y:S01]  /*41cf0*/  LDL.LU R20, [R1+0x118c] ;  /* 0x00118c0001147983 */ /* 0x000f220000300800 */
[----:B-1----:R-:W-:-:S03]  /*41d00*/  IMAD.WIDE R22, R17, 0x4, R2 ;  /* 0x0000000411167825 */ /* 0x002fc600078e0202 */
[----:B------:R-:W4:Y:S02]  /*41d10*/  LDL.LU R19, [R1+0x120] ;  /* 0x0001200001137983 */ /* 0x000f240000300800 */
[----:B------:R-:W-:Y:S02]  /*41d20*/  @P1 LOP3.LUT R10, R10, 0x2000000, RZ, 0xfc, !PT ;  /* 0x020000000a0a1812 */ /* 0x000fe400078efcff */
[----:B------:R-:W-:Y:S02]  /*41d30*/  LOP3.LUT P1, RZ, R13, 0x8, RZ, 0xc0, !PT ;  /* 0x000000080dff7812 */ /* 0x000fe4000782c0ff */
[----:B------:R-:W-:Y:S01]  /*41d40*/  LOP3.LUT R10, R10, 0xfbffffff, RZ, 0xc0, !PT ;  /* 0xfbffffff0a0a7812 */ /* 0x000fe200078ec0ff */
[----:B------:R1:W-:Y:S10]  /*41d50*/  @P0 STG.E desc[UR6][R22.64], R18 ;  /* 0x0000001216000986 */ /* 0x0003f4000c101906 */
[----:B------:R-:W-:-:S02]  /*41d60*/  @P1 LOP3.LUT R10, R10, 0x4000000, RZ, 0xfc, !PT ;  /* 0x040000000a0a1812 */ /* 0x000fc400078efcff */
[----:B------:R-:W-:Y:S01]  /*41d70*/  LOP3.LUT P1, RZ, R13, 0x4, RZ, 0xc0, !PT ;  /* 0x000000040dff7812 */ /* 0x000fe2000782c0ff */
[----:B-1----:R-:W-:Y:S01]  /*41d80*/  IMAD.WIDE R22, R17, 0x4, R4 ;  /* 0x0000000411167825 */ /* 0x002fe200078e0204 */
[----:B------:R-:W4:Y:S04]  /*41d90*/  LDL.LU R18, [R1+0xd14] ;  /* 0x000d140001127983 */ /* 0x000f280000300800 */
[----:B------:R-:W4:Y:S07]  /*41da0*/  LDL.LU R17, [R1+0x1188] ;  /* 0x0011880001117983 */ /* 0x000f2e0000300800 */
[----:B--2---:R1:W-:Y:S01]  /*41db0*/  @P1 STG.E desc[UR6][R22.64], R14 ;  /* 0x0000000e16001986 */ /* 0x0043e2000c101906 */
[----:B------:R-:W-:Y:S01]  /*41dc0*/  LOP3.LUT P1, RZ, R10, 0x4000000, RZ, 0xc0, !PT ;  /* 0x040000000aff7812 */ /* 0x000fe2000782c0ff */
[----:B-1----:R-:W-:-:S02]  /*41dd0*/  IMAD.WIDE R22, R16, 0x4, R2 ;  /* 0x0000000410167825 */ /* 0x002fc400078e0202 */
[----:B------:R-:W2:Y:S10]  /*41de0*/  LDL.LU R14, [R1+0x17b0] ;  /* 0x0017b000010e7983 */ /* 0x000eb40000300800 */
[----:B---3--:R1:W-:Y:S04]  /*41df0*/  @P1 STG.E desc[UR6][R22.64], R15 ;  /* 0x0000000f16001986 */ /* 0x0083e8000c101906 */
[----:B-1----:R-:W3:Y:S01]  /*41e00*/  LDL.LU R15, [R1+0x17ac] ;  /* 0x0017ac00010f7983 */ /* 0x002ee20000300800 */
[----:B------:R-:W-:-:S03]  /*41e10*/  IMAD.WIDE R22, R16, 0x4, R4 ;  /* 0x0000000410167825 */ /* 0x000fc600078e0204 */
[----:B------:R-:W2:Y:S01]  /*41e20*/  LDL.LU R16, [R1+0x924] ;  /* 0x0009240001107983 */ /* 0x000ea20000300800 */
[----:B------:R-:W-:-:S13]  /*41e30*/  LOP3.LUT P1, RZ, R10, 0x2000000, RZ, 0xc0, !PT ;  /* 0x020000000aff7812 */ /* 0x000fda000782c0ff */
[----:B----4-:R1:W-:Y:S01]  /*41e40*/  @P1 STG.E desc[UR6][R22.64], R0 ;  /* 0x0000000016001986 */ /* 0x0103e2000c101906 */
        /* <DEDUP_REMOVED lines=32> */
[C---:B-1----:R-:W-:Y:S02]  /*42050*/  IMAD.WIDE R22, R17.reuse, 0x4, R2 ;  /* 0x0000000411167825 */ /* 0x042fe400078e0202 */
[----:B------:R-:W4:Y:S04]  /*42060*/  LDL.LU R19, [R1+0x528] ;  /* 0x0005280001137983 */ /* 0x000f280000300800 */
[----:B------:R1:W-:Y:S02]  /*42070*/  @P6 STG.E desc[UR6][R22.64], R18 ;  /* 0x0000001216006986 */ /* 0x0003e4000c101906 */
[----:B-1----:R-:W-:-:S02]  /*42080*/  IMAD.WIDE R22, R17, 0x4, R4 ;  /* 0x0000000411167825 */ /* 0x002fc400078e0204 */
[----:B------:R-:W3:Y:S04]  /*42090*/  LDL.LU R18, [R1+0x1194] ;  /* 0x0011940001127983 */ /* 0x000ee80000300800 */
[----:B------:R-:W4:Y:S04]  /*420a0*/  LDL.LU R17, [R1+0x524] ;  /* 0x0005240001117983 */ /* 0x000f280000300800 */
[----:B--2---:R1:W-:Y:S04]  /*420b0*/  @P0 STG.E desc[UR6][R22.64], R16 ;  /* 0x0000001016000986 */ /* 0x0043e8000c101906 */
[----:B-1----:R-:W2:Y:S04]  /*420c0*/  LDL.LU R16, [R1+0x1190] ;  /* 0x0011900001107983 */ /* 0x002ea80000300800 */
[----:B------:R-:W3:Y:S04]  /*420d0*/  LDL.LU R248, [R1+0x124] ;  /* 0x0001240001f87983 */ /* 0x000ee80000300800 */
[----:B------:R-:W3:Y:S04]  /*420e0*/  LDL.LU R252, [R1+0xd18] ;  /* 0x000d180001fc7983 */ /* 0x000ee80000300800 */
[----:B------:R-:W3:Y:S04]  /*420f0*/  LDL.LU R231, [R1+0x1198] ;  /* 0x0011980001e77983 */ /* 0x000ee80000300800 */
[----:B------:R-:W3:Y:S01]  /*42100*/  LDL.LU R230, [R1+0x928] ;  /* 0x0009280001e67983 */ /* 0x000ee20000300800 */
[----:B------:R-:W-:-:S03]  /*42110*/  LOP3.LUT P4, RZ, R13, 0x20000, RZ, 0xc0, !PT ;  /* 0x000200000dff7812 */ /* 0x000fc6000788c0ff */
[----:B------:R-:W3:Y:S01]  /*42120*/  LDL.LU R20, [R1+0x128] ;  /* 0x0001280001147983 */ /* 0x000ee20000300800 */
        /* <DEDUP_REMOVED lines=13> */
[----:B--2---:R-:W-:-:S05]  /*42200*/  IMAD.WIDE R22, R16, 0x4, R2 ;  /* 0x0000000410167825 */ /* 0x004fca00078e0202 */
[----:B----4-:R1:W-:Y:S02]  /*42210*/  @P4 STG.E desc[UR6][R22.64], R17 ;  /* 0x0000001116004986 */ /* 0x0103e4000c101906 */
[----:B-1----:R-:W-:Y:S02]  /*42220*/  IMAD.WIDE R22, R16, 0x4, R4 ;  /* 0x0000000410167825 */ /* 0x002fe400078e0204 */
[----:B------:R-:W2:Y:S04]  /*42230*/  LDL.LU R16, [R1+0xd1c] ;  /* 0x000d1c0001107983 */ /* 0x000ea80000300800 */
[----:B------:R-:W4:Y:S04]  /*42240*/  LDL.LU R17, [R1+0x119c] ;  /* 0x00119c0001117983 */ /* 0x000f280000300800 */
[----:B------:R-:W2:Y:S04]  /*42250*/  LDL.LU R164, [R1+0x92c] ;  /* 0x00092c0001a47983 */ /* 0x000ea80000300800 */
[----:B------:R-:W2:Y:S04]  /*42260*/  LDL.LU R228, [R1+0x11a4] ;  /* 0x0011a40001e47983 */ /* 0x000ea80000300800 */
[----:B------:R-:W2:Y:S01]  /*42270*/  LDL.LU R165, [R1+0x52c] ;  /* 0x00052c0001a57983 */ /* 0x000ea20000300800 */
[----:B------:R-:W-:-:S03]  /*42280*/  LOP3.LUT R10, R10, 0xffff7fff, RZ, 0xc0, !PT ;  /* 0xffff7fff0a0a7812 */ /* 0x000fc600078ec0ff */
[----:B------:R-:W2:Y:S01]  /*42290*/  LDL.LU R229, [R1+0x12c] ;  /* 0x00012c0001e57983 */ /* 0x000ea20000300800 */
[----:B------:R-:W-:Y:S02]  /*422a0*/  @P1 LOP3.LUT R10, R10, 0x8000, RZ, 0xfc, !PT ;  /* 0x000080000a0a1812 */ /* 0x000fe400078efcff */
[C---:B------:R-:W-:Y:S01]  /*422b0*/  LOP3.LUT P1, RZ, R13.reuse, 0x1000000, RZ, 0xc0, !PT ;  /* 0x010000000dff7812 */ /* 0x040fe2000782c0ff */
[----:B------:R-:W2:Y:S04]  /*422c0*/  LDL.LU R166, [R1+0xd20] ;  /* 0x000d200001a67983 */ /* 0x000ea80000300800 */
[----:B------:R-:W2:Y:S01]  /*422d0*/  LDL.LU R167, [R1+0x11a0] ;  /* 0x0011a00001a77983 */ /* 0x000ea20000300800 */
[----:B------:R-:W-:Y:S02]  /*422e0*/  LOP3.LUT R10, R10, 0xfffeffff, RZ, 0xc0, !PT ;  /* 0xfffeffff0a0a7812 */ /* 0x000fe400078ec0ff */
[C---:B------:R-:W-:Y:S01]  /*422f0*/  LOP3.LUT P5, RZ, R13.reuse, 0x40000, RZ, 0xc0, !PT ;  /* 0x000400000dff7812 */ /* 0x040fe200078ac0ff */
[----:B------:R-:W2:Y:S04]  /*42300*/  LDL.LU R251, [R1+0x930] ;  /* 0x0009300001fb7983 */ /* 0x000ea80000300800 */
[----:B------:R-:W-:Y:S01]  /*42310*/  @P1 LOP3.LUT R10, R10, 0x10000, RZ, 0xfc, !PT ;  /* 0x000100000a0a1812 */ /* 0x000fe200078efcff */
[----:B------:R-:W2:Y:S01]  /*42320*/  LDL.LU R249, [R1+0x11a8] ;  /* 0x0011a80001f97983 */ /* 0x000ea20000300800 */
[----:B------:R-:W-:-:S02]  /*42330*/  LOP3.LUT P1, RZ, R13, 0x800000, RZ, 0xc0, !PT ;  /* 0x008000000dff7812 */ /* 0x000fc4000782c0ff */
[----:B------:R-:W-:Y:S01]  /*42340*/  LOP3.LUT R10, R10, 0xfffdffff, RZ, 0xc0, !PT ;  /* 0xfffdffff0a0a7812 */ /* 0x000fe200078ec0ff */
[----:B------:R-:W2:Y:S01]  /*42350*/  LDL.LU R250, [R1+0x530] ;  /* 0x0005300001fa7983 */ /* 0x000ea20000300800 */
[----:B------:R-:W-:-:S09]  /*42360*/  LOP3.LUT P6, RZ, R13, 0x80000, RZ, 0xc0, !PT ;  /* 0x000800000dff7812 */ /* 0x000fd200078cc0ff */
[----:B------:R-:W-:Y:S02]  /*42370*/  @P1 LOP3.LUT R10, R10, 0x20000, RZ, 0xfc, !PT ;  /* 0x000200000a0a1812 */ /* 0x000fe400078efcff */
[C---:B------:R-:W-:Y:S01]  /*42380*/  LOP3.LUT P1, RZ, R13.reuse, 0x400000, RZ, 0xc0, !PT ;  /* 0x004000000dff7812 */ /* 0x040fe2000782c0ff */
[----:B---3--:R1:W-:Y:S01]  /*42390*/  @P5 STG.E desc[UR6][R22.64], R248 ;  /* 0x000000f816005986 */ /* 0x0083e2000c101906 */
[----:B------:R-:W-:Y:S02]  /*423a0*/  LOP3.LUT P0, RZ, R13, 0x100000, RZ, 0xc0, !PT ;  /* 0x001000000dff7812 */ /* 0x000fe4000780c0ff */
[----:B------:R-:W-:Y:S01]  /*423b0*/  LOP3.LUT R10, R10, 0xfffbffff, RZ, 0xc0, !PT ;  /* 0xfffbffff0a0a7812 */ /* 0x000fe200078ec0ff */
[----:B-1----:R-:W-:-:S08]  /*423c0*/  IMAD.WIDE R22, R231, 0x4, R2 ;  /* 0x00000004e7167825 */ /* 0x002fd000078e0202 */
[----:B------:R-:W-:Y:S01]  /*423d0*/  @P1 LOP3.LUT R10, R10, 0x40000, RZ, 0xfc, !PT ;  /* 0x000400000a0a1812 */ /* 0x000fe200078efcff */
[----:B------:R-:W3:Y:S01]  /*423e0*/  LDL.LU R248, [R1+0x130] ;  /* 0x0001300001f87983 */ /* 0x000ee20000300800 */
[----:B------:R-:W-:-:S03]  /*423f0*/  LOP3.LUT P1, RZ, R13, 0x200000, RZ, 0xc0, !PT ;  /* 0x002000000dff7812 */ /* 0x000fc6000782c0ff */
[----:B------:R1:W-:Y:S02]  /*42400*/  @P6 STG.E desc[UR6][R22.64], R252 ;  /* 0x000000fc16006986 */ /* 0x0003e4000c101906 */
[----:B-1----:R-:W-:Y:S02]  /*42410*/  IMAD.WIDE R22, R231, 0x4, R4 ;  /* 0x00000004e7167825 */ /* 0x002fe400078e0204 */
[----:B------:R-:W3:Y:S04]  /*42420*/  LDL.LU R252, [R1+0xd24] ;  /* 0x000d240001fc7983 */ /* 0x000ee80000300800 */
[----:B------:R-:W3:Y:S04]  /*42430*/  LDL.LU R231, [R1+0x11b0] ;  /* 0x0011b00001e77983 */ /* 0x000ee80000300800 */
[----:B------:R1:W-:Y:S02]  /*42440*/  @P0 STG.E desc[UR6][R22.64], R230 ;  /* 0x000000e616000986 */ /* 0x0003e4000c101906 */
[----:B-1----:R-:W-:-:S02]  /*42450*/  IMAD.WIDE R22, R18, 0x4, R2 ;  /* 0x0000000412167825 */ /* 0x002fc400078e0202 */
[----:B------:R-:W3:Y:S04]  /*42460*/  LDL.LU R230, [R1+0x934] ;  /* 0x0009340001e67983 */ /* 0x000ee80000300800 */
[----:B------:R1:W-:Y:S01]  /*42470*/  @P1 STG.E desc[UR6][R22.64], R19 ;  /* 0x0000001316001986 */ /* 0x0003e2000c101906 */
[----:B------:R-:W-:Y:S01]  /*42480*/  LOP3.LUT P1, RZ, R10, 0x40000, RZ, 0xc0, !PT ;  /* 0x000400000aff7812 */ /* 0x000fe2000782c0ff */
[----:B-1----:R-:W-:Y:S02]  /*42490*/  IMAD.WIDE R22, R18, 0x4, R4 ;  /* 0x0000000412167825 */ /* 0x002fe400078e0204 */
[----:B------:R-:W3:Y:S04]  /*424a0*/  LDL.LU R19, [R1+0x534] ;  /* 0x0005340001137983 */ /* 0x000ee80000300800 */
[----:B------:R-:W3:Y:S06]  /*424b0*/  LDL.LU R18, [R1+0x11ac] ;  /* 0x0011ac0001127983 */ /* 0x000eec0000300800 */
[----:B------:R1:W-:Y:S01]  /*424c0*/  @P1 STG.E desc[UR6][R22.64], R20 ;  /* 0x0000001416001986 */ /* 0x0003e2000c101906 */
[----:B------:R-:W-:-:S03]  /*424d0*/  LOP3.LUT P1, RZ, R10, 0x20000, RZ, 0xc0, !PT ;  /* 0x000200000aff7812 */ /* 0x000fc6000782c0ff */
[----:B-1----:R-:W3:Y:S01]  /*424e0*/  LDL.LU R20, [R1+0x134] ;  /* 0x0001340001147983 */ /* 0x002ee20000300800 */
[----:B----4-:R-:W-:-:S09]  /*424f0*/  IMAD.WIDE R22, R17, 0x4, R2 ;  /* 0x0000000411167825 */ /* 0x010fd200078e0202 */
[----:B--2---:R1:W-:Y:S04]  /*42500*/  @P1 STG.E desc[UR6][R22.64], R16 ;  /* 0x0000001016001986 */ /* 0x0043e8000c101906 */
[----:B-1----:R-:W2:Y:S01]  /*42510*/  LDL.LU R16, [R1+0x11b4] ;  /* 0x0011b40001107983 */ /* 0x002ea20000300800 */
[----:B------:R-:W-:-:S03]  /*42520*/  IMAD.WIDE R22, R17, 0x4, R4 ;  /* 0x0000000411167825 */ /* 0x000fc600078e0204 */
        /* <DEDUP_REMOVED lines=22> */
[----:B---3--:R1:W-:Y:S01]  /*42690*/  @P2 STG.E desc[UR6][R22.64], R248 ;  /* 0x000000f816002986 */ /* 0x0083e2000c101906 */
[----:B------:R-:W-:Y:S01]  /*426a0*/  LOP3.LUT P5, RZ, R14, 0x2, RZ, 0xc0, !PT ;  /* 0x000000020eff7812 */ /* 0x000fe200078ac0ff */
[----:B-1----:R-:W-:-:S05]  /*426b0*/  IMAD.WIDE R22, R231, 0x4, R2 ;  /* 0x00000004e7167825 */ /* 0x002fca00078e0202 */
[----:B------:R1:W-:Y:S02]  /*426c0*/  @P3 STG.E desc[UR6][R22.64], R252 ;  /* 0x000000fc16003986 */ /* 0x0003e4000c101906 */
[----:B-1----:R-:W-:-:S05]  /*426d0*/  IMAD.WIDE R22, R231, 0x4, R4 ;  /* 0x00000004e7167825 */ /* 0x002fca00078e0204 */
[----:B------:R1:W-:Y:S02]  /*426e0*/  @P4 STG.E desc[UR6][R22.64], R230 ;  /* 0x000000e616004986 */ /* 0x0003e4000c101906 */
[----:B-1----:R-:W-:-:S05]  /*426f0*/  IMAD.WIDE R22, R18, 0x4, R2 ;  /* 0x0000000412167825 */ /* 0x002fca00078e0202 */
[----:B------:R1:W-:Y:S01]  /*42700*/  @P5 STG.E desc[UR6][R22.64], R19 ;  /* 0x0000001316005986 */ /* 0x0003e2000c101906 */
[----:B------:R-:W-:Y:S01]  /*42710*/  LOP3.LUT P6, RZ, R14, 0x4, RZ, 0xc0, !PT ;  /* 0x000000040eff7812 */ /* 0x000fe200078cc0ff */
[----:B-1----:R-:W-:Y:S02]  /*42720*/  IMAD.WIDE R22, R18, 0x4, R4 ;  /* 0x0000000412167825 */ /* 0x002fe400078e0204 */
[----:B------:R-:W3:Y:S04]  /*42730*/  LDL.LU R19, [R1+0x11b8] ;  /* 0x0011b80001137983 */ /* 0x000ee80000300800 */
[----:B------:R-:W3:Y:S04]  /*42740*/  LDL.LU R18, [R1+0x93c] ;  /* 0x00093c0001127983 */ /* 0x000ee80000300800 */
[----:B------:R-:W3:Y:S04]  /*42750*/  LDL.LU R248, [R1+0x938] ;  /* 0x0009380001f87983 */ /* 0x000ee80000300800 */
[----:B------:R-:W3:Y:S04]  /*42760*/  LDL.LU R252, [R1+0x538] ;  /* 0x0005380001fc7983 */ /* 0x000ee80000300800 */
[----:B------:R-:W3:Y:S04]  /*42770*/  LDL.LU R231, [R1+0x11bc] ;  /* 0x0011bc0001e77983 */ /* 0x000ee80000300800 */
[----:B------:R-:W3:Y:S01]  /*42780*/  LDL.LU R230, [R1+0x138] ;  /* 0x0001380001e67983 */ /* 0x000ee20000300800 */
[----:B------:R-:W-:-:S03]  /*42790*/  LOP3.LUT P0, RZ, R14, 0x8, RZ, 0xc0, !PT ;  /* 0x000000080eff7812 */ /* 0x000fc6000780c0ff */
[----:B------:R1:W-:Y:S04]  /*427a0*/  @P6 STG.E desc[UR6][R22.64], R20 ;  /* 0x0000001416006986 */ /* 0x0003e8000c101906 */
[----:B-1----:R-:W3:Y:S01]  /*427b0*/  LDL.LU R20, [R1+0xd2c] ;  /* 0x000d2c0001147983 */ /* 0x002ee20000300800 */
[----:B--2---:R-:W-:-:S05]  /*427c0*/  IMAD.WIDE R22, R16, 0x4, R2 ;  /* 0x0000000410167825 */ /* 0x004fca00078e0202 */
[----:B----4-:R1:W-:Y:S02]  /*427d0*/  @P0 STG.E desc[UR6][R22.64], R17 ;  /* 0x0000001116000986 */ /* 0x0103e4000c101906 */
[----:B-1----:R-:W-:Y:S02]  /*427e0*/  IMAD.WIDE R22, R16, 0x4, R4 ;  /* 0x0000000410167825 */ /* 0x002fe400078e0204 */
[----:B------:R-:W2:Y:S04]  /*427f0*/  LDL.LU R16, [R1+0x53c] ;  /* 0x00053c0001107983 */ /* 0x000ea80000300800 */
[----:B------:R-:W4:Y:S04]  /*42800*/  LDL.LU R0, [R1+0x11c0] ;  /* 0x0011c00001007983 */ /* 0x000f280000300800 */
[----:B------:R-:W2:Y:S01]  /*42810*/  LDL.LU R17, [R1+0x13c] ;  /* 0x00013c0001117983 */ /* 0x000ea20000300800 */
        /* <DEDUP_REMOVED lines=9> */
[----:B------:R-:W2:Y:S01]  /*428b0*/  LDL.LU R229, [R1+0x540] ;  /* 0x0005400001e57983 */ /* 0x000ea20000300800 */
[----:B------:R-:W-:-:S03]  /*428c0*/  LOP3.LUT P4, RZ, R14, 0x10, RZ, 0xc0, !PT ;  /* 0x000000100eff7812 */ /* 0x000fc6000788c0ff */
[----:B------:R-:W2:Y:S04]  /*428d0*/  LDL.LU R167, [R1+0x140] ;  /* 0x0001400001a77983 */ /* 0x000ea80000300800 */
[----:B------:R-:W-:Y:S01]  /*428e0*/  @P1 LOP3.LUT R10, R10, 0x10, RZ, 0xfc, !PT ;  /* 0x000000100a0a1812 */ /* 0x000fe200078efcff */
[----:B------:R-:W2:Y:S01]  /*428f0*/  LDL.LU R250, [R1+0x11cc] ;  /* 0x0011cc0001fa7983 */ /* 0x000ea20000300800 */
[----:B------:R-:W-:Y:S02]  /*42900*/  LOP3.LUT P1, RZ, R14, 0x4000, RZ, 0xc0, !PT ;  /* 0x000040000eff7812 */ /* 0x000fe4000782c0ff */
[----:B------:R-:W-:Y:S01]  /*42910*/  LOP3.LUT R10, R10, 0xffffffdf, RZ, 0xc0, !PT ;  /* 0xffffffdf0a0a7812 */ /* 0x000fe200078ec0ff */
[----:B------:R-:W2:Y:S01]  /*42920*/  LDL.LU R251, [R1+0xd34] ;  /* 0x000d340001fb7983 */ /* 0x000ea20000300800 */
[----:B------:R-:W-:-:S02]  /*42930*/  LOP3.LUT P5, RZ, R14, 0x20, RZ, 0xc0, !PT ;  /* 0x000000200eff7812 */ /* 0x000fc400078ac0ff */
[----:B------:R-:W-:Y:S01]  /*42940*/  LOP3.LUT P6, RZ, R14, 0x40, RZ, 0xc0, !PT ;  /* 0x000000400eff7812 */ /* 0x000fe200078cc0ff */
[----:B------:R-:W2:Y:S06]  /*42950*/  LDL.LU R249, [R1+0x944] ;  /* 0x0009440001f97983 */ /* 0x000eac0000300800 */
        /* <DEDUP_REMOVED lines=12> */
[----:B------:R-:W-:-:S09]  /*42a20*/  LOP3.LUT P0, RZ, R14, 0x80, RZ, 0xc0, !PT ;  /* 0x000000800eff7812 */ /* 0x000fd2000780c0ff */
[----:B------:R-:W-:Y:S02]  /*42a30*/  @P1 LOP3.LUT R10, R10, 0x200, RZ, 0xfc, !PT ;  /* 0x000002000a0a1812 */ /* 0x000fe400078efcff */
[----:B------:R-:W-:Y:S02]  /*42a40*/  LOP3.LUT P1, RZ, R14, 0x200, RZ, 0xc0, !PT ;  /* 0x000002000eff7812 */ /* 0x000fe4000782c0ff */
[----:B------:R-:W-:-:S11]  /*42a50*/  LOP3.LUT R10, R10, 0xfffffbff, RZ, 0xc0, !PT ;  /* 0xfffffbff0a0a7812 */ /* 0x000fd600078ec0ff */
[----:B------:R-:W-:Y:S02]  /*42a60*/  @P1 LOP3.LUT R10, R10, 0x400, RZ, 0xfc, !PT ;  /* 0x000004000a0a1812 */ /* 0x000fe400078efcff */
[----:B------:R-:W-:Y:S01]  /*42a70*/  LOP3.LUT P1, RZ, R14, 0x100, RZ, 0xc0, !PT ;  /* 0x000001000eff7812 */ /* 0x000fe2000782c0ff */
[----:B---3--:R1:W-:Y:S02]  /*42a80*/  @P4 STG.E desc[UR6][R22.64], R248 ;  /* 0x000000f816004986 */ /* 0x0083e4000c101906 */
[C---:B-1----:R-:W-:Y:S02]  /*42a90*/  IMAD.WIDE R22, R231.reuse, 0x4, R2 ;  /* 0x00000004e7167825 */ /* 0x042fe400078e0202 */
[----:B------:R-:W3:Y:S04]  /*42aa0*/  LDL.LU R248, [R1+0x544] ;  /* 0x0005440001f87983 */ /* 0x000ee80000300800 */
[----:B------:R1:W-:Y:S02]  /*42ab0*/  @P5 STG.E desc[UR6][R22.64], R252 ;  /* 0x000000fc16005986 */ /* 0x0003e4000c101906 */
[----:B-1----:R-:W-:-:S02]  /*42ac0*/  IMAD.WIDE R22, R231, 0x4, R4 ;  /* 0x00000004e7167825 */ /* 0x002fc400078e0204 */
[----:B------:R-:W3:Y:S04]  /*42ad0*/  LDL.LU R252, [R1+0x11d4] ;  /* 0x0011d40001fc7983 */ /* 0x000ee80000300800 */
[----:B------:R1:W-:Y:S04]  /*42ae0*/  @P6 STG.E desc[UR6][R22.64], R230 ;  /* 0x000000e616006986 */ /* 0x0003e8000c101906 */
[----:B------:R-:W3:Y:S01]  /*42af0*/  LDL.LU R231, [R1+0x144] ;  /* 0x0001440001e77983 */ /* 0x000ee20000300800 */
[----:B-1----:R-:W-:-:S05]  /*42b00*/  IMAD.WIDE R22, R19, 0x4, R2 ;  /* 0x0000000413167825 */ /* 0x002fca00078e0202 */
[----:B------:R1:W-:Y:S02]  /*42b10*/  @P0 STG.E desc[UR6][R22.64], R20 ;  /* 0x0000001416000986 */ /* 0x0003e4000c101906 */
[----:B-1----:R-:W-:Y:S02]  /*42b20*/  IMAD.WIDE R22, R19, 0x4, R4 ;  /* 0x0000000413167825 */ /* 0x002fe400078e0204 */
[----:B------:R-:W3:Y:S04]  /*42b30*/  LDL.LU R20, [R1+0x11d0] ;  /* 0x0011d00001147983 */ /* 0x000ee80000300800 */
[----:B------:R1:W-:Y:S01]  /*42b40*/  @P1 STG.E desc[UR6][R22.64], R18 ;  /* 0x0000001216001986 */ /* 0x0003e2000c101906 */
[----:B------:R-:W-:-:S03]  /*42b50*/  LOP3.LUT P1, RZ, R10, 0x400, RZ, 0xc0, !PT ;  /* 0x000004000aff7812 */ /* 0x000fc6000782c0ff */
[----:B------:R-:W3:Y:S04]  /*42b60*/  LDL.LU R230, [R1+0xd38] ;  /* 0x000d380001e67983 */ /* 0x000ee80000300800 */
[----:B------:R-:W3:Y:S04]  /*42b70*/  LDL.LU R19, [R1+0x948] ;  /* 0x0009480001137983 */ /* 0x000ee80000300800 */
[----:B-1----:R-:W3:Y:S01]  /*42b80*/  LDL.LU R18, [R1+0x548] ;  /* 0x0005480001127983 */ /* 0x002ee20000300800 */
[----:B----4-:R-:W-:-:S05]  /*42b90*/  IMAD.WIDE R22, R0, 0x4, R2 ;  /* 0x0000000400167825 */ /* 0x010fca00078e0202 */
[----:B--2---:R1:W-:Y:S01]  /*42ba0*/  @P1 STG.E desc[UR6][R22.64], R16 ;  /* 0x0000001016001986 */ /* 0x0043e2000c101906 */
[----:B------:R-:W-:-:S03]  /*42bb0*/  LOP3.LUT P1, RZ, R10, 0x200, RZ, 0xc0, !PT ;  /* 0x000002000aff7812 */ /* 0x000fc6000782c0ff */
[----:B-1----:R-:W2:Y:S01]  /*42bc0*/  LDL.LU R16, [R1+0x11d8] ;  /* 0x0011d80001107983 */ /* 0x002ea20000300800 */
[----:B------:R-:W-:-:S09]  /*42bd0*/  IMAD.WIDE R22, R0, 0x4, R4 ;  /* 0x0000000400167825 */ /* 0x000fd200078e0204 */
[----:B------:R1:W-:Y:S04]  /*42be0*/  @P1 STG.E desc[UR6][R22.64], R17 ;  /* 0x0000001116001986 */ /* 0x0003e8000c101906 */
[----:B-1----:R-:W4:Y:S01]  /*42bf0*/  LDL.LU R17, [R1+0x148] ;  /* 0x0001480001117983 */ /* 0x002f220000300800 */
        /* <DEDUP_REMOVED lines=20> */
[C---:B------:R-:W-:Y:S02]  /*42d40*/  LOP3.LUT P4, RZ, R14.reuse, 0x80000, RZ, 0xc0, !PT ;  /* 0x000800000eff7812 */ /* 0x040fe4000788c0ff */
[C---:B------:R-:W-:Y:S02]  /*42d50*/  LOP3.LUT P5, RZ, R14.reuse, 0x100000, RZ, 0xc0, !PT ;  /* 0x001000000eff7812 */ /* 0x040fe400078ac0ff */
[C---:B------:R-:W-:Y:S02]  /*42d60*/  LOP3.LUT P6, RZ, R14.reuse, 0x200000, RZ, 0xc0, !PT ;  /* 0x002000000eff7812 */ /* 0x040fe400078cc0ff */
[----:B------:R-:W-:Y:S01]  /*42d70*/  LOP3.LUT P0, RZ, R14, 0x400000, RZ, 0xc0, !PT ;  /* 0x004000000eff7812 */ /* 0x000fe2000780c0ff */
[----:B---3--:R-:W-:-:S05]  /*42d80*/  IMAD.WIDE R22, R252, 0x4, R2 ;  /* 0x00000004fc167825 */ /* 0x008fca00078e0202 */
[----:B------:R1:W-:Y:S02]  /*42d90*/  @P2 STG.E desc[UR6][R22.64], R248 ;  /* 0x000000f816002986 */ /* 0x0003e4000c101906 */
[----:B-1----:R-:W-:-:S05]  /*42da0*/  IMAD.WIDE R22, R252, 0x4, R4 ;  /* 0x00000004fc167825 */ /* 0x002fca00078e0204 */
[----:B------:R1:W-:Y:S02]  /*42db0*/  @P3 STG.E desc[UR6][R22.64], R231 ;  /* 0x000000e716003986 */ /* 0x0003e4000c101906 */
[----:B-1----:R-:W-:-:S05]  /*42dc0*/  IMAD.WIDE R22, R20, 0x4, R2 ;  /* 0x0000000414167825 */ /* 0x002fca00078e0202 */
[----:B------:R1:W-:Y:S02]  /*42dd0*/  @P4 STG.E desc[UR6][R22.64], R230 ;  /* 0x000000e616004986 */ /* 0x0003e4000c101906 */
[----:B-1----:R-:W-:-:S05]  /*42de0*/  IMAD.WIDE R22, R20, 0x4, R4 ;  /* 0x0000000414167825 */ /* 0x002fca00078e0204 */
[----:B------:R2:W-:Y:S02]  /*42df0*/  @P5 STG.E desc[UR6][R22.64], R19 ;  /* 0x0000001316005986 */ /* 0x0005e4000c101906 */
[----:B--2---:R-:W-:-:S05]  /*42e00*/  IMAD.WIDE R22, R16, 0x4, R2 ;  /* 0x0000000410167825 */ /* 0x004fca00078e0202 */
[----:B------:R1:W-:Y:S02]  /*42e10*/  @P6 STG.E desc[UR6][R22.64], R18 ;  /* 0x0000001216006986 */ /* 0x0003e4000c101906 */
[----:B-1----:R-:W-:Y:S02]  /*42e20*/  IMAD.WIDE R22, R16, 0x4, R4 ;  /* 0x0000000410167825 */ /* 0x002fe400078e0204 */
[----:B------:R-:W2:Y:S04]  /*42e30*/  LDL.LU R18, [R1+0xd40] ;  /* 0x000d400001127983 */ /* 0x000ea80000300800 */
[----:B------:R-:W3:Y:S04]  /*42e40*/  LDL.LU R16, [R1+0x11e4] ;  /* 0x0011e40001107983 */ /* 0x000ee80000300800 */
[----:B------:R-:W2:Y:S04]  /*42e50*/  LDL.LU R252, [R1+0xd3c] ;  /* 0x000d3c0001fc7983 */ /* 0x000ea80000300800 */
[----:B------:R-:W3:Y:S04]  /*42e60*/  LDL.LU R231, [R1+0x11e0] ;  /* 0x0011e00001e77983 */ /* 0x000ee80000300800 */
[----:B----4-:R1:W-:Y:S04]  /*42e70*/  @P0 STG.E desc[UR6][R22.64], R17 ;  /* 0x0000001116000986 */ /* 0x0103e8000c101906 */
[----:B-1----:R-:W4:Y:S04]  /*42e80*/  LDL.LU R17, [R1+0x94c] ;  /* 0x00094c0001117983 */ /* 0x002f280000300800 */
[----:B------:R-:W4:Y:S04]  /*42e90*/  LDL.LU R230, [R1+0x54c] ;  /* 0x00054c0001e67983 */ /* 0x000f280000300800 */
[----:B------:R-:W4:Y:S04]  /*42ea0*/  LDL.LU R20, [R1+0x11dc] ;  /* 0x0011dc0001147983 */ /* 0x000f280000300800 */
[----:B------:R-:W4:Y:S01]  /*42eb0*/  LDL.LU R19, [R1+0x14c] ;  /* 0x00014c0001137983 */ /* 0x000f220000300800 */
[----:B------:R-:W-:-:S02]  /*42ec0*/  LOP3.LUT P1, RZ, R15, 0x8, RZ, 0xc0, !PT ;  /* 0x000000080fff7812 */ /* 0x000fc4000782c0ff */
[----:B------:R-:W-:Y:S01]  /*42ed0*/  LOP3.LUT R11, R11, 0xf7ffffff, RZ, 0xc0, !PT ;  /* 0xf7ffffff0b0b7812 */ /* 0x000fe200078ec0ff */
[----:B------:R-:W4:Y:S10]  /*42ee0*/  LDL.LU R248, [R1+0x950] ;  /* 0x0009500001f87983 */ /* 0x000f340000300800 */
        /* <DEDUP_REMOVED lines=18> */
[----:B------:R-:W-:Y:S02]  /*43010*/  LOP3.LUT R10, R10, 0xfffffffd, RZ, 0xc0, !PT ;  /* 0xfffffffd0a0a7812 */ /* 0x000fe400078ec0ff */
[----:B------:R-:W-:-:S09]  /*43020*/  LOP3.LUT P5, RZ, R14, 0x1000000, RZ, 0xc0, !PT ;  /* 0x010000000eff7812 */ /* 0x000fd200078ac0ff */
[----:B------:R-:W-:Y:S02]  /*43030*/  @P1 LOP3.LUT R10, R10, 0x2, RZ, 0xfc, !PT ;  /* 0x000000020a0a1812 */ /* 0x000fe400078efcff */
[----:B------:R-:W-:Y:S02]  /*43040*/  LOP3.LUT P1, RZ, R14, 0x10000000, RZ, 0xc0, !PT ;  /* 0x100000000eff7812 */ /* 0x000fe4000782c0ff */
[----:B------:R-:W-:Y:S02]  /*43050*/  LOP3.LUT R10, R10, 0xfffffffb, RZ, 0xc0, !PT ;  /* 0xfffffffb0a0a7812 */ /* 0x000fe400078ec0ff */
[C---:B------:R-:W-:Y:S02]  /*43060*/  LOP3.LUT P6, RZ, R14.reuse, 0x2000000, RZ, 0xc0, !PT ;  /* 0x020000000eff7812 */ /* 0x040fe400078cc0ff */
[----:B------:R-:W-:-:S07]  /*43070*/  LOP3.LUT P0, RZ, R14, 0x4000000, RZ, 0xc0, !PT ;  /* 0x040000000eff7812 */ /* 0x000fce000780c0ff */
[----:B------:R-:W-:Y:S02]  /*43080*/  @P1 LOP3.LUT R10, R10, 0x4, RZ, 0xfc, !PT ;  /* 0x000000040a0a1812 */ /* 0x000fe400078efcff */
[----:B------:R-:W-:Y:S01]  /*43090*/  LOP3.LUT P1, RZ, R14, 0x8000000, RZ, 0xc0, !PT ;  /* 0x080000000eff7812 */ /* 0x000fe2000782c0ff */
[----:B---3--:R-:W-:-:S05]  /*430a0*/  IMAD.WIDE R22, R231, 0x4, R2 ;  /* 0x00000004e7167825 */ /* 0x008fca00078e0202 */
[----:B--2---:R1:W-:Y:S02]  /*430b0*/  @P4 STG.E desc[UR6][R22.64], R252 ;  /* 0x000000fc16004986 */ /* 0x0043e4000c101906 */
[----:B-1----:R-:W-:-:S05]  /*430c0*/  IMAD.WIDE R22, R231, 0x4, R4 ;  /* 0x00000004e7167825 */ /* 0x002fca00078e0204 */
[----:B----4-:R1:W-:Y:S04]  /*430d0*/  @P5 STG.E desc[UR6][R22.64], R17 ;  /* 0x0000001116005986 */ /* 0x0103e8000c101906 */
[----:B-1----:R-:W2:Y:S04]  /*430e0*/  LDL.LU R17, [R1+0x550] ;  /* 0x0005500001117983 */ /* 0x002ea80000300800 */
[----:B------:R-:W3:Y:S04]  /*430f0*/  LDL.LU R14, [R1+0x11ec] ;  /* 0x0011ec00010e7983 */ /* 0x000ee80000300800 */
        /* <DEDUP_REMOVED lines=8> */
[----:B------:R-:W4:Y:S01]  /*43180*/  LDL.LU R167, [R1+0xd48] ;  /* 0x000d480001a77983 */ /* 0x000f220000300800 */
[----:B------:R-:W-:-:S03]  /*43190*/  IMAD.WIDE R22, R20, 0x4, R2 ;  /* 0x0000000414167825 */ /* 0x000fc600078e0202 */
[----:B------:R-:W4:Y:S04]  /*431a0*/  LDL.LU R250, [R1+0x958] ;  /* 0x0009580001fa7983 */ /* 0x000f280000300800 */
[----:B------:R-:W4:Y:S04]  /*431b0*/  LDL.LU R249, [R1+0x558] ;  /* 0x0005580001f97983 */ /* 0x000f280000300800 */
[----:B------:R-:W4:Y:S04]  /*431c0*/  LDL.LU R252, [R1+0x11f4] ;  /* 0x0011f40001fc7983 */ /* 0x000f280000300800 */
[----:B------:R1:W-:Y:S04]  /*431d0*/  @P6 STG.E desc[UR6][R22.64], R230 ;  /* 0x000000e616006986 */ /* 0x0003e8000c101906 */
[----:B------:R-:W4:Y:S01]  /*431e0*/  LDL.LU R231, [R1+0x158] ;  /* 0x0001580001e77983 */ /* 0x000f220000300800 */
[----:B-1----:R-:W-:-:S03]  /*431f0*/  IMAD.WIDE R22, R20, 0x4, R4 ;  /* 0x0000000414167825 */ /* 0x002fc600078e0204 */
[----:B------:R-:W4:Y:S04]  /*43200*/  LDL.LU R230, [R1+0xd4c] ;  /* 0x000d4c0001e67983 */ /* 0x000f280000300800 */
[----:B------:R1:W-:Y:S04]  /*43210*/  @P0 STG.E desc[UR6][R22.64], R19 ;  /* 0x0000001316000986 */ /* 0x0003e8000c101906 */
[----:B-1----:R-:W4:Y:S01]  /*43220*/  LDL.LU R19, [R1+0x11fc] ;  /* 0x0011fc0001137983 */ /* 0x002f220000300800 */
[----:B------:R-:W-:-:S05]  /*43230*/  IMAD.WIDE R22, R16, 0x4, R2 ;  /* 0x0000000410167825 */ /* 0x000fca00078e0202 */
[----:B------:R1:W-:Y:S02]  /*43240*/  @P1 STG.E desc[UR6][R22.64], R18 ;  /* 0x0000001216001986 */ /* 0x0003e4000c101906 */
[----:B-1----:R-:W-:Y:S02]  /*43250*/  IMAD.WIDE R22, R16, 0x4, R4 ;  /* 0x0000000410167825 */ /* 0x002fe400078e0204 */
[----:B------:R-:W4:Y:S04]  /*43260*/  LDL.LU R18, [R1+0x95c] ;  /* 0x00095c0001127983 */ /* 0x000f280000300800 */
[----:B------:R-:W4:Y:S04]  /*43270*/  LDL.LU R16, [R1+0x55c] ;  /* 0x00055c0001107983 */ /* 0x000f280000300800 */
[----:B------:R-:W4:Y:S01]  /*43280*/  LDL.LU R20, [R1+0x1204] ;  /* 0x0012040001147983 */ /* 0x000f220000300800 */
[----:B------:R-:W-:-:S13]  /*43290*/  LOP3.LUT P1, RZ, R10, 0x4, RZ, 0xc0, !PT ;  /* 0x000000040aff7812 */ /* 0x000fda000782c0ff */
[----:B------:R1:W-:Y:S01]  /*432a0*/  @P1 STG.E desc[UR6][R22.64], R248 ;  /* 0x000000f816001986 */ /* 0x0003e2000c101906 */
[----:B------:R-:W-:Y:S02]  /*432b0*/  LOP3.LUT P1, RZ, R10, 0x2, RZ, 0xc0, !PT ;  /* 0x000000020aff7812 */ /* 0x000fe4000782c0ff */
[C---:B------:R-:W-:Y:S02]  /*432c0*/  LOP3.LUT P2, RZ, R15.reuse, 0x10, RZ, 0xc0, !PT ;  /* 0x000000100fff7812 */ /* 0x040fe4000784c0ff */
[C---:B------:R-:W-:Y:S02]  /*432d0*/  LOP3.LUT P3, RZ, R15.reuse, 0x20, RZ, 0xc0, !PT ;  /* 0x000000200fff7812 */ /* 0x040fe4000786c0ff */
[C---:B------:R-:W-:Y:S02]  /*432e0*/  LOP3.LUT P4, RZ, R15.reuse, 0x40, RZ, 0xc0, !PT ;  /* 0x000000400fff7812 */ /* 0x040fe4000788c0ff */
[C---:B------:R-:W-:Y:S02]  /*432f0*/  LOP3.LUT P5, RZ, R15.reuse, 0x80, RZ, 0xc0, !PT ;  /* 0x000000800fff7812 */ /* 0x040fe400078ac0ff */
[C---:B------:R-:W-:Y:S01]  /*43300*/  LOP3.LUT P6, RZ, R15.reuse, 0x100, RZ, 0xc0, !PT ;  /* 0x000001000fff7812 */ /* 0x040fe200078cc0ff */
[----:B-1----:R-:W4:Y:S01]  /*43310*/  LDL.LU R248, [R1+0x17a8] ;  /* 0x0017a80001f87983 */ /* 0x002f220000300800 */
[----:B------:R-:W-:Y:S01]  /*43320*/  LOP3.LUT P0, RZ, R15, 0x200, RZ, 0xc0, !PT ;  /* 0x000002000fff7812 */ /* 0x000fe2000780c0ff */
[----:B---3--:R-:W-:-:S05]  /*43330*/  IMAD.WIDE R22, R14, 0x4, R2 ;  /* 0x000000040e167825 */ /* 0x008fca00078e0202 */
[----:B--2---:R1:W-:Y:S01]  /*43340*/  @P1 STG.E desc[UR6][R22.64], R17 ;  /* 0x0000001116001986 */ /* 0x0043e2000c101906 */
[----:B------:R-:W-:Y:S01]  /*43350*/  LOP3.LUT P1, RZ, R10, 0x1, RZ, 0xc0, !PT ;  /* 0x000000010aff7812 */ /* 0x000fe2000782c0ff */
[----:B-1----:R-:W-:Y:S02]  /*43360*/  IMAD.WIDE R22, R14, 0x4, R4 ;  /* 0x000000040e167825 */ /* 0x002fe400078e0204 */
[----:B------:R-:W2:Y:S10]  /*43370*/  LDL.LU R17, [R1+0x17a4] ;  /* 0x0017a40001117983 */ /* 0x000eb40000300800 */
        /* <DEDUP_REMOVED lines=27> */
[----:B------:R1:W-:Y:S04]  /*43530*/  @P0 STG.E desc[UR6][R22.64], R16 ;  /* 0x0000001016000986 */ /* 0x0003e8000c101906 */
[----:B-1----:R-:W3:Y:S04]  /*43540*/  LDL.LU R16, [R1+0x15c] ;  /* 0x00015c0001107983 */ /* 0x002ee80000300800 */
[----:B------:R-:W4:Y:S04]  /*43550*/  LDL.LU R252, [R1+0xd50] ;  /* 0x000d500001fc7983 */ /* 0x000f280000300800 */
[----:B------:R-:W2:Y:S01]  /*43560*/  LDL.LU R231, [R1+0x1200] ;  /* 0x0012000001e77983 */ /* 0x000ea20000300800 */
[----:B------:R-:W-:-:S03]  /*43570*/  LOP3.LUT P4, RZ, R15, 0x400, RZ, 0xc0, !PT ;  /* 0x000004000fff7812 */ /* 0x000fc6000788c0ff */
[----:B------:R-:W4:Y:S04]  /*43580*/  LDL.LU R230, [R1+0x960] ;  /* 0x0009600001e67983 */ /* 0x000f280000300800 */
[----:B------:R-:W4:Y:S04]  /*43590*/  LDL.LU R19, [R1+0x560] ;  /* 0x0005600001137983 */ /* 0x000f280000300800 */
[----:B------:R-:W4:Y:S01]  /*435a0*/  LDL.LU R18, [R1+0x1208] ;  /* 0x0012080001127983 */ /* 0x000f220000300800 */
[----:B------:R-:W-:Y:S01]  /*435b0*/  IMAD.WIDE R22, R20, 0x4, R4 ;  /* 0x0000000414167825 */ /* 0x000fe200078e0204 */
        /* <DEDUP_REMOVED lines=11> */
[----:B---3--:R1:W-:Y:S04]  /*43670*/  @P4 STG.E desc[UR6][R22.64], R16 ;  /* 0x0000001016004986 */ /* 0x0083e8000c101906 */
[----:B-1----:R-:W3:Y:S04]  /*43680*/  LDL.LU R16, [R1+0x160] ;  /* 0x0001600001107983 */ /* 0x002ee80000300800 */
        /* <DEDUP_REMOVED lines=19> */
[C---:B------:R-:W-:Y:S02]  /*437c0*/  LOP3.LUT P5, RZ, R15.reuse, 0x800, RZ, 0xc0, !PT ;  /* 0x000008000fff7812 */ /* 0x040fe400078ac0ff */
[----:B------:R-:W-:Y:S01]  /*437d0*/  LOP3.LUT P6, RZ, R15, 0x1000, RZ, 0xc0, !PT ;  /* 0x000010000fff7812 */ /* 0x000fe200078cc0ff */
[----:B--2---:R-:W-:Y:S01]  /*437e0*/  IMAD.WIDE R22, R231, 0x4, R2 ;  /* 0x00000004e7167825 */ /* 0x004fe200078e0202 */
[----:B------:R-:W2:Y:S05]  /*437f0*/  LDL.LU R249, [R1+0x1218] ;  /* 0x0012180001f97983 */ /* 0x000eaa0000300800 */
[----:B------:R-:W-:-:S02]  /*43800*/  @P1 LOP3.LUT R11, R11, 0x1000000, RZ, 0xfc, !PT ;  /* 0x010000000b0b1812 */ /* 0x000fc400078efcff */
[----:B------:R-:W-:Y:S02]  /*43810*/  LOP3.LUT P1, RZ, R15, 0x10000, RZ, 0xc0, !PT ;  /* 0x000100000fff7812 */ /* 0x000fe4000782c0ff */
[----:B------:R-:W-:Y:S01]  /*43820*/  LOP3.LUT R11, R11, 0xfdffffff, RZ, 0xc0, !PT ;  /* 0xfdffffff0b0b7812 */ /* 0x000fe200078ec0ff */
[----:B----4-:R1:W-:Y:S01]  /*43830*/  @P5 STG.E desc[UR6][R22.64], R252 ;  /* 0x000000fc16005986 */ /* 0x0103e2000c101906 */
[----:B------:R-:W-:-:S09]  /*43840*/  LOP3.LUT P0, RZ, R15, 0x2000, RZ, 0xc0, !PT ;  /* 0x000020000fff7812 */ /* 0x000fd2000780c0ff */
[----:B------:R-:W-:Y:S02]  /*43850*/  @P1 LOP3.LUT R11, R11, 0x2000000, RZ, 0xfc, !PT ;  /* 0x020000000b0b1812 */ /* 0x000fe400078efcff */
[----:B------:R-:W-:Y:S01]  /*43860*/  LOP3.LUT P1, RZ, R15, 0x8000, RZ, 0xc0, !PT ;  /* 0x000080000fff7812 */ /* 0x000fe2000782c0ff */
[----:B-1----:R-:W-:Y:S01]  /*43870*/  IMAD.WIDE R22, R231, 0x4, R4 ;  /* 0x00000004e7167825 */ /* 0x002fe200078e0204 */
[----:B------:R-:W-:Y:S01]  /*43880*/  LOP3.LUT R11, R11, 0xfbffffff, RZ, 0xc0, !PT ;  /* 0xfbffffff0b0b7812 */ /* 0x000fe200078ec0ff */
[----:B------:R-:W4:Y:S04]  /*43890*/  LDL.LU R252, [R1+0x96c] ;  /* 0x00096c0001fc7983 */ /* 0x000f280000300800 */
[----:B------:R1:W-:Y:S04]  /*438a0*/  @P6 STG.E desc[UR6][R22.64], R230 ;  /* 0x000000e616006986 */ /* 0x0003e8000c101906 */
[----:B------:R-:W4:Y:S02]  /*438b0*/  LDL.LU R231, [R1+0x56c] ;  /* 0x00056c0001e77983 */ /* 0x000f240000300800 */
[----:B------:R-:W-:-:S02]  /*438c0*/  @P1 LOP3.LUT R11, R11, 0x4000000, RZ, 0xfc, !PT ;  /* 0x040000000b0b1812 */ /* 0x000fc400078efcff */
[----:B------:R-:W-:Y:S01]  /*438d0*/  LOP3.LUT P1, RZ, R15, 0x4000, RZ, 0xc0, !PT ;  /* 0x000040000fff7812 */ /* 0x000fe2000782c0ff */
[----:B-1----:R-:W4:Y:S01]  /*438e0*/  LDL.LU R230, [R1+0x1220] ;  /* 0x0012200001e67983 */ /* 0x002f220000300800 */
[----:B------:R-:W-:-:S05]  /*438f0*/  IMAD.WIDE R22, R18, 0x4, R2 ;  /* 0x0000000412167825 */ /* 0x000fca00078e0202 */
[----:B------:R1:W-:Y:S02]  /*43900*/  @P0 STG.E desc[UR6][R22.64], R19 ;  /* 0x0000001316000986 */ /* 0x0003e4000c101906 */
[----:B-1----:R-:W-:Y:S02]  /*43910*/  IMAD.WIDE R22, R18, 0x4, R4 ;  /* 0x0000000412167825 */ /* 0x002fe400078e0204 */
[----:B------:R-:W4:Y:S04]  /*43920*/  LDL.LU R19, [R1+0x16c] ;  /* 0x00016c0001137983 */ /* 0x000f280000300800 */
[----:B------:R-:W4:Y:S04]  /*43930*/  LDL.LU R18, [R1+0x1228] ;  /* 0x0012280001127983 */ /* 0x000f280000300800 */
[----:B---3--:R1:W-:Y:S04]  /*43940*/  @P1 STG.E desc[UR6][R22.64], R16 ;  /* 0x0000001016001986 */ /* 0x0083e8000c101906 */
[----:B-1----:R-:W3:Y:S01]  /*43950*/  LDL.LU R16, [R1+0x17a0] ;  /* 0x0017a00001107983 */ /* 0x002ee20000300800 */
[----:B------:R-:W-:Y:S01]  /*43960*/  LOP3.LUT P1, RZ, R11, 0x4000000, RZ, 0xc0, !PT ;  /* 0x040000000bff7812 */ /* 0x000fe2000782c0ff */
[----:B------:R-:W-:-:S12]  /*43970*/  IMAD.WIDE R22, R20, 0x4, R2 ;  /* 0x0000000414167825 */ /* 0x000fd800078e0202 */
[----:B------:R1:W-:Y:S02]  /*43980*/  @P1 STG.E desc[UR6][R22.64], R10 ;  /* 0x0000000a16001986 */ /* 0x0003e4000c101906 */
[----:B-1----:R-:W-:Y:S02]  /*43990*/  IMAD.WIDE R22, R20, 0x4, R4 ;  /* 0x0000000414167825 */ /* 0x002fe400078e0204 */
[----:B------:R-:W3:Y:S01]  /*439a0*/  LDL.LU R20, [R1+0x970] ;  /* 0x0009700001147983 */ /* 0x000ee20000300800 */
        /* <DEDUP_REMOVED lines=23> */
[----:B--2---:R-:W-:-:S05]  /*43b20*/  IMAD.WIDE R22, R249, 0x4, R2 ;  /* 0x00000004f9167825 */ /* 0x004fca00078e0202 */
[----:B------:R1:W-:Y:S01]  /*43b30*/  @P2 STG.E desc[UR6][R22.64], R250 ;  /* 0x000000fa16002986 */ /* 0x0003e2000c101906 */
[----:B------:R-:W-:Y:S01]  /*43b40*/  LOP3.LUT P5, RZ, R15, 0x4000000, RZ, 0xc0, !PT ;  /* 0x040000000fff7812 */ /* 0x000fe200078ac0ff */
[----:B-1----:R-:W-:-:S05]  /*43b50*/  IMAD.WIDE R22, R249, 0x4, R4 ;  /* 0x00000004f9167825 */ /* 0x002fca00078e0204 */
[----:B----4-:R1:W-:Y:S01]  /*43b60*/  @P3 STG.E desc[UR6][R22.64], R252 ;  /* 0x000000fc16003986 */ /* 0x0103e2000c101906 */
[----:B------:R-:W-:Y:S01]  /*43b70*/  LOP3.LUT P6, RZ, R15, 0x8000000, RZ, 0xc0, !PT ;  /* 0x080000000fff7812 */ /* 0x000fe200078cc0ff */
[----:B-1----:R-:W-:-:S05]  /*43b80*/  IMAD.WIDE R22, R230, 0x4, R2 ;  /* 0x00000004e6167825 */ /* 0x002fca00078e0202 */
[----:B------:R1:W-:Y:S02]  /*43b90*/  @P4 STG.E desc[UR6][R22.64], R231 ;  /* 0x000000e716004986 */ /* 0x0003e4000c101906 */
[----:B-1----:R-:W-:-:S05]  /*43ba0*/  IMAD.WIDE R22, R230, 0x4, R4 ;  /* 0x00000004e6167825 */ /* 0x002fca00078e0204 */
[----:B------:R1:W-:Y:S02]  /*43bb0*/  @P5 STG.E desc[UR6][R22.64], R19 ;  /* 0x0000001316005986 */ /* 0x0003e4000c101906 */
[----:B-1----:R-:W-:-:S05]  /*43bc0*/  IMAD.WIDE R22, R18, 0x4, R2 ;  /* 0x0000000412167825 */ /* 0x002fca00078e0202 */
[----:B---3--:R1:W-:Y:S04]  /*43bd0*/  @P6 STG.E desc[UR6][R22.64], R16 ;  /* 0x0000001016006986 */ /* 0x0083e8000c101906 */
[----:B-1----:R-:W2:Y:S01]  /*43be0*/  LDL.LU R16, [R1+0x179c] ;  /* 0x00179c0001107983 */ /* 0x002ea20000300800 */
[----:B------:R-:W-:-:S03]  /*43bf0*/  IMAD.WIDE R22, R18, 0x4, R4 ;  /* 0x0000000412167825 */ /* 0x000fc600078e0204 */
[----:B------:R-:W3:Y:S04]  /*43c00*/  LDL.LU R19, [R1+0x574] ;  /* 0x0005740001137983 */ /* 0x000ee80000300800 */
[----:B------:R-:W4:Y:S04]  /*43c10*/  LDL.LU R18, [R1+0x1234] ;  /* 0x0012340001127983 */ /* 0x000f280000300800 */
[----:B------:R-:W3:Y:S04]  /*43c20*/  LDL.LU R250, [R1+0x570] ;  /* 0x0005700001fa7983 */ /* 0x000ee80000300800 */
[----:B------:R-:W4:Y:S01]  /*43c30*/  LDL.LU R249, [R1+0x1224] ;  /* 0x0012240001f97983 */ /* 0x000f220000300800 */
[----:B------:R-:W-:-:S03]  /*43c40*/  LOP3.LUT P0, RZ, R15, 0x10000000, RZ, 0xc0, !PT ;  /* 0x100000000fff7812 */ /* 0x000fc6000780c0ff */
[----:B------:R-:W3:Y:S04]  /*43c50*/  LDL.LU R252, [R1+0x170] ;  /* 0x0001700001fc7983 */ /* 0x000ee80000300800 */
[----:B------:R-:W3:Y:S04]  /*43c60*/  LDL.LU R231, [R1+0xd64] ;  /* 0x000d640001e77983 */ /* 0x000ee80000300800 */
[----:B------:R-:W3:Y:S04]  /*43c70*/  LDL.LU R230, [R1+0x122c] ;  /* 0x00122c0001e67983 */ /* 0x000ee80000300800 */
[----:B------:R1:W-:Y:S04]  /*43c80*/  @P0 STG.E desc[UR6][R22.64], R20 ;  /* 0x0000001416000986 */ /* 0x0003e8000c101906 */
[----:B-1----:R-:W3:Y:S04]  /*43c90*/  LDL.LU R20, [R1+0x974] ;  /* 0x0009740001147983 */ /* 0x002ee80000300800 */
[----:B------:R-:W3:Y:S01]  /*43ca0*/  LDL.LU R22, [R1+0x174] ;  /* 0x0001740001167983 */ /* 0x000ee20000300800 */
[----:B------:R-:W-:-:S03]  /*43cb0*/  LOP3.LUT R11, R11, 0xfffff7ff, RZ, 0xc0, !PT ;  /* 0xfffff7ff0b0b7812 */ /* 0x000fc600078ec0ff */
        /* <DEDUP_REMOVED lines=8> */
[----:B------:R-:W-:-:S03]  /*43d40*/  LOP3.LUT P4, RZ, R15, 0x20000000, RZ, 0xc0, !PT ;  /* 0x200000000fff7812 */ /* 0x000fc6000788c0ff */
[----:B------:R-:W3:Y:S01]  /*43d50*/  LDL.LU R166, [R1+0x97c] ;  /* 0x00097c0001a67983 */ /* 0x000ee20000300800 */
[C---:B------:R-:W-:Y:S02]  /*43d60*/  LOP3.LUT P5, RZ, R15.reuse, 0x40000000, RZ, 0xc0, !PT ;  /* 0x400000000fff7812 */ /* 0x040fe400078ac0ff */
[----:B------:R-:W-:Y:S01]  /*43d70*/  LOP3.LUT P6, RZ, R15, 0x80000000, RZ, 0xc0, !PT ;  /* 0x800000000fff7812 */ /* 0x000fe200078cc0ff */
[----:B------:R-:W3:Y:S04]  /*43d80*/  LDL.LU R167, [R1+0x57c] ;  /* 0x00057c0001a77983 */ /* 0x000ee80000300800 */
[----:B------:R-:W3:Y:S01]  /*43d90*/  LDL.LU R251, [R1+0x123c] ;  /* 0x00123c0001fb7983 */ /* 0x000ee20000300800 */
[----:B--2---:R-:W-:-:S13]  /*43da0*/  LOP3.LUT P1, RZ, R16, 0x200, RZ, 0xc0, !PT ;  /* 0x0000020010ff7812 */ /* 0x004fda000782c0ff */
        /* <DEDUP_REMOVED lines=15> */
[----:B----4-:R-:W-:-:S10]  /*43ea0*/  IMAD.WIDE R14, R249, 0x4, R2 ;  /* 0x00000004f90e7825 */ /* 0x010fd400078e0202 */
[----:B------:R-:W-:Y:S02]  /*43eb0*/  @P1 LOP3.LUT R11, R11, 0x10000, RZ, 0xfc, !PT ;  /* 0x000100000b0b1812 */ /* 0x000fe400078efcff */
[C---:B------:R-:W-:Y:S02]  /*43ec0*/  LOP3.LUT P1, RZ, R16.reuse, 0x8, RZ, 0xc0, !PT ;  /* 0x0000000810ff7812 */ /* 0x040fe4000782c0ff */
[----:B------:R-:W-:Y:S01]  /*43ed0*/  LOP3.LUT R11, R11, 0xfffdffff, RZ, 0xc0, !PT ;  /* 0xfffdffff0b0b7812 */ /* 0x000fe200078ec0ff */
[----:B---3--:R1:W-:Y:S01]  /*43ee0*/  @P4 STG.E desc[UR6][R14.64], R250 ;  /* 0x000000fa0e004986 */ /* 0x0083e2000c101906 */
[----:B------:R-:W-:-:S09]  /*43ef0*/  LOP3.LUT P0, RZ, R16, 0x1, RZ, 0xc0, !PT ;  /* 0x0000000110ff7812 */ /* 0x000fd2000780c0ff */
[----:B------:R-:W-:Y:S01]  /*43f00*/  @P1 LOP3.LUT R11, R11, 0x20000, RZ, 0xfc, !PT ;  /* 0x000200000b0b1812 */ /* 0x000fe200078efcff */
[----:B-1----:R-:W-:Y:S01]  /*43f10*/  IMAD.WIDE R14, R249, 0x4, R4 ;  /* 0x00000004f90e7825 */ /* 0x002fe200078e0204 */
[----:B------:R-:W-:Y:S01]  /*43f20*/  LOP3.LUT P1, RZ, R16, 0x4, RZ, 0xc0, !PT ;  /* 0x0000000410ff7812 */ /* 0x000fe2000782c0ff */
[----:B------:R-:W2:Y:S04]  /*43f30*/  LDL.LU R250, [R1+0x17c] ;  /* 0x00017c0001fa7983 */ /* 0x000ea80000300800 */
[----:B------:R1:W-:Y:S01]  /*43f40*/  @P5 STG.E desc[UR6][R14.64], R252 ;  /* 0x000000fc0e005986 */ /* 0x0003e2000c101906 */
[----:B------:R-:W-:Y:S01]  /*43f50*/  LOP3.LUT R11, R11, 0xfffbffff, RZ, 0xc0, !PT ;  /* 0xfffbffff0b0b7812 */ /* 0x000fe200078ec0ff */
[----:B-1----:R-:W-:Y:S02]  /*43f60*/  IMAD.WIDE R14, R230, 0x4, R2 ;  /* 0x00000004e60e7825 */ /* 0x002fe400078e0202 */
[----:B------:R-:W3:Y:S04]  /*43f70*/  LDL.LU R252, [R1+0x1244] ;  /* 0x0012440001fc7983 */ /* 0x000ee80000300800 */
[----:B------:R-:W-:Y:S01]  /*43f80*/  @P1 LOP3.LUT R11, R11, 0x40000, RZ, 0xfc, !PT ;  /* 0x000400000b0b1812 */ /* 0x000fe200078efcff */
[----:B------:R1:W-:Y:S04]  /*43f90*/  @P6 STG.E desc[UR6][R14.64], R231 ;  /* 0x000000e70e006986 */ /* 0x0003e8000c101906 */
[----:B------:R-:W4:Y:S01]  /*43fa0*/  LDL.LU R249, [R1+0xd70] ;  /* 0x000d700001f97983 */ /* 0x000f220000300800 */
[----:B------:R-:W-:Y:S01]  /*43fb0*/  LOP3.LUT P1, RZ, R16, 0x2, RZ, 0xc0, !PT ;  /* 0x0000000210ff7812 */ /* 0x000fe2000782c0ff */
[----:B-1----:R-:W-:-:S02]  /*43fc0*/  IMAD.WIDE R14, R230, 0x4, R4 ;  /* 0x00000004e60e7825 */ /* 0x002fc400078e0204 */
[----:B------:R-:W4:Y:S04]  /*43fd0*/  LDL.LU R231, [R1+0x980] ;  /* 0x0009800001e77983 */ /* 0x000f280000300800 */
[----:B------:R1:W-:Y:S04]  /*43fe0*/  @P0 STG.E desc[UR6][R14.64], R20 ;  /* 0x000000140e000986 */ /* 0x0003e8000c101906 */
[----:B------:R-:W4:Y:S04]  /*43ff0*/  LDL.LU R230, [R1+0x580] ;  /* 0x0005800001e67983 */ /* 0x000f280000300800 */
[----:B-1----:R-:W4:Y:S01]  /*44000*/  LDL.LU R20, [R1+0x124c] ;  /* 0x00124c0001147983 */ /* 0x002f220000300800 */
[----:B------:R-:W-:-:S05]  /*44010*/  IMAD.WIDE R14, R18, 0x4, R2 ;  /* 0x00000004120e7825 */ /* 0x000fca00078e0202 */
[----:B------:R1:W-:Y:S02]  /*44020*/  @P1 STG.E desc[UR6][R14.64], R19 ;  /* 0x000000130e001986 */ /* 0x0003e4000c101906 */
[----:B-1----:R-:W-:Y:S02]  /*44030*/  IMAD.WIDE R14, R18, 0x4, R4 ;  /* 0x00000004120e7825 */ /* 0x002fe400078e0204 */
[----:B------:R-:W4:Y:S04]  /*44040*/  LDL.LU R19, [R1+0x180] ;  /* 0x0001800001137983 */ /* 0x000f280000300800 */
        /* <DEDUP_REMOVED lines=26> */
[C---:B------:R-:W-:Y:S01]  /*441f0*/  LOP3.LUT P4, RZ, R16.reuse, 0x1000, RZ, 0xc0, !PT ;  /* 0x0000100010ff7812 */ /* 0x040fe2000788c0ff */
[----:B-1----:R-:W-:Y:S01]  /*44200*/  IMAD.WIDE R14, R251, 0x4, R4 ;  /* 0x00000004fb0e7825 */ /* 0x002fe200078e0204 */
[C---:B------:R-:W-:Y:S02]  /*44210*/  LOP3.LUT P5, RZ, R16.reuse, 0x2000, RZ, 0xc0, !PT ;  /* 0x0000200010ff7812 */ /* 0x040fe400078ac0ff */
[C---:B------:R-:W-:Y:S02]  /*44220*/  LOP3.LUT P6, RZ, R16.reuse, 0x4000, RZ, 0xc0, !PT ;  /* 0x0000400010ff7812 */ /* 0x040fe400078cc0ff */
[----:B------:R-:W-:Y:S01]  /*44230*/  LOP3.LUT P0, RZ, R16, 0x8000, RZ, 0xc0, !PT ;  /* 0x0000800010ff7812 */ /* 0x000fe2000780c0ff */
        /* <DEDUP_REMOVED lines=9> */
[----:B------:R1:W-:Y:S02]  /*442d0*/  @P6 STG.E desc[UR6][R14.64], R19 ;  /* 0x000000130e006986 */ /* 0x0003e4000c101906 */
[----:B-1----:R-:W-:-:S05]  /*442e0*/  IMAD.WIDE R14, R18, 0x4, R2 ;  /* 0x00000004120e7825 */ /* 0x002fca00078e0202 */
[----:B------:R1:W-:Y:S04]  /*442f0*/  @P0 STG.E desc[UR6][R14.64], R17 ;  /* 0x000000110e000986 */ /* 0x0003e8000c101906 */
[----:B-1----:R-:W3:Y:S04]  /*44300*/  LDL.LU R17, [R1+0x1798] ;  /* 0x0017980001117983 */ /* 0x002ee80000300800 */
[----:B------:R-:W4:Y:S04]  /*44310*/  LDL.LU R249, [R1+0x984] ;  /* 0x0009840001f97983 */ /* 0x000f280000300800 */
[----:B------:R-:W2:Y:S04]  /*44320*/  LDL.LU R250, [R1+0x584] ;  /* 0x0005840001fa7983 */ /* 0x000ea80000300800 */
[----:B------:R-:W3:Y:S01]  /*44330*/  LDL.LU R20, [R1+0x1250] ;  /* 0x0012500001147983 */ /* 0x000ee20000300800 */
[----:B------:R-:W-:-:S02]  /*44340*/  LOP3.LUT P1, RZ, R16, 0x10000000, RZ, 0xc0, !PT ;  /* 0x1000000010ff7812 */ /* 0x000fc4000782c0ff */
[----:B------:R-:W-:Y:S01]  /*44350*/  LOP3.LUT R11, R11, 0xfffffff7, RZ, 0xc0, !PT ;  /* 0xfffffff70b0b7812 */ /* 0x000fe200078ec0ff */
[----:B------:R-:W2:Y:S01]  /*44360*/  LDL.LU R252, [R1+0x184] ;  /* 0x0001840001fc7983 */ /* 0x000ea20000300800 */
[----:B------:R-:W-:Y:S01]  /*44370*/  LOP3.LUT P4, RZ, R16, 0x10000, RZ, 0xc0, !PT ;  /* 0x0001000010ff7812 */ /* 0x000fe2000788c0ff */
[----:B------:R-:W-:Y:S02]  /*44380*/  IMAD.WIDE R14, R18, 0x4, R4 ;  /* 0x00000004120e7825 */ /* 0x000fe400078e0204 */
[----:B------:R-:W2:Y:S04]  /*44390*/  LDL.LU R231, [R1+0xd78] ;  /* 0x000d780001e77983 */ /* 0x000ea80000300800 */
[----:B------:R-:W2:Y:S02]  /*443a0*/  LDL.LU R19, [R1+0x588] ;  /* 0x0005880001137983 */ /* 0x000ea40000300800 */
[----:B------:R-:W-:-:S02]  /*443b0*/  @P1 LOP3.LUT R11, R11, 0x8, RZ, 0xfc, !PT ;  /* 0x000000080b0b1812 */ /* 0x000fc400078efcff */
[----:B------:R-:W-:Y:S01]  /*443c0*/  LOP3.LUT P1, RZ, R16, 0x8000000, RZ, 0xc0, !PT ;  /* 0x0800000010ff7812 */ /* 0x000fe2000782c0ff */
[----:B------:R-:W2:Y:S01]  /*443d0*/  LDL.LU R18, [R1+0x1254] ;  /* 0x0012540001127983 */ /* 0x000ea20000300800 */
[----:B------:R-:W-:-:S03]  /*443e0*/  LOP3.LUT R11, R11, 0xffffffef, RZ, 0xc0, !PT ;  /* 0xffffffef0b0b7812 */ /* 0x000fc600078ec0ff */
[----:B------:R-:W2:Y:S08]  /*443f0*/  LDL.LU R22, [R1+0x125c] ;  /* 0x00125c0001167983 */ /* 0x000eb00000300800 */
        /* <DEDUP_REMOVED lines=16> */
[C---:B------:R-:W-:Y:S02]  /*44500*/  LOP3.LUT P1, RZ, R16.reuse, 0x200000, RZ, 0xc0, !PT ;  /* 0x0020000010ff7812 */ /* 0x040fe4000782c0ff */
[----:B------:R-:W-:Y:S02]  /*44510*/  LOP3.LUT R11, R11, 0xfffffbff, RZ, 0xc0, !PT ;  /* 0xfffffbff0b0b7812 */ /* 0x000fe400078ec0ff */
[C---:B------:R-:W-:Y:S02]  /*44520*/  LOP3.LUT P5, RZ, R16.reuse, 0x20000, RZ, 0xc0, !PT ;  /* 0x0002000010ff7812 */ /* 0x040fe400078ac0ff */
[C---:B------:R-:W-:Y:S02]  /*44530*/  LOP3.LUT P6, RZ, R16.reuse, 0x40000, RZ, 0xc0, !PT ;  /* 0x0004000010ff7812 */ /* 0x040fe400078cc0ff */
[----:B------:R-:W-:-:S02]  /*44540*/  LOP3.LUT P0, RZ, R16, 0x80000, RZ, 0xc0, !PT ;  /* 0x0008000010ff7812 */ /* 0x000fc4000780c0ff */
[C---:B------:R-:W-:Y:S02]  /*44550*/  LOP3.LUT P2, RZ, R16.reuse, 0x20000000, RZ, 0xc0, !PT ;  /* 0x2000000010ff7812 */ /* 0x040fe4000784c0ff */
[C---:B------:R-:W-:Y:S02]  /*44560*/  LOP3.LUT P3, RZ, R16.reuse, 0x40000000, RZ, 0xc0, !PT ;  /* 0x4000000010ff7812 */ /* 0x040fe4000786c0ff */
[----:B------:R-:W-:Y:S02]  /*44570*/  @P1 LOP3.LUT R11, R11, 0x400, RZ, 0xfc, !PT ;  /* 0x000004000b0b1812 */ /* 0x000fe400078efcff */
[C---:B------:R-:W-:Y:S01]  /*44580*/  LOP3.LUT P1, RZ, R16.reuse, 0x100000, RZ, 0xc0, !PT ;  /* 0x0010000010ff7812 */ /* 0x040fe2000782c0ff */
[----:B----4-:R1:W-:Y:S04]  /*44590*/  @P4 STG.E desc[UR6][R14.64], R249 ;  /* 0x000000f90e004986 */ /* 0x0103e8000c101906 */
[----:B-1----:R-:W4:Y:S01]  /*445a0*/  LDL.LU R249, [R1+0x988] ;  /* 0x0009880001f97983 */ /* 0x002f220000300800 */
[----:B------:R-:W-:-:S03]  /*445b0*/  LOP3.LUT P4, RZ, R16, 0x80000000, RZ, 0xc0, !PT ;  /* 0x8000000010ff7812 */ /* 0x000fc6000788c0ff */
[----:B------:R-:W4:Y:S01]  /*445c0*/  LDL.LU R16, [R1+0x188] ;  /* 0x0001880001107983 */ /* 0x000f220000300800 */
[----:B---3--:R-:W-:-:S05]  /*445d0*/  IMAD.WIDE R14, R20, 0x4, R2 ;  /* 0x00000004140e7825 */ /* 0x008fca00078e0202 */
[----:B--2---:R1:W-:Y:S02]  /*445e0*/  @P5 STG.E desc[UR6][R14.64], R250 ;  /* 0x000000fa0e005986 */ /* 0x0043e4000c101906 */
[----:B-1----:R-:W-:Y:S02]  /*445f0*/  IMAD.WIDE R14, R20, 0x4, R4 ;  /* 0x00000004140e7825 */ /* 0x002fe400078e0204 */
[----:B------:R-:W2:Y:S04]  /*44600*/  LDL.LU R20, [R1+0xd7c] ;  /* 0x000d7c0001147983 */ /* 0x000ea80000300800 */
[----:B------:R-:W3:Y:S04]  /*44610*/  LDL.LU R23, [R1+0x98c] ;  /* 0x00098c0001177983 */ /* 0x000ee80000300800 */
[----:B------:R-:W3:Y:S04]  /*44620*/  LDL.LU R10, [R1+0x58c] ;  /* 0x00058c00010a7983 */ /* 0x000ee80000300800 */
[----:B------:R-:W3:Y:S04]  /*44630*/  LDL.LU R13, [R1+0x1268] ;  /* 0x00126800010d7983 */ /* 0x000ee80000300800 */
[----:B------:R-:W3:Y:S04]  /*44640*/  LDL.LU R0, [R1+0x18c] ;  /* 0x00018c0001007983 */ /* 0x000ee80000300800 */
[----:B------:R-:W3:Y:S04]  /*44650*/  LDL.LU R164, [R1+0xd80] ;  /* 0x000d800001a47983 */ /* 0x000ee80000300800 */
[----:B------:R1:W-:Y:S04]  /*44660*/  @P6 STG.E desc[UR6][R14.64], R252 ;  /* 0x000000fc0e006986 */ /* 0x0003e8000c101906 */
[----:B------:R-:W3:Y:S04]  /*44670*/  LDL.LU R165, [R1+0x1270] ;  /* 0x0012700001a57983 */ /* 0x000ee80000300800 */
[----:B------:R-:W3:Y:S01]  /*44680*/  LDL.LU R228, [R1+0x990] ;  /* 0x0009900001e47983 */ /* 0x000ee20000300800 */
[----:B-1----:R-:W-:-:S03]  /*44690*/  IMAD.WIDE R14, R230, 0x4, R2 ;  /* 0x00000004e60e7825 */ /* 0x002fc600078e0202 */
[----:B------:R-:W3:Y:S04]  /*446a0*/  LDL.LU R229, [R1+0x590] ;  /* 0x0005900001e57983 */ /* 0x000ee80000300800 */
[----:B------:R1:W-:Y:S04]  /*446b0*/  @P0 STG.E desc[UR6][R14.64], R231 ;  /* 0x000000e70e000986 */ /* 0x0003e8000c101906 */
[----:B------:R-:W3:Y:S04]  /*446c0*/  LDL.LU R166, [R1+0x126c] ;  /* 0x00126c0001a67983 */ /* 0x000ee80000300800 */
[----:B------:R-:W3:Y:S01]  /*446d0*/  LDL.LU R167, [R1+0x190] ;  /* 0x0001900001a77983 */ /* 0x000ee20000300800 */
[----:B-1----:R-:W-:-:S03]  /*446e0*/  IMAD.WIDE R14, R230, 0x4, R4 ;  /* 0x00000004e60e7825 */ /* 0x002fc600078e0204 */
[----:B------:R-:W3:Y:S04]  /*446f0*/  LDL.LU R251, [R1+0xd84] ;  /* 0x000d840001fb7983 */ /* 0x000ee80000300800 */
[----:B------:R-:W3:Y:S04]  /*44700*/  LDL.LU R250, [R1+0x1274] ;  /* 0x0012740001fa7983 */ /* 0x000ee80000300800 */
[----:B------:R-:W3:Y:S04]  /*44710*/  LDL.LU R252, [R1+0x994] ;  /* 0x0009940001fc7983 */ /* 0x000ee80000300800 */
[----:B------:R-:W3:Y:S04]  /*44720*/  LDL.LU R231, [R1+0x594] ;  /* 0x0005940001e77983 */ /* 0x000ee80000300800 */
[----:B------:R-:W3:Y:S04]  /*44730*/  LDL.LU R230, [R1+0x1278] ;  /* 0x0012780001e67983 */ /* 0x000ee80000300800 */
[----:B----4-:R1:W-:Y:S01]  /*44740*/  @P1 STG.E desc[UR6][R14.64], R249 ;  /* 0x000000f90e001986 */ /* 0x0103e2000c101906 */
[----:B------:R-:W-:Y:S01]  /*44750*/  LOP3.LUT P1, RZ, R11, 0x400, RZ, 0xc0, !PT ;  /* 0x000004000bff7812 */ /* 0x000fe2000782c0ff */
[----:B-1----:R-:W-:-:S02]  /*44760*/  IMAD.WIDE R14, R18, 0x4, R2 ;  /* 0x00000004120e7825 */ /* 0x002fc400078e0202 */
[----:B------:R-:W4:Y:S10]  /*44770*/  LDL.LU R249, [R1+0x1794] ;  /* 0x0017940001f97983 */ /* 0x000f340000300800 */
[----:B------:R1:W-:Y:S01]  /*44780*/  @P1 STG.E desc[UR6][R14.64], R19 ;  /* 0x000000130e001986 */ /* 0x0003e2000c101906 */
[----:B------:R-:W-:Y:S01]  /*44790*/  LOP3.LUT P1, RZ, R11, 0x200, RZ, 0xc0, !PT ;  /* 0x000002000bff7812 */ /* 0x000fe2000782c0ff */
[----:B-1----:R-:W-:-:S02]  /*447a0*/  IMAD.WIDE R14, R18, 0x4, R4 ;  /* 0x00000004120e7825 */ /* 0x002fc400078e0204 */
[----:B------:R-:W4:Y:S10]  /*447b0*/  LDL.LU R19, [R1+0x1790] ;  /* 0x0017900001137983 */ /* 0x000f340000300800 */
[----:B------:R1:W-:Y:S01]  /*447c0*/  @P1 STG.E desc[UR6][R14.64], R16 ;  /* 0x000000100e001986 */ /* 0x0003e2000c101906 */
[----:B------:R-:W-:-:S03]  /*447d0*/  LOP3.LUT P1, RZ, R11, 0x100, RZ, 0xc0, !PT ;  /* 0x000001000bff7812 */ /* 0x000fc6000782c0ff */
[----:B------:R-:W4:Y:S01]  /*447e0*/  LDL.LU R18, [R1+0x178c] ;  /* 0x00178c0001127983 */ /* 0x000f220000300800 */
[----:B-1----:R-:W-:-:S09]  /*447f0*/  IMAD.WIDE R14, R22, 0x4, R2 ;  /* 0x00000004160e7825 */ /* 0x002fd200078e0202 */
[----:B--2---:R1:W-:Y:S04]  /*44800*/  @P1 STG.E desc[UR6][R14.64], R20 ;  /* 0x000000140e001986 */ /* 0x0043e8000c101906 */
[----:B-1----:R-:W2:Y:S01]  /*44810*/  LDL.LU R20, [R1+0x194] ;  /* 0x0001940001147983 */ /* 0x002ea20000300800 */
[----:B------:R-:W-:Y:S01]  /*44820*/  LOP3.LUT P1, RZ, R11, 0x80, RZ, 0xc0, !PT ;  /* 0x000000800bff7812 */ /* 0x000fe2000782c0ff */
[----:B------:R-:W-:-:S12]  /*44830*/  IMAD.WIDE R14, R22, 0x4, R4 ;  /* 0x00000004160e7825 */ /* 0x000fd800078e0204 */
[----:B---3--:R1:W-:Y:S01]  /*44840*/  @P1 STG.E desc[UR6][R14.64], R23 ;  /* 0x000000170e001986 */ /* 0x0083e2000c101906 */
        /* <DEDUP_REMOVED lines=21> */
[----:B-1----:R-:W-:Y:S02]  /*449a0*/  IMAD.WIDE R14, R250, 0x4, R4 ;  /* 0x00000004fa0e7825 */ /* 0x002fe400078e0204 */
[----:B------:R-:W3:Y:S04]  /*449b0*/  LDL.LU R250, [R1+0xd8c] ;  /* 0x000d8c0001fa7983 */ /* 0x000ee80000300800 */
[----:B------:R1:W-:Y:S02]  /*449c0*/  @P5 STG.E desc[UR6][R14.64], R252 ;  /* 0x000000fc0e005986 */ /* 0x0003e4000c101906 */
[----:B-1----:R-:W-:-:S05]  /*449d0*/  IMAD.WIDE R14, R230, 0x4, R2 ;  /* 0x00000004e60e7825 */ /* 0x002fca00078e0202 */
[----:B------:R1:W-:Y:S02]  /*449e0*/  @P6 STG.E desc[UR6][R14.64], R231 ;  /* 0x000000e70e006986 */ /* 0x0003e4000c101906 */
[----:B-1----:R-:W-:Y:S02]  /*449f0*/  IMAD.WIDE R14, R230, 0x4, R4 ;  /* 0x00000004e60e7825 */ /* 0x002fe400078e0204 */
[----:B------:R-:W4:Y:S04]  /*44a00*/  LDL.LU R230, [R1+0x1284] ;  /* 0x0012840001e67983 */ /* 0x000f280000300800 */
[----:B------:R-:W3:Y:S04]  /*44a10*/  LDL.LU R231, [R1+0x99c] ;  /* 0x00099c0001e77983 */ /* 0x000ee80000300800 */
        /* <DEDUP_REMOVED lines=32> */
[----:B------:R-:W4:Y:S01]  /*44c20*/  LDL.LU R165, [R1+0x1294] ;  /* 0x0012940001a57983 */ /* 0x000f220000300800 */
[----:B------:R-:W-:-:S02]  /*44c30*/  @P1 LOP3.LUT R12, R12, 0x80000000, RZ, 0xfc, !PT ;  /* 0x800000000c0c1812 */ /* 0x000fc400078efcff */
[----:B------:R-:W-:Y:S01]  /*44c40*/  LOP3.LUT P1, RZ, R17, 0x400, RZ, 0xc0, !PT ;  /* 0x0000040011ff7812 */ /* 0x000fe2000782c0ff */
[----:B------:R-:W4:Y:S01]  /*44c50*/  LDL.LU R228, [R1+0xd94] ;  /* 0x000d940001e47983 */ /* 0x000f220000300800 */
        /* <DEDUP_REMOVED lines=8> */
[----:B------:R-:W-:Y:S01]  /*44ce0*/  LOP3.LUT P0, RZ, R17, 0x40, RZ, 0xc0, !PT ;  /* 0x0000004011ff7812 */ /* 0x000fe2000780c0ff */
[----:B---3--:R1:W-:Y:S01]  /*44cf0*/  @P5 STG.E desc[UR6][R14.64], R229 ;  /* 0x000000e50e005986 */ /* 0x0083e2000c101906 */
        /* <DEDUP_REMOVED lines=8> */
[----:B------:R1:W-:Y:S02]  /*44d80*/  @P0 STG.E desc[UR6][R14.64], R251 ;  /* 0x000000fb0e000986 */ /* 0x0003e4000c101906 */
[----:B-1----:R-:W-:-:S02]  /*44d90*/  IMAD.WIDE R14, R230, 0x4, R2 ;  /* 0x00000004e60e7825 */ /* 0x002fc400078e0202 */
[----:B------:R-:W3:Y:S04]  /*44da0*/  LDL.LU R251, [R1+0x129c] ;  /* 0x00129c0001fb7983 */ /* 0x000ee80000300800 */
[----:B------:R1:W-:Y:S01]  /*44db0*/  @P1 STG.E desc[UR6][R14.64], R250 ;  /* 0x000000fa0e001986 */ /* 0x0003e2000c101906 */
[----:B------:R-:W-:-:S03]  /*44dc0*/  LOP3.LUT P1, RZ, R11, 0x4, RZ, 0xc0, !PT ;  /* 0x000000040bff7812 */ /* 0x000fc6000782c0ff */
[----:B------:R-:W3:Y:S01]  /*44dd0*/  LDL.LU R167, [R1+0x5a4] ;  /* 0x0005a40001a77983 */ /* 0x000ee20000300800 */
[----:B-1----:R-:W-:-:S03]  /*44de0*/  IMAD.WIDE R14, R230, 0x4, R4 ;  /* 0x00000004e60e7825 */ /* 0x002fc600078e0204 */
[----:B------:R-:W3:Y:S06]  /*44df0*/  LDL.LU R250, [R1+0x1a4] ;  /* 0x0001a40001fa7983 */ /* 0x000eec0000300800 */
[----:B------:R1:W-:Y:S01]  /*44e00*/  @P1 STG.E desc[UR6][R14.64], R231 ;  /* 0x000000e70e001986 */ /* 0x0003e2000c101906 */
[----:B------:R-:W-:-:S03]  /*44e10*/  LOP3.LUT P1, RZ, R11, 0x2, RZ, 0xc0, !PT ;  /* 0x000000020bff7812 */ /* 0x000fc6000782c0ff */
[----:B------:R-:W3:Y:S01]  /*44e20*/  LDL.LU R230, [R1+0x12a0] ;  /* 0x0012a00001e67983 */ /* 0x000ee20000300800 */
[----:B-1----:R-:W-:-:S03]  /*44e30*/  IMAD.WIDE R14, R252, 0x4, R2 ;  /* 0x00000004fc0e7825 */ /* 0x002fc600078e0202 */
[----:B------:R-:W3:Y:S06]  /*44e40*/  LDL.LU R231, [R1+0xd98] ;  /* 0x000d980001e77983 */ /* 0x000eec0000300800 */
[----:B--2---:R1:W-:Y:S01]  /*44e50*/  @P1 STG.E desc[UR6][R14.64], R20 ;  /* 0x000000140e001986 */ /* 0x0043e2000c101906 */
[----:B------:R-:W-:Y:S01]  /*44e60*/  LOP3.LUT P1, RZ, R11, 0x1, RZ, 0xc0, !PT ;  /* 0x000000010bff7812 */ /* 0x000fe2000782c0ff */
[----:B------:R-:W-:Y:S02]  /*44e70*/  IMAD.WIDE R10, R252, 0x4, R4 ;  /* 0x00000004fc0a7825 */ /* 0x000fe400078e0204 */
[----:B-1----:R-:W2:Y:S10]  /*44e80*/  LDL.LU R20, [R1+0x12a4] ;  /* 0x0012a40001147983 */ /* 0x002eb40000300800 */
[----:B----4-:R1:W-:Y:S01]  /*44e90*/  @P1 STG.E desc[UR6][R10.64], R22 ;  /* 0x000000160a001986 */ /* 0x0103e2000c101906 */
[----:B------:R-:W-:-:S03]  /*44ea0*/  LOP3.LUT P1, RZ, R12, 0x80000000, RZ, 0xc0, !PT ;  /* 0x800000000cff7812 */ /* 0x000fc6000782c0ff */
[----:B------:R-:W4:Y:S01]  /*44eb0*/  LDL.LU R252, [R1+0x5a8] ;  /* 0x0005a80001fc7983 */ /* 0x000f220000300800 */
[----:B-1----:R-:W-:-:S09]  /*44ec0*/  IMAD.WIDE R10, R13, 0x4, R2 ;  /* 0x000000040d0a7825 */ /* 0x002fd200078e0202 */
        /* <DEDUP_REMOVED lines=9> */
[----:B------:R1:W-:Y:S04]  /*44f60*/  @P1 STG.E desc[UR6][R10.64], R18 ;  /* 0x000000120a001986 */ /* 0x0003e8000c101906 */
[----:B-1----:R-:W2:Y:S01]  /*44f70*/  LDL.LU R18, [R1+0x1788] ;  /* 0x0017880001127983 */ /* 0x002ea20000300800 */
[----:B------:R-:W-:Y:S02]  /*44f80*/  LOP3.LUT P1, RZ, R12, 0x8000000, RZ, 0xc0, !PT ;  /* 0x080000000cff7812 */ /* 0x000fe4000782c0ff */
[----:B------:R-:W-:Y:S01]  /*44f90*/  LOP3.LUT P2, RZ, R17, 0x10000, RZ, 0xc0, !PT ;  /* 0x0001000011ff7812 */ /* 0x000fe2000784c0ff */
[----:B---3--:R-:W-:Y:S01]  /*44fa0*/  IMAD.WIDE R10, R229, 0x4, R2 ;  /* 0x00000004e50a7825 */ /* 0x008fe200078e0202 */
[C---:B------:R-:W-:Y:S02]  /*44fb0*/  LOP3.LUT P3, RZ, R17.reuse, 0x20000, RZ, 0xc0, !PT ;  /* 0x0002000011ff7812 */ /* 0x040fe4000786c0ff */
[----:B------:R-:W-:-:S07]  /*44fc0*/  LOP3.LUT P4, RZ, R17, 0x40000, RZ, 0xc0, !PT ;  /* 0x0004000011ff7812 */ /* 0x000fce000788c0ff */
        /* <DEDUP_REMOVED lines=9> */
[----:B-1----:R-:W-:-:S05]  /*45060*/  IMAD.WIDE R10, R230, 0x4, R2 ;  /* 0x00000004e60a7825 */ /* 0x002fca00078e0202 */
[----:B------:R1:W-:Y:S02]  /*45070*/  @P5 STG.E desc[UR6][R10.64], R231 ;  /* 0x000000e70a005986 */ /* 0x0003e4000c101906 */
[----:B-1----:R-:W-:Y:S02]  /*45080*/  IMAD.WIDE R10, R230, 0x4, R4 ;  /* 0x00000004e60a7825 */ /* 0x002fe400078e0204 */
[----:B------:R-:W3:Y:S04]  /*45090*/  LDL.LU R231, [R1+0x12ac] ;  /* 0x0012ac0001e77983 */ /* 0x000ee80000300800 */
[----:B------:R-:W3:Y:S04]  /*450a0*/  LDL.LU R230, [R1+0x1ac] ;  /* 0x0001ac0001e67983 */ /* 0x000ee80000300800 */
[----:B--2---:R1:W-:Y:S04]  /*450b0*/  @P6 STG.E desc[UR6][R10.64], R18 ;  /* 0x000000120a006986 */ /* 0x0043e8000c101906 */
[----:B-1----:R-:W2:Y:S04]  /*450c0*/  LDL.LU R18, [R1+0x1784] ;  /* 0x0017840001127983 */ /* 0x002ea80000300800 */
[----:B------:R-:W3:Y:S04]  /*450d0*/  LDL.LU R166, [R1+0x1a8] ;  /* 0x0001a80001a67983 */ /* 0x000ee80000300800 */
[----:B------:R-:W3:Y:S04]  /*450e0*/  LDL.LU R167, [R1+0xd9c] ;  /* 0x000d9c0001a77983 */ /* 0x000ee80000300800 */
[----:B------:R-:W3:Y:S01]  /*450f0*/  LDL.LU R251, [R1+0x12a8] ;  /* 0x0012a80001fb7983 */ /* 0x000ee20000300800 */
[----:B------:R-:W-:-:S03]  /*45100*/  LOP3.LUT P0, RZ, R17, 0x200000, RZ, 0xc0, !PT ;  /* 0x0020000011ff7812 */ /* 0x000fc6000780c0ff */
[----:B------:R-:W3:Y:S01]  /*45110*/  LDL.LU R250, [R1+0x9ac] ;  /* 0x0009ac0001fa7983 */ /* 0x000ee20000300800 */
[----:B------:R-:W-:-:S09]  /*45120*/  IMAD.WIDE R10, R20, 0x4, R2 ;  /* 0x00000004140a7825 */ /* 0x000fd200078e0202 */
[----:B----4-:R1:W-:Y:S04]  /*45130*/  @P0 STG.E desc[UR6][R10.64], R252 ;  /* 0x000000fc0a000986 */ /* 0x0103e8000c101906 */
[----:B-1----:R-:W4:Y:S01]  /*45140*/  LDL.LU R252, [R1+0x5ac] ;  /* 0x0005ac0001fc7983 */ /* 0x002f220000300800 */
[----:B------:R-:W-:Y:S01]  /*45150*/  LOP3.LUT R12, R12, 0xfff7ffff, RZ, 0xc0, !PT ;  /* 0xfff7ffff0c0c7812 */ /* 0x000fe200078ec0ff */
[----:B------:R-:W-:Y:S02]  /*45160*/  IMAD.WIDE R10, R20, 0x4, R4 ;  /* 0x00000004140a7825 */ /* 0x000fe400078e0204 */
[----:B------:R-:W4:Y:S01]  /*45170*/  LDL.LU R20, [R1+0x12b0] ;  /* 0x0012b00001147983 */ /* 0x000f220000300800 */
[C---:B------:R-:W-:Y:S02]  /*45180*/  LOP3.LUT P4, RZ, R17.reuse, 0x400000, RZ, 0xc0, !PT ;  /* 0x0040000011ff7812 */ /* 0x040fe4000788c0ff */
[----:B------:R-:W-:-:S02]  /*45190*/  LOP3.LUT P5, RZ, R17, 0x800000, RZ, 0xc0, !PT ;  /* 0x0080000011ff7812 */ /* 0x000fc400078ac0ff */
[C---:B------:R-:W-:Y:S02]  /*451a0*/  LOP3.LUT P6, RZ, R17.reuse, 0x1000000, RZ, 0xc0, !PT ;  /* 0x0100000011ff7812 */ /* 0x040fe400078cc0ff */
[----:B------:R-:W-:Y:S02]  /*451b0*/  LOP3.LUT P0, RZ, R17, 0x2000000, RZ, 0xc0, !PT ;  /* 0x0200000011ff7812 */ /* 0x000fe4000780c0ff */
        /* <DEDUP_REMOVED lines=24> */
[----:B------:R-:W2:Y:S04]  /*45340*/  LDL.LU R17, [R1+0xda0] ;  /* 0x000da00001117983 */ /* 0x000ea80000300800 */
        /* <DEDUP_REMOVED lines=10> */
[----:B---3--:R1:W-:Y:S04]  /*453f0*/  @P4 STG.E desc[UR6][R10.64], R166 ;  /* 0x000000a60a004986 */ /* 0x0083e8000c101906 */
[----:B------:R-:W3:Y:S01]  /*45400*/  LDL.LU R229, [R1+0xda8] ;  /* 0x000da80001e57983 */ /* 0x000ee20000300800 */
[----:B-1----:R-:W-:-:S03]  /*45410*/  IMAD.WIDE R10, R251, 0x4, R2 ;  /* 0x00000004fb0a7825 */ /* 0x002fc600078e0202 */
[----:B------:R-:W3:Y:S04]  /*45420*/  LDL.LU R166, [R1+0x12c0] ;  /* 0x0012c00001a67983 */ /* 0x000ee80000300800 */
[----:B------:R1:W-:Y:S02]  /*45430*/  @P5 STG.E desc[UR6][R10.64], R167 ;  /* 0x000000a70a005986 */ /* 0x0003e4000c101906 */
[----:B-1----:R-:W-:Y:S02]  /*45440*/  IMAD.WIDE R10, R251, 0x4, R4 ;  /* 0x00000004fb0a7825 */ /* 0x002fe400078e0204 */
[----:B------:R-:W3:Y:S04]  /*45450*/  LDL.LU R167, [R1+0x9b8] ;  /* 0x0009b80001a77983 */ /* 0x000ee80000300800 */
[----:B------:R1:W-:Y:S04]  /*45460*/  @P6 STG.E desc[UR6][R10.64], R250 ;  /* 0x000000fa0a006986 */ /* 0x0003e8000c101906 */
[----:B------:R-:W3:Y:S04]  /*45470*/  LDL.LU R251, [R1+0x5b8] ;  /* 0x0005b80001fb7983 */ /* 0x000ee80000300800 */
[----:B-1----:R-:W3:Y:S01]  /*45480*/  LDL.LU R250, [R1+0x12c4] ;  /* 0x0012c40001fa7983 */ /* 0x002ee20000300800 */
[----:B------:R-:W-:-:S05]  /*45490*/  IMAD.WIDE R10, R231, 0x4, R2 ;  /* 0x00000004e70a7825 */ /* 0x000fca00078e0202 */
[----:B----4-:R1:W-:Y:S02]  /*454a0*/  @P0 STG.E desc[UR6][R10.64], R252 ;  /* 0x000000fc0a000986 */ /* 0x0103e4000c101906 */
[----:B-1----:R-:W-:Y:S02]  /*454b0*/  IMAD.WIDE R10, R231, 0x4, R4 ;  /* 0x00000004e70a7825 */ /* 0x002fe400078e0204 */
[----:B------:R-:W4:Y:S04]  /*454c0*/  LDL.LU R252, [R1+0x1b8] ;  /* 0x0001b80001fc7983 */ /* 0x000f280000300800 */
[----:B------:R1:W-:Y:S04]  /*454d0*/  @P1 STG.E desc[UR6][R10.64], R230 ;  /* 0x000000e60a001986 */ /* 0x0003e8000c101906 */
[----:B------:R-:W4:Y:S04]  /*454e0*/  LDL.LU R231, [R1+0xdac] ;  /* 0x000dac0001e77983 */ /* 0x000f280000300800 */
[----:B-1----:R-:W4:Y:S01]  /*454f0*/  LDL.LU R230, [R1+0x12c8] ;  /* 0x0012c80001e67983 */ /* 0x002f220000300800 */
[----:B------:R-:W-:Y:S01]  /*45500*/  LOP3.LUT P1, RZ, R12, 0x4000000, RZ, 0xc0, !PT ;  /* 0x040000000cff7812 */ /* 0x000fe2000782c0ff */
[----:B------:R-:W-:Y:S01]  /*45510*/  IMAD.WIDE R10, R20, 0x4, R2 ;  /* 0x00000004140a7825 */ /* 0x000fe200078e0202 */
[----:B------:R-:W-:-:S02]  /*45520*/  LOP3.LUT P2, RZ, R18, 0x8, RZ, 0xc0, !PT ;  /* 0x0000000812ff7812 */ /* 0x000fc4000784c0ff */
[C---:B------:R-:W-:Y:S02]  /*45530*/  LOP3.LUT P3, RZ, R18.reuse, 0x10, RZ, 0xc0, !PT ;  /* 0x0000001012ff7812 */ /* 0x040fe4000786c0ff */
[C---:B------:R-:W-:Y:S02]  /*45540*/  LOP3.LUT P4, RZ, R18.reuse, 0x20, RZ, 0xc0, !PT ;  /* 0x0000002012ff7812 */ /* 0x040fe4000788c0ff */
[C---:B------:R-:W-:Y:S02]  /*45550*/  LOP3.LUT P5, RZ, R18.reuse, 0x40, RZ, 0xc0, !PT ;  /* 0x0000004012ff7812 */ /* 0x040fe400078ac0ff */
[----:B------:R-:W-:-:S03]  /*45560*/  LOP3.LUT P6, RZ, R18, 0x80, RZ, 0xc0, !PT ;  /* 0x0000008012ff7812 */ /* 0x000fc600078cc0ff */
[----:B--2---:R1:W-:Y:S02]  /*45570*/  @P1 STG.E desc[UR6][R10.64], R17 ;  /* 0x000000110a001986 */ /* 0x0043e4000c101906 */
        /* <DEDUP_REMOVED lines=22> */
[----:B---3--:R-:W-:-:S05]  /*456e0*/  IMAD.WIDE R10, R166, 0x4, R2 ;  /* 0x00000004a60a7825 */ /* 0x008fca00078e0202 */
[----:B------:R1:W-:Y:S02]  /*456f0*/  @P2 STG.E desc[UR6][R10.64], R229 ;  /* 0x000000e50a002986 */ /* 0x0003e4000c101906 */
[----:B-1----:R-:W-:Y:S02]  /*45700*/  IMAD.WIDE R10, R166, 0x4, R4 ;  /* 0x00000004a60a7825 */ /* 0x002fe400078e0204 */
[----:B------:R-:W3:Y:S04]  /*45710*/  LDL.LU R166, [R1+0x5bc] ;  /* 0x0005bc0001a67983 */ /* 0x000ee80000300800 */
[----:B------:R1:W-:Y:S02]  /*45720*/  @P3 STG.E desc[UR6][R10.64], R167 ;  /* 0x000000a70a003986 */ /* 0x0003e4000c101906 */
[----:B-1----:R-:W-:-:S02]  /*45730*/  IMAD.WIDE R10, R250, 0x4, R2 ;  /* 0x00000004fa0a7825 */ /* 0x002fc400078e0202 */
[----:B------:R-:W3:Y:S04]  /*45740*/  LDL.LU R167, [R1+0x12cc] ;  /* 0x0012cc0001a77983 */ /* 0x000ee80000300800 */
[----:B------:R1:W-:Y:S02]  /*45750*/  @P4 STG.E desc[UR6][R10.64], R251 ;  /* 0x000000fb0a004986 */ /* 0x0003e4000c101906 */
[----:B-1----:R-:W-:Y:S02]  /*45760*/  IMAD.WIDE R10, R250, 0x4, R4 ;  /* 0x00000004fa0a7825 */ /* 0x002fe400078e0204 */
[----:B------:R-:W3:Y:S04]  /*45770*/  LDL.LU R251, [R1+0x1bc] ;  /* 0x0001bc0001fb7983 */ /* 0x000ee80000300800 */
[----:B----4-:R1:W-:Y:S04]  /*45780*/  @P5 STG.E desc[UR6][R10.64], R252 ;  /* 0x000000fc0a005986 */ /* 0x0103e8000c101906 */
[----:B------:R-:W4:Y:S04]  /*45790*/  LDL.LU R250, [R1+0xdb0] ;  /* 0x000db00001fa7983 */ /* 0x000f280000300800 */
[----:B-1----:R-:W4:Y:S01]  /*457a0*/  LDL.LU R252, [R1+0x12d0] ;  /* 0x0012d00001fc7983 */ /* 0x002f220000300800 */
[----:B------:R-:W-:-:S05]  /*457b0*/  IMAD.WIDE R10, R230, 0x4, R2 ;  /* 0x00000004e60a7825 */ /* 0x000fca00078e0202 */
[----:B------:R1:W-:Y:S04]  /*457c0*/  @P6 STG.E desc[UR6][R10.64], R231 ;  /* 0x000000e70a006986 */ /* 0x0003e8000c101906 */
[----:B-1----:R-:W4:Y:S01]  /*457d0*/  LDL.LU R231, [R1+0x9c0] ;  /* 0x0009c00001e77983 */ /* 0x002f220000300800 */
[----:B------:R-:W-:Y:S01]  /*457e0*/  LOP3.LUT P0, RZ, R18, 0x100, RZ, 0xc0, !PT ;  /* 0x0000010012ff7812 */ /* 0x000fe2000780c0ff */
[----:B------:R-:W-:Y:S02]  /*457f0*/  IMAD.WIDE R10, R230, 0x4, R4 ;  /* 0x00000004e60a7825 */ /* 0x000fe400078e0204 */
[----:B------:R-:W4:Y:S10]  /*45800*/  LDL.LU R230, [R1+0x5c0] ;  /* 0x0005c00001e67983 */ /* 0x000f340000300800 */
[----:B--2---:R1:W-:Y:S04]  /*45810*/  @P0 STG.E desc[UR6][R10.64], R20 ;  /* 0x000000140a000986 */ /* 0x0043e8000c101906 */
[----:B-1----:R-:W2:Y:S04]  /*45820*/  LDL.LU R20, [R1+0x12d4] ;  /* 0x0012d40001147983 */ /* 0x002ea80000300800 */
        /* <DEDUP_REMOVED lines=8> */
[----:B------:R-:W2:Y:S01]  /*458b0*/  LDL.LU R164, [R1+0x12e0] ;  /* 0x0012e00001a47983 */ /* 0x000ea20000300800 */
[----:B------:R-:W-:-:S03]  /*458c0*/  LOP3.LUT P4, RZ, R18, 0x200, RZ, 0xc0, !PT ;  /* 0x0000020012ff7812 */ /* 0x000fc6000788c0ff */
[----:B------:R-:W2:Y:S01]  /*458d0*/  LDL.LU R165, [R1+0x9c8] ;  /* 0x0009c80001a57983 */ /* 0x000ea20000300800 */
[----:B------:R-:W-:-:S03]  /*458e0*/  LOP3.LUT P5, RZ, R18, 0x400, RZ, 0xc0, !PT ;  /* 0x0000040012ff7812 */ /* 0x000fc600078ac0ff */
[----:B------:R-:W2:Y:S04]  /*458f0*/  LDL.LU R228, [R1+0x5c8] ;  /* 0x0005c80001e47983 */ /* 0x000ea80000300800 */
[----:B------:R-:W2:Y:S01]  /*45900*/  LDL.LU R229, [R1+0x12e4] ;  /* 0x0012e40001e57983 */ /* 0x000ea20000300800 */
[C---:B------:R-:W-:Y:S02]  /*45910*/  LOP3.LUT P6, RZ, R18.reuse, 0x800, RZ, 0xc0, !PT ;  /* 0x0000080012ff7812 */ /* 0x040fe400078cc0ff */
[C---:B------:R-:W-:Y:S02]  /*45920*/  LOP3.LUT P0, RZ, R18.reuse, 0x1000, RZ, 0xc0, !PT ;  /* 0x0000100012ff7812 */ /* 0x040fe4000780c0ff */
        /* <DEDUP_REMOVED lines=8> */
[----:B------:R1:W-:Y:S02]  /*459b0*/  @P4 STG.E desc[UR6][R10.64], R166 ;  /* 0x000000a60a004986 */ /* 0x0003e4000c101906 */
[----:B-1----:R-:W-:Y:S02]  /*459c0*/  IMAD.WIDE R10, R167, 0x4, R4 ;  /* 0x00000004a70a7825 */ /* 0x002fe400078e0204 */
[----:B------:R-:W3:Y:S04]  /*459d0*/  LDL.LU R166, [R1+0x1c8] ;  /* 0x0001c80001a67983 */ /* 0x000ee80000300800 */
[----:B------:R4:W-:Y:S02]  /*459e0*/  @P5 STG.E desc[UR6][R10.64], R251 ;  /* 0x000000fb0a005986 */ /* 0x0009e4000c101906 */
[----:B----4-:R-:W-:-:S02]  /*459f0*/  IMAD.WIDE R10, R252, 0x4, R2 ;  /* 0x00000004fc0a7825 */ /* 0x010fc400078e0202 */
[----:B------:R-:W4:Y:S04]  /*45a00*/  LDL.LU R251, [R1+0x12e8] ;  /* 0x0012e80001fb7983 */ /* 0x000f280000300800 */
[----:B------:R1:W-:Y:S04]  /*45a10*/  @P6 STG.E desc[UR6][R10.64], R250 ;  /* 0x000000fa0a006986 */ /* 0x0003e8000c101906 */
[----:B------:R-:W4:Y:S01]  /*45a20*/  LDL.LU R167, [R1+0xdbc] ;  /* 0x000dbc0001a77983 */ /* 0x000f220000300800 */
[----:B-1----:R-:W-:-:S03]  /*45a30*/  IMAD.WIDE R10, R252, 0x4, R4 ;  /* 0x00000004fc0a7825 */ /* 0x002fc600078e0204 */
[----:B------:R-:W4:Y:S04]  /*45a40*/  LDL.LU R250, [R1+0x9cc] ;  /* 0x0009cc0001fa7983 */ /* 0x000f280000300800 */
[----:B------:R1:W-:Y:S04]  /*45a50*/  @P0 STG.E desc[UR6][R10.64], R231 ;  /* 0x000000e70a000986 */ /* 0x0003e8000c101906 */
[----:B------:R-:W4:Y:S04]  /*45a60*/  LDL.LU R252, [R1+0x5cc] ;  /* 0x0005cc0001fc7983 */ /* 0x000f280000300800 */
[----:B-1----:R-:W4:Y:S01]  /*45a70*/  LDL.LU R231, [R1+0x12ec] ;  /* 0x0012ec0001e77983 */ /* 0x002f220000300800 */
[----:B------:R-:W-:-:S04]  /*45a80*/  LOP3.LUT R12, R12, 0xffffdfff, RZ, 0xc0, !PT ;  /* 0xffffdfff0c0c7812 */ /* 0x000fc800078ec0ff */
        /* <DEDUP_REMOVED lines=17> */
[----:B--2---:R-:W-:-:S12]  /*45ba0*/  IMAD.WIDE R10, R20, 0x4, R2 ;  /* 0x00000004140a7825 */ /* 0x004fd800078e0202 */
[----:B------:R1:W-:Y:S02]  /*45bb0*/  @P1 STG.E desc[UR6][R10.64], R230 ;  /* 0x000000e60a001986 */ /* 0x0003e4000c101906 */
[----:B-1----:R-:W-:Y:S02]  /*45bc0*/  IMAD.WIDE R10, R20, 0x4, R4 ;  /* 0x00000004140a7825 */ /* 0x002fe400078e0204 */
[----:B------:R-:W2:Y:S04]  /*45bd0*/  LDL.LU R230, [R1+0xdc0] ;  /* 0x000dc00001e67983 */ /* 0x000ea80000300800 */
        /* <DEDUP_REMOVED lines=30> */
[----:B----4-:R-:W-:-:S05]  /*45dc0*/  IMAD.WIDE R10, R251, 0x4, R2 ;  /* 0x00000004fb0a7825 */ /* 0x010fca00078e0202 */
[----:B------:R1:W-:Y:S01]  /*45dd0*/  @P3 STG.E desc[UR6][R10.64], R167 ;  /* 0x000000a70a003986 */ /* 0x0003e2000c101906 */
[----:B------:R-:W-:Y:S01]  /*45de0*/  LOP3.LUT P6, RZ, R18, 0x4000000, RZ, 0xc0, !PT ;  /* 0x0400000012ff7812 */ /* 0x000fe200078cc0ff */
        /* <DEDUP_REMOVED lines=8> */
[----:B------:R-:W4:Y:S04]  /*45e70*/  LDL.LU R228, [R1+0x9d0] ;  /* 0x0009d00001e47983 */ /* 0x000f280000300800 */
[----:B------:R-:W4:Y:S04]  /*45e80*/  LDL.LU R229, [R1+0x5d0] ;  /* 0x0005d00001e57983 */ /* 0x000f280000300800 */
[----:B------:R-:W4:Y:S04]  /*45e90*/  LDL.LU R166, [R1+0x12f4] ;  /* 0x0012f40001a67983 */ /* 0x000f280000300800 */
[----:B------:R-:W4:Y:S01]  /*45ea0*/  LDL.LU R167, [R1+0x1d0] ;  /* 0x0001d00001a77983 */ /* 0x000f220000300800 */
[----:B------:R-:W-:-:S03]  /*45eb0*/  LOP3.LUT P0, RZ, R18, 0x8000000, RZ, 0xc0, !PT ;  /* 0x0800000012ff7812 */ /* 0x000fc6000780c0ff */
[----:B------:R-:W4:Y:S04]  /*45ec0*/  LDL.LU R252, [R1+0xdc4] ;  /* 0x000dc40001fc7983 */ /* 0x000f280000300800 */
[----:B------:R-:W4:Y:S04]  /*45ed0*/  LDL.LU R250, [R1+0x9d4] ;  /* 0x0009d40001fa7983 */ /* 0x000f280000300800 */
[----:B------:R-:W4:Y:S01]  /*45ee0*/  LDL.LU R251, [R1+0x5d4] ;  /* 0x0005d40001fb7983 */ /* 0x000f220000300800 */
[----:B--2---:R-:W-:-:S05]  /*45ef0*/  IMAD.WIDE R10, R20, 0x4, R2 ;  /* 0x00000004140a7825 */ /* 0x004fca00078e0202 */
[----:B------:R1:W-:Y:S04]  /*45f00*/  @P0 STG.E desc[UR6][R10.64], R230 ;  /* 0x000000e60a000986 */ /* 0x0003e8000c101906 */
[----:B-1----:R-:W2:Y:S01]  /*45f10*/  LDL.LU R230, [R1+0x12fc] ;  /* 0x0012fc0001e67983 */ /* 0x002ea20000300800 */
[----:B------:R-:W-:-:S03]  /*45f20*/  IMAD.WIDE R10, R20, 0x4, R4 ;  /* 0x00000004140a7825 */ /* 0x000fc600078e0204 */
[----:B------:R-:W2:Y:S01]  /*45f30*/  LDL.LU R20, [R1+0x1d4] ;  /* 0x0001d40001147983 */ /* 0x000ea20000300800 */
[----:B------:R-:W-:-:S03]  /*45f40*/  LOP3.LUT R12, R12, 0xfffffff7, RZ, 0xc0, !PT ;  /* 0xfffffff70c0c7812 */ /* 0x000fc600078ec0ff */
[----:B------:R-:W2:Y:S01]  /*45f50*/  LDL.LU R17, [R1+0x1300] ;  /* 0x0013000001117983 */ /* 0x000ea20000300800 */
[C---:B------:R-:W-:Y:S02]  /*45f60*/  LOP3.LUT P4, RZ, R18.reuse, 0x10000000, RZ, 0xc0, !PT ;  /* 0x1000000012ff7812 */ /* 0x040fe4000788c0ff */
[C---:B------:R-:W-:Y:S02]  /*45f70*/  LOP3.LUT P5, RZ, R18.reuse, 0x20000000, RZ, 0xc0, !PT ;  /* 0x2000000012ff7812 */ /* 0x040fe400078ac0ff */
[C---:B------:R-:W-:Y:S02]  /*45f80*/  LOP3.LUT P6, RZ, R18.reuse, 0x40000000, RZ, 0xc0, !PT ;  /* 0x4000000012ff7812 */ /* 0x040fe400078cc0ff */
        /* <DEDUP_REMOVED lines=11> */
[----:B---3--:R-:W-:-:S13]  /*46040*/  LOP3.LUT P1, RZ, R19, 0x100, RZ, 0xc0, !PT ;  /* 0x0000010013ff7812 */ /* 0x008fda000782c0ff */
        /* <DEDUP_REMOVED lines=18> */
[----:B----4-:R1:W-:Y:S10]  /*46170*/  @P4 STG.E desc[UR6][R10.64], R228 ;  /* 0x000000e40a004986 */ /* 0x0103f4000c101906 */
[----:B------:R-:W-:-:S02]  /*46180*/  @P1 LOP3.LUT R12, R12, 0x200, RZ, 0xfc, !PT ;  /* 0x000002000c0c1812 */ /* 0x000fc400078efcff */
[----:B------:R-:W-:Y:S01]  /*46190*/  LOP3.LUT P1, RZ, R19, 0x2, RZ, 0xc0, !PT ;  /* 0x0000000213ff7812 */ /* 0x000fe2000782c0ff */
[----:B-1----:R-:W-:Y:S01]  /*461a0*/  IMAD.WIDE R10, R166, 0x4, R2 ;  /* 0x00000004a60a7825 */ /* 0x002fe200078e0202 */
[----:B------:R-:W-:Y:S01]  /*461b0*/  LOP3.LUT R12, R12, 0xfffffbff, RZ, 0xc0, !PT ;  /* 0xfffffbff0c0c7812 */ /* 0x000fe200078ec0ff */
[----:B------:R-:W3:Y:S04]  /*461c0*/  LDL.LU R228, [R1+0x1dc] ;  /* 0x0001dc0001e47983 */ /* 0x000ee80000300800 */
[----:B------:R1:W-:Y:S06]  /*461d0*/  @P5 STG.E desc[UR6][R10.64], R229 ;  /* 0x000000e50a005986 */ /* 0x0003ec000c101906 */
[----:B------:R-:W-:-:S02]  /*461e0*/  @P1 LOP3.LUT R12, R12, 0x400, RZ, 0xfc, !PT ;  /* 0x000004000c0c1812 */ /* 0x000fc400078efcff */
[----:B------:R-:W-:Y:S01]  /*461f0*/  LOP3.LUT P1, RZ, R19, 0x1, RZ, 0xc0, !PT ;  /* 0x0000000113ff7812 */ /* 0x000fe2000782c0ff */
[----:B-1----:R-:W-:Y:S01]  /*46200*/  IMAD.WIDE R10, R166, 0x4, R4 ;  /* 0x00000004a60a7825 */ /* 0x002fe200078e0204 */
[----:B------:R-:W4:Y:S04]  /*46210*/  LDL.LU R229, [R1+0xdd0] ;  /* 0x000dd00001e57983 */ /* 0x000f280000300800 */
[----:B------:R1:W-:Y:S04]  /*46220*/  @P6 STG.E desc[UR6][R10.64], R167 ;  /* 0x000000a70a006986 */ /* 0x0003e8000c101906 */
[----:B------:R-:W4:Y:S01]  /*46230*/  LDL.LU R166, [R1+0x1310] ;  /* 0x0013100001a67983 */ /* 0x000f220000300800 */
        /* <DEDUP_REMOVED lines=8> */
[----:B--2---:R-:W-:-:S03]  /*462c0*/  IMAD.WIDE R10, R230, 0x4, R2 ;  /* 0x00000004e60a7825 */ /* 0x004fc600078e0202 */
[----:B------:R-:W2:Y:S06]  /*462d0*/  LDL.LU R250, [R1+0x177c] ;  /* 0x00177c0001fa7983 */ /* 0x000eac0000300800 */
[----:B------:R1:W-:Y:S01]  /*462e0*/  @P1 STG.E desc[UR6][R10.64], R251 ;  /* 0x000000fb0a001986 */ /* 0x0003e2000c101906 */
[----:B------:R-:W-:Y:S01]  /*462f0*/  LOP3.LUT P1, RZ, R12, 0x200, RZ, 0xc0, !PT ;  /* 0x000002000cff7812 */ /* 0x000fe2000782c0ff */
[----:B-1----:R-:W-:Y:S02]  /*46300*/  IMAD.WIDE R10, R230, 0x4, R4 ;  /* 0x00000004e60a7825 */ /* 0x002fe400078e0204 */
[----:B------:R-:W2:Y:S04]  /*46310*/  LDL.LU R251, [R1+0x1778] ;  /* 0x0017780001fb7983 */ /* 0x000ea80000300800 */
[----:B------:R-:W2:Y:S06]  /*46320*/  LDL.LU R230, [R1+0x1774] ;  /* 0x0017740001e67983 */ /* 0x000eac0000300800 */
[----:B------:R1:W-:Y:S04]  /*46330*/  @P1 STG.E desc[UR6][R10.64], R20 ;  /* 0x000000140a001986 */ /* 0x0003e8000c101906 */
[----:B-1----:R-:W2:Y:S01]  /*46340*/  LDL.LU R20, [R1+0x1770] ;  /* 0x0017700001147983 */ /* 0x002ea20000300800 */
        /* <DEDUP_REMOVED lines=27> */
[----:B---3--:R4:W-:Y:S02]  /*46500*/  @P3 STG.E desc[UR6][R10.64], R228 ;  /* 0x000000e40a003986 */ /* 0x0089e4000c101906 */
[----:B----4-:R-:W-:-:S05]  /*46510*/  IMAD.WIDE R10, R166, 0x4, R2 ;  /* 0x00000004a60a7825 */ /* 0x010fca00078e0202 */
        /* <DEDUP_REMOVED lines=8> */
[----:B------:R-:W4:Y:S04]  /*465a0*/  LDL.LU R229, [R1+0x1320] ;  /* 0x0013200001e57983 */ /* 0x000f280000300800 */
[----:B--2---:R1:W-:Y:S04]  /*465b0*/  @P0 STG.E desc[UR6][R10.64], R20 ;  /* 0x000000140a000986 */ /* 0x0043e8000c101906 */
[----:B-1----:R-:W2:Y:S04]  /*465c0*/  LDL.LU R20, [R1+0x176c] ;  /* 0x00176c0001147983 */ /* 0x002ea80000300800 */
[----:B------:R-:W4:Y:S04]  /*465d0*/  LDL.LU R252, [R1+0xdd4] ;  /* 0x000dd40001fc7983 */ /* 0x000f280000300800 */
[----:B------:R-:W4:Y:S04]  /*465e0*/  LDL.LU R0, [R1+0x9e4] ;  /* 0x0009e40001007983 */ /* 0x000f280000300800 */
[----:B------:R-:W4:Y:S04]  /*465f0*/  LDL.LU R165, [R1+0x5e4] ;  /* 0x0005e40001a57983 */ /* 0x000f280000300800 */
[----:B------:R-:W4:Y:S01]  /*46600*/  LDL.LU R167, [R1+0x131c] ;  /* 0x00131c0001a77983 */ /* 0x000f220000300800 */
[----:B------:R-:W-:-:S03]  /*46610*/  LOP3.LUT P0, RZ, R19, 0x8000000, RZ, 0xc0, !PT ;  /* 0x0800000013ff7812 */ /* 0x000fc6000780c0ff */
[----:B------:R-:W4:Y:S01]  /*46620*/  LDL.LU R164, [R1+0x1e4] ;  /* 0x0001e40001a47983 */ /* 0x000f220000300800 */
[C---:B------:R-:W-:Y:S02]  /*46630*/  LOP3.LUT P2, RZ, R19.reuse, 0x8000, RZ, 0xc0, !PT ;  /* 0x0000800013ff7812 */ /* 0x040fe4000784c0ff */
[C---:B------:R-:W-:Y:S02]  /*46640*/  LOP3.LUT P5, RZ, R19.reuse, 0x80000, RZ, 0xc0, !PT ;  /* 0x0008000013ff7812 */ /* 0x040fe400078ac0ff */
[C---:B------:R-:W-:Y:S02]  /*46650*/  LOP3.LUT P6, RZ, R19.reuse, 0x400000, RZ, 0xc0, !PT ;  /* 0x0040000013ff7812 */ /* 0x040fe400078cc0ff */
[----:B------:R-:W-:Y:S02]  /*46660*/  LOP3.LUT R12, R12, 0xfffffffb, RZ, 0xc0, !PT ;  /* 0xfffffffb0c0c7812 */ /* 0x000fe400078ec0ff */
[----:B------:R-:W-:-:S07]  /*46670*/  LOP3.LUT P3, RZ, R19, 0x10000, RZ, 0xc0, !PT ;  /* 0x0001000013ff7812 */ /* 0x000fce000786c0ff */
[----:B------:R-:W-:-:S04]  /*46680*/  @P5 LOP3.LUT R12, R12, 0x4, RZ, 0xfc, !PT ;  /* 0x000000040c0c5812 */ /* 0x000fc800078efcff */
[----:B------:R-:W-:Y:S02]  /*46690*/  LOP3.LUT R12, R12, 0xfffffffe, RZ, 0xc0, !PT ;  /* 0xfffffffe0c0c7812 */ /* 0x000fe400078ec0ff */
[C---:B------:R-:W-:Y:S02]  /*466a0*/  LOP3.LUT P4, RZ, R19.reuse, 0x20000, RZ, 0xc0, !PT ;  /* 0x0002000013ff7812 */ /* 0x040fe4000788c0ff */
[----:B------:R-:W-:Y:S02]  /*466b0*/  @P6 LOP3.LUT R12, R12, 0x1, RZ, 0xfc, !PT ;  /* 0x000000010c0c6812 */ /* 0x000fe400078efcff */
[C---:B------:R-:W-:Y:S02]  /*466c0*/  LOP3.LUT P6, RZ, R19.reuse, 0x200000, RZ, 0xc0, !PT ;  /* 0x0020000013ff7812 */ /* 0x040fe400078cc0ff */
[----:B------:R-:W-:Y:S02]  /*466d0*/  LOP3.LUT R12, R12, 0xfffffffd, RZ, 0xc0, !PT ;  /* 0xfffffffd0c0c7812 */ /* 0x000fe400078ec0ff */
[----:B------:R-:W-:-:S02]  /*466e0*/  LOP3.LUT P5, RZ, R19, 0x40000, RZ, 0xc0, !PT ;  /* 0x0004000013ff7812 */ /* 0x000fc400078ac0ff */
[----:B------:R-:W-:-:S07]  /*466f0*/  LOP3.LUT P1, RZ, R19, 0x10000000, RZ, 0xc0, !PT ;  /* 0x1000000013ff7812 */ /* 0x000fce000782c0ff */
[----:B------:R-:W-:Y:S02]  /*46700*/  @P6 LOP3.LUT R12, R12, 0x2, RZ, 0xfc, !PT ;  /* 0x000000020c0c6812 */ /* 0x000fe400078efcff */
[----:B------:R-:W-:Y:S01]  /*46710*/  LOP3.LUT P6, RZ, R19, 0x100000, RZ, 0xc0, !PT ;  /* 0x0010000013ff7812 */ /* 0x000fe200078cc0ff */
[----:B---3--:R-:W-:Y:S01]  /*46720*/  IMAD.WIDE R10, R231, 0x4, R2 ;  /* 0x00000004e70a7825 */ /* 0x008fe200078e0202 */
[----:B--2---:R-:W-:-:S04]  /*46730*/  LOP3.LUT R20, R20, 0xefffffff, RZ, 0xc0, !PT ;  /* 0xefffffff14147812 */ /* 0x004fc800078ec0ff */
[----:B------:R-:W-:Y:S02]  /*46740*/  @P0 LOP3.LUT R20, R20, 0x10000000, RZ, 0xfc, !PT ;  /* 0x1000000014140812 */ /* 0x000fe400078efcff */
[----:B------:R-:W-:Y:S02]  /*46750*/  LOP3.LUT P0, RZ, R19, 0x4000000, RZ, 0xc0, !PT ;  /* 0x0400000013ff7812 */ /* 0x000fe4000780c0ff */
[----:B------:R-:W-:Y:S01]  /*46760*/  LOP3.LUT R20, R20, 0xdfffffff, RZ, 0xc0, !PT ;  /* 0xdfffffff14147812 */ /* 0x000fe200078ec0ff */
[----:B----4-:R1:W-:Y:S10]  /*46770*/  @P2 STG.E desc[UR6][R10.64], R252 ;  /* 0x000000fc0a002986 */ /* 0x0103f4000c101906 */
[----:B------:R-:W-:-:S02]  /*46780*/  @P0 LOP3.LUT R20, R20, 0x20000000, RZ, 0xfc, !PT ;  /* 0x2000000014140812 */ /* 0x000fc400078efcff */
[----:B------:R-:W-:Y:S01]  /*46790*/  LOP3.LUT P0, RZ, R19, 0x2000000, RZ, 0xc0, !PT ;  /* 0x0200000013ff7812 */ /* 0x000fe2000780c0ff */
[----:B-1----:R-:W-:Y:S02]  /*467a0*/  IMAD.WIDE R10, R231, 0x4, R4 ;  /* 0x00000004e70a7825 */ /* 0x002fe400078e0204 */
[----:B------:R-:W2:Y:S01]  /*467b0*/  LDL.LU R231, [R1+0x9e8] ;  /* 0x0009e80001e77983 */ /* 0x000ea20000300800 */
[----:B------:R-:W-:-:S03]  /*467c0*/  LOP3.LUT R20, R20, 0xbfffffff, RZ, 0xc0, !PT ;  /* 0xbfffffff14147812 */ /* 0x000fc600078ec0ff */
[----:B------:R-:W3:Y:S04]  /*467d0*/  LDL.LU R252, [R1+0x5e8] ;  /* 0x0005e80001fc7983 */ /* 0x000ee80000300800 */
[----:B------:R-:W4:Y:S02]  /*467e0*/  LDL.LU R13, [R1+0x1324] ;  /* 0x00132400010d7983 */ /* 0x000f240000300800 */
[----:B------:R-:W-:Y:S02]  /*467f0*/  @P0 LOP3.LUT R20, R20, 0x40000000, RZ, 0xfc, !PT ;  /* 0x4000000014140812 */ /* 0x000fe400078efcff */
[----:B------:R-:W-:Y:S01]  /*46800*/  LOP3.LUT P0, RZ, R19, 0x1000000, RZ, 0xc0, !PT ;  /* 0x0100000013ff7812 */ /* 0x000fe2000780c0ff */
[----:B------:R1:W-:Y:S01]  /*46810*/  @P3 STG.E desc[UR6][R10.64], R0 ;  /* 0x000000000a003986 */ /* 0x0003e2000c101906 */
[----:B------:R-:W-:-:S03]  /*46820*/  LOP3.LUT R20, R20, 0x7fffffff, RZ, 0xc0, !PT ;  /* 0x7fffffff14147812 */ /* 0x000fc600078ec0ff */
[----:B------:R-:W3:Y:S01]  /*46830*/  LDL.LU R166, [R1+0xddc] ;  /* 0x000ddc0001a67983 */ /* 0x000ee20000300800 */
[----:B------:R-:W-:-:S03]  /*46840*/  LOP3.LUT P2, RZ, R19, 0x20000000, RZ, 0xc0, !PT ;  /* 0x2000000013ff7812 */ /* 0x000fc6000784c0ff */
[----:B------:R-:W3:Y:S01]  /*46850*/  LDL.LU R18, [R1+0x1328] ;  /* 0x0013280001127983 */ /* 0x000ee20000300800 */
[----:B-1----:R-:W-:-:S03]  /*46860*/  IMAD.WIDE R10, R167, 0x4, R2 ;  /* 0x00000004a70a7825 */ /* 0x002fc600078e0202 */
[----:B------:R-:W-:Y:S02]  /*46870*/  @P0 LOP3.LUT R20, R20, 0x80000000, RZ, 0xfc, !PT ;  /* 0x8000000014140812 */ /* 0x000fe400078efcff */
[C---:B------:R-:W-:Y:S01]  /*46880*/  LOP3.LUT P0, RZ, R19.reuse, 0x800000, RZ, 0xc0, !PT ;  /* 0x0080000013ff7812 */ /* 0x040fe2000780c0ff */
[----:B------:R1:W-:Y:S01]  /*46890*/  @P4 STG.E desc[UR6][R10.64], R165 ;  /* 0x000000a50a004986 */ /* 0x0003e2000c101906 */
[C---:B------:R-:W-:Y:S02]  /*468a0*/  LOP3.LUT P3, RZ, R19.reuse, 0x40000000, RZ, 0xc0, !PT ;  /* 0x4000000013ff7812 */ /* 0x040fe4000786c0ff */
[----:B------:R-:W-:Y:S02]  /*468b0*/  LOP3.LUT P4, RZ, R19, 0x80000000, RZ, 0xc0, !PT ;  /* 0x8000000013ff7812 */ /* 0x000fe4000788c0ff */
[----:B------:R-:W3:Y:S04]  /*468c0*/  LDL.LU R19, [R1+0x1e8] ;  /* 0x0001e80001137983 */ /* 0x000ee80000300800 */
[----:B-1----:R-:W3:Y:S01]  /*468d0*/  LDL.LU R165, [R1+0x9ec] ;  /* 0x0009ec0001a57983 */ /* 0x002ee20000300800 */
[----:B------:R-:W-:-:S03]  /*468e0*/  IMAD.WIDE R10, R167, 0x4, R4 ;  /* 0x00000004a70a7825 */ /* 0x000fc600078e0204 */
[----:B------:R-:W3:Y:S04]  /*468f0*/  LDL.LU R167, [R1+0x5ec] ;  /* 0x0005ec0001a77983 */ /* 0x000ee80000300800 */
[----:B------:R-:W3:Y:S04]  /*46900*/  LDL.LU R17, [R1+0x132c] ;  /* 0x00132c0001117983 */ /* 0x000ee80000300800 */
[----:B------:R1:W-:Y:S01]  /*46910*/  @P5 STG.E desc[UR6][R10.64], R164 ;  /* 0x000000a40a005986 */ /* 0x0003e2000c101906 */
[----:B------:R-:W-:-:S03]  /*46920*/  LOP3.LUT P5, RZ, R12, 0x4, RZ, 0xc0, !PT ;  /* 0x000000040cff7812 */ /* 0x000fc600078ac0ff */
        /* <DEDUP_REMOVED lines=12> */
[----:B--2---:R4:W-:Y:S01]  /*469f0*/  @P6 STG.E desc[UR6][R10.64], R231 ;  /* 0x000000e70a006986 */ /* 0x0049e2000c101906 */
[----:B------:R-:W-:Y:S01]  /*46a00*/  LOP3.LUT P6, RZ, R12, 0x2, RZ, 0xc0, !PT ;  /* 0x000000020cff7812 */ /* 0x000fe200078cc0ff */
[----:B----4-:R-:W-:-:S02]  /*46a10*/  IMAD.WIDE R10, R13, 0x4, R2 ;  /* 0x000000040d0a7825 */ /* 0x010fc400078e0202 */
[----:B------:R-:W2:Y:S10]  /*46a20*/  LDL.LU R231, [R1+0x1768] ;  /* 0x0017680001e77983 */ /* 0x000eb40000300800 */
[----:B---3--:R1:W-:Y:S01]  /*46a30*/  @P6 STG.E desc[UR6][R10.64], R252 ;  /* 0x000000fc0a006986 */ /* 0x0083e2000c101906 */
[----:B------:R-:W-:Y:S01]  /*46a40*/  LOP3.LUT P6, RZ, R12, 0x1, RZ, 0xc0, !PT ;  /* 0x000000010cff7812 */ /* 0x000fe200078cc0ff */
[----:B------:R-:W-:-:S04]  /*46a50*/  IMAD.WIDE R12, R13, 0x4, R4 ;  /* 0x000000040d0c7825 */ /* 0x000fc800078e0204 */
[----:B-1----:R-:W-:Y:S01]  /*46a60*/  IMAD.WIDE R10, R18, 0x4, R2 ;  /* 0x00000004120a7825 */ /* 0x002fe200078e0202 */
[----:B------:R-:W3:Y:S07]  /*46a70*/  LDL.LU R252, [R1+0x1764] ;  /* 0x0017640001fc7983 */ /* 0x000eee0000300800 */
[----:B------:R-:W-:Y:S04]  /*46a80*/  @P6 STG.E desc[UR6][R12.64], R19 ;  /* 0x000000130c006986 */ /* 0x000fe8000c101906 */
[----:B------:R1:W-:Y:S04]  /*46a90*/  @P0 STG.E desc[UR6][R10.64], R166 ;  /* 0x000000a60a000986 */ /* 0x0003e8000c101906 */
[----:B-1----:R-:W4:Y:S01]  /*46aa0*/  LDL.LU R166, [R1+0xde4] ;  /* 0x000de40001a67983 */ /* 0x002f220000300800 */
[----:B------:R-:W-:Y:S01]  /*46ab0*/  LOP3.LUT P0, RZ, R20, 0x80000000, RZ, 0xc0, !PT ;  /* 0x8000000014ff7812 */ /* 0x000fe2000780c0ff */
[----:B------:R-:W-:-:S12]  /*46ac0*/  IMAD.WIDE R10, R18, 0x4, R4 ;  /* 0x00000004120a7825 */ /* 0x000fd800078e0204 */
[----:B------:R1:W-:Y:S01]  /*46ad0*/  @P0 STG.E desc[UR6][R10.64], R165 ;  /* 0x000000a50a000986 */ /* 0x0003e2000c101906 */
[C---:B------:R-:W-:Y:S01]  /*46ae0*/  LOP3.LUT P0, RZ, R20.reuse, 0x40000000, RZ, 0xc0, !PT ;  /* 0x4000000014ff7812 */ /* 0x040fe2000780c0ff */
[C---:B-1----:R-:W-:Y:S02]  /*46af0*/  IMAD.WIDE R10, R17.reuse, 0x4, R2 ;  /* 0x00000004110a7825 */ /* 0x042fe400078e0202 */
[----:B------:R-:W2:Y:S10]  /*46b00*/  LDL.LU R165, [R1+0x9f4] ;  /* 0x0009f40001a57983 */ /* 0x000eb40000300800 */
[----:B------:R1:W-:Y:S04]  /*46b10*/  @P0 STG.E desc[UR6][R10.64], R167 ;  /* 0x000000a70a000986 */ /* 0x0003e8000c101906 */
[----:B-1----:R-:W3:Y:S01]  /*46b20*/  LDL.LU R167, [R1+0x133c] ;  /* 0x00133c0001a77983 */ /* 0x002ee20000300800 */
[----:B------:R-:W-:Y:S01]  /*46b30*/  LOP3.LUT P0, RZ, R20, 0x20000000, RZ, 0xc0, !PT ;  /* 0x2000000014ff7812 */ /* 0x000fe2000780c0ff */
[----:B------:R-:W-:-:S12]  /*46b40*/  IMAD.WIDE R10, R17, 0x4, R4 ;  /* 0x00000004110a7825 */ /* 0x000fd800078e0204 */
[----:B------:R1:W-:Y:S01]  /*46b50*/  @P0 STG.E desc[UR6][R10.64], R14 ;  /* 0x0000000e0a000986 */ /* 0x0003e2000c101906 */
[----:B------:R-:W-:Y:S01]  /*46b60*/  LOP3.LUT P0, RZ, R20, 0x10000000, RZ, 0xc0, !PT ;  /* 0x1000000014ff7812 */ /* 0x000fe2000780c0ff */
[----:B-1----:R-:W-:-:S12]  /*46b70*/  IMAD.WIDE R10, R16, 0x4, R2 ;  /* 0x00000004100a7825 */ /* 0x002fd800078e0202 */
[----:B------:R1:W-:Y:S02]  /*46b80*/  @P0 STG.E desc[UR6][R10.64], R15 ;  /* 0x0000000f0a000986 */ /* 0x0003e4000c101906 */
[----:B-1----:R-:W-:Y:S02]  /*46b90*/  IMAD.WIDE R10, R16, 0x4, R4 ;  /* 0x00000004100a7825 */ /* 0x002fe400078e0204 */
[----:B------:R-:W2:Y:S04]  /*46ba0*/  LDL.LU R16, [R1+0x5f4] ;  /* 0x0005f40001107983 */ /* 0x000ea80000300800 */
        /* <DEDUP_REMOVED lines=9> */
[----:B------:R-:W2:Y:S04]  /*46c40*/  LDL.LU R228, [R1+0x1344] ;  /* 0x0013440001e47983 */ /* 0x000ea80000300800 */
[----:B------:R-:W2:Y:S01]  /*46c50*/  LDL.LU R229, [R1+0xe48] ;  /* 0x000e480001e57983 */ /* 0x000ea20000300800 */
[----:B------:R-:W-:-:S03]  /*46c60*/  LOP3.LUT P6, RZ, R20, 0x2, RZ, 0xc0, !PT ;  /* 0x0000000214ff7812 */ /* 0x000fc600078cc0ff */
[----:B----4-:R1:W-:Y:S04]  /*46c70*/  @P5 STG.E desc[UR6][R10.64], R166 ;  /* 0x000000a60a005986 */ /* 0x0103e8000c101906 */
[----:B-1----:R-:W4:Y:S04]  /*46c80*/  LDL.LU R166, [R1+0x1340] ;  /* 0x0013400001a67983 */ /* 0x002f280000300800 */
[----:B------:R-:W4:Y:S04]  /*46c90*/  LDL.LU R15, [R1+0xde8] ;  /* 0x000de800010f7983 */ /* 0x000f280000300800 */
[----:B------:R-:W4:Y:S04]  /*46ca0*/  LDL.LU R23, [R1+0x9f8] ;  /* 0x0009f80001177983 */ /* 0x000f280000300800 */
[----:B------:R-:W4:Y:S04]  /*46cb0*/  LDL.LU R18, [R1+0x5f8] ;  /* 0x0005f80001127983 */ /* 0x000f280000300800 */
[----:B------:R-:W4:Y:S04]  /*46cc0*/  LDL.LU R0, [R1+0xe4c] ;  /* 0x000e4c0001007983 */ /* 0x000f280000300800 */
[----:B------:R-:W4:Y:S01]  /*46cd0*/  LDL.LU R17, [R1+0x1348] ;  /* 0x0013480001117983 */ /* 0x000f220000300800 */
[----:B---3--:R-:W-:-:S05]  /*46ce0*/  IMAD.WIDE R10, R167, 0x4, R2 ;  /* 0x00000004a70a7825 */ /* 0x008fca00078e0202 */
[----:B--2---:R1:W-:Y:S04]  /*46cf0*/  @P6 STG.E desc[UR6][R10.64], R165 ;  /* 0x000000a50a006986 */ /* 0x0043e8000c101906 */
[----:B-1----:R-:W2:Y:S04]  /*46d00*/  LDL.LU R165, [R1+0xdec] ;  /* 0x000dec0001a57983 */ /* 0x002ea80000300800 */
[----:B------:R-:W3:Y:S04]  /*46d10*/  LDL.LU R22, [R1+0x9fc] ;  /* 0x0009fc0001167983 */ /* 0x000ee80000300800 */
[----:B------:R-:W3:Y:S01]  /*46d20*/  LDL.LU R164, [R1+0x134c] ;  /* 0x00134c0001a47983 */ /* 0x000ee20000300800 */
[----:B------:R-:W-:-:S02]  /*46d30*/  LOP3.LUT P1, RZ, R20, 0x10, RZ, 0xc0, !PT ;  /* 0x0000001014ff7812 */ /* 0x000fc4000782c0ff */
[C---:B------:R-:W-:Y:S02]  /*46d40*/  LOP3.LUT P0, RZ, R20.reuse, 0x4, RZ, 0xc0, !PT ;  /* 0x0000000414ff7812 */ /* 0x040fe4000780c0ff */
[----:B------:R-:W-:-:S09]  /*46d50*/  LOP3.LUT R20, R20, 0xf7ffffff, RZ, 0xc0, !PT ;  /* 0xf7ffffff14147812 */ /* 0x000fd200078ec0ff */
[----:B------:R-:W-:-:S04]  /*46d60*/  @P1 LOP3.LUT R20, R20, 0x8000000, RZ, 0xfc, !PT ;  /* 0x0800000014141812 */ /* 0x000fc800078efcff */
[C---:B------:R-:W-:Y:S02]  /*46d70*/  LOP3.LUT P3, RZ, R20.reuse, 0x80, RZ, 0xc0, !PT ;  /* 0x0000008014ff7812 */ /* 0x040fe4000786c0ff */
[C---:B------:R-:W-:Y:S02]  /*46d80*/  LOP3.LUT P1, RZ, R20.reuse, 0x8, RZ, 0xc0, !PT ;  /* 0x0000000814ff7812 */ /* 0x040fe4000782c0ff */
[C---:B------:R-:W-:Y:S02]  /*46d90*/  LOP3.LUT P2, RZ, R20.reuse, 0x20, RZ, 0xc0, !PT ;  /* 0x0000002014ff7812 */ /* 0x040fe4000784c0ff */
[----:B------:R-:W-:-:S07]  /*46da0*/  LOP3.LUT R20, R20, 0xfbffffff, RZ, 0xc0, !PT ;  /* 0xfbffffff14147812 */ /* 0x000fce00078ec0ff */
[----:B------:R-:W-:-:S04]  /*46db0*/  @P3 LOP3.LUT R20, R20, 0x4000000, RZ, 0xfc, !PT ;  /* 0x0400000014143812 */ /* 0x000fc800078efcff */
[C---:B------:R-:W-:Y:S02]  /*46dc0*/  LOP3.LUT P5, RZ, R20.reuse, 0x800, RZ, 0xc0, !PT ;  /* 0x0000080014ff7812 */ /* 0x040fe400078ac0ff */
[C---:B------:R-:W-:Y:S02]  /*46dd0*/  LOP3.LUT P3, RZ, R20.reuse, 0x40, RZ, 0xc0, !PT ;  /* 0x0000004014ff7812 */ /* 0x040fe4000786c0ff */
[C---:B------:R-:W-:Y:S02]  /*46de0*/  LOP3.LUT P4, RZ, R20.reuse, 0x100, RZ, 0xc0, !PT ;  /* 0x0000010014ff7812 */ /* 0x040fe4000788c0ff */
[----:B------:R-:W-:-:S07]  /*46df0*/  LOP3.LUT R20, R20, 0xfeffffff, RZ, 0xc0, !PT ;  /* 0xfeffffff14147812 */ /* 0x000fce00078ec0ff */
[----:B------:R-:W-:-:S04]  /*46e00*/  @P5 LOP3.LUT R20, R20, 0x1000000, RZ, 0xfc, !PT ;  /* 0x0100000014145812 */ /* 0x000fc800078efcff */
[C---:B------:R-:W-:Y:S02]  /*46e10*/  LOP3.LUT P5, RZ, R20.reuse, 0x400, RZ, 0xc0, !PT ;  /* 0x0000040014ff7812 */ /* 0x040fe400078ac0ff */
[----:B------:R-:W-:Y:S01]  /*46e20*/  LOP3.LUT R20, R20, 0xfdffffff, RZ, 0xc0, !PT ;  /* 0xfdffffff14147812 */ /* 0x000fe200078ec0ff */
[----:B------:R-:W-:Y:S02]  /*46e30*/  IMAD.WIDE R10, R167, 0x4, R4 ;  /* 0x00000004a70a7825 */ /* 0x000fe400078e0204 */
[----:B------:R-:W3:Y:S04]  /*46e40*/  LDL.LU R167, [R1+0x5fc] ;  /* 0x0005fc0001a77983 */ /* 0x000ee80000300800 */
[----:B------:R1:W-:Y:S04]  /*46e50*/  @P0 STG.E desc[UR6][R10.64], R16 ;  /* 0x000000100a000986 */ /* 0x0003e8000c101906 */
[----:B------:R-:W-:-:S04]  /*46e60*/  @P5 LOP3.LUT R20, R20, 0x2000000, RZ, 0xfc, !PT ;  /* 0x0200000014145812 */ /* 0x000fc800078efcff */
[C---:B------:R-:W-:Y:S02]  /*46e70*/  LOP3.LUT P0, RZ, R20.reuse, 0x8000, RZ, 0xc0, !PT ;  /* 0x0000800014ff7812 */ /* 0x040fe4000780c0ff */
[C---:B------:R-:W-:Y:S02]  /*46e80*/  LOP3.LUT P5, RZ, R20.reuse, 0x200, RZ, 0xc0, !PT ;  /* 0x0000020014ff7812 */ /* 0x040fe400078ac0ff */
[C---:B------:R-:W-:Y:S01]  /*46e90*/  LOP3.LUT P6, RZ, R20.reuse, 0x1000, RZ, 0xc0, !PT ;  /* 0x0000100014ff7812 */ /* 0x040fe200078cc0ff */
[----:B-1----:R-:W3:Y:S01]  /*46ea0*/  LDL.LU R16, [R1+0xdf0] ;  /* 0x000df00001107983 */ /* 0x002ee20000300800 */
[----:B------:R-:W-:-:S07]  /*46eb0*/  LOP3.LUT R20, R20, 0xffbfffff, RZ, 0xc0, !PT ;  /* 0xffbfffff14147812 */ /* 0x000fce00078ec0ff */
[----:B------:R-:W-:-:S04]  /*46ec0*/  @P0 LOP3.LUT R20, R20, 0x400000, RZ, 0xfc, !PT ;  /* 0x0040000014140812 */ /* 0x000fc800078efcff */
[C---:B------:R-:W-:Y:S02]  /*46ed0*/  LOP3.LUT P0, RZ, R20.reuse, 0x4000, RZ, 0xc0, !PT ;  /* 0x0000400014ff7812 */ /* 0x040fe4000780c0ff */
[----:B------:R-:W-:-:S11]  /*46ee0*/  LOP3.LUT R20, R20, 0xff7fffff, RZ, 0xc0, !PT ;  /* 0xff7fffff14147812 */ /* 0x000fd600078ec0ff */
[----:B------:R-:W-:Y:S01]  /*46ef0*/  @P0 LOP3.LUT R20, R20, 0x800000, RZ, 0xfc, !PT ;  /* 0x0080000014140812 */ /* 0x000fe200078efcff */
[----:B----4-:R-:W-:-:S05]  /*46f00*/  IMAD.WIDE R10, R166, 0x4, R2 ;  /* 0x00000004a60a7825 */ /* 0x010fca00078e0202 */
[----:B------:R1:W-:Y:S01]  /*46f10*/  @P1 STG.E desc[UR6][R10.64], R229 ;  /* 0x000000e50a001986 */ /* 0x0003e2000c101906 */
[----:B------:R-:W-:-:S03]  /*46f20*/  LOP3.LUT P1, RZ, R20, 0x8000000, RZ, 0xc0, !PT ;  /* 0x0800000014ff7812 */ /* 0x000fc6000782c0ff */
[----:B-1----:R-:W4:Y:S01]  /*46f30*/  LDL.LU R229, [R1+0x1350] ;  /* 0x0013500001e57983 */ /* 0x002f220000300800 */
[----:B------:R-:W-:-:S03]  /*46f40*/  IMAD.WIDE R10, R166, 0x4, R4 ;  /* 0x00000004a60a7825 */ /* 0x000fc600078e0204 */
[----:B------:R-:W4:Y:S04]  /*46f50*/  LDL.LU R14, [R1+0xa00] ;  /* 0x000a0000010e7983 */ /* 0x000f280000300800 */
[----:B------:R-:W4:Y:S04]  /*46f60*/  LDL.LU R166, [R1+0x1354] ;  /* 0x0013540001a67983 */ /* 0x000f280000300800 */
[----:B------:R1:W-:Y:S02]  /*46f70*/  @P1 STG.E desc[UR6][R10.64], R15 ;  /* 0x0000000f0a001986 */ /* 0x0003e4000c101906 */
[----:B-1----:R-:W-:-:S02]  /*46f80*/  IMAD.WIDE R10, R228, 0x4, R2 ;  /* 0x00000004e40a7825 */ /* 0x002fc400078e0202 */
        /* <DEDUP_REMOVED lines=10> */
[----:B------:R-:W4:Y:S04]  /*47030*/  LDL.LU R0, [R1+0xdf4] ;  /* 0x000df40001007983 */ /* 0x000f280000300800 */
[----:B--2---:R3:W-:Y:S02]  /*47040*/  @P4 STG.E desc[UR6][R10.64], R165 ;  /* 0x000000a50a004986 */ /* 0x0047e4000c101906 */
[----:B---3--:R-:W-:-:S02]  /*47050*/  IMAD.WIDE R10, R164, 0x4, R2 ;  /* 0x00000004a40a7825 */ /* 0x008fc400078e0202 */
[----:B------:R-:W2:Y:S04]  /*47060*/  LDL.LU R165, [R1+0x135c] ;  /* 0x00135c0001a57983 */ /* 0x000ea80000300800 */
[----:B------:R1:W-:Y:S04]  /*47070*/  @P5 STG.E desc[UR6][R10.64], R22 ;  /* 0x000000160a005986 */ /* 0x0003e8000c101906 */
[----:B-1----:R-:W3:Y:S01]  /*47080*/  LDL.LU R22, [R1+0xa04] ;  /* 0x000a040001167983 */ /* 0x002ee20000300800 */
[----:B------:R-:W-:Y:S01]  /*47090*/  LOP3.LUT P5, RZ, R20, 0x2000000, RZ, 0xc0, !PT ;  /* 0x0200000014ff7812 */ /* 0x000fe200078ac0ff */
[----:B------:R-:W-:Y:S01]  /*470a0*/  IMAD.WIDE R10, R164, 0x4, R4 ;  /* 0x00000004a40a7825 */ /* 0x000fe200078e0204 */
[C---:B------:R-:W-:Y:S01]  /*470b0*/  LOP3.LUT P0, RZ, R20.reuse, 0x2000, RZ, 0xc0, !PT ;  /* 0x0000200014ff7812 */ /* 0x040fe2000780c0ff */
[----:B------:R-:W2:Y:S10]  /*470c0*/  LDL.LU R164, [R1+0x1f4] ;  /* 0x0001f40001a47983 */ /* 0x000eb40000300800 */
[----:B------:R1:W-:Y:S01]  /*470d0*/  @P5 STG.E desc[UR6][R10.64], R167 ;  /* 0x000000a70a005986 */ /* 0x0003e2000c101906 */
[----:B------:R-:W-:-:S02]  /*470e0*/  LOP3.LUT P5, RZ, R20, 0x1000000, RZ, 0xc0, !PT ;  /* 0x0100000014ff7812 */ /* 0x000fc400078ac0ff */
[----:B------:R-:W-:Y:S01]  /*470f0*/  LOP3.LUT P1, RZ, R20, 0x10000, RZ, 0xc0, !PT ;  /* 0x0001000014ff7812 */ /* 0x000fe2000782c0ff */
[----:B-1----:R-:W2:Y:S01]  /*47100*/  LDL.LU R167, [R1+0x1360] ;  /* 0x0013600001a77983 */ /* 0x002ea20000300800 */
[----:B----4-:R-:W-:-:S09]  /*47110*/  IMAD.WIDE R10, R229, 0x4, R2 ;  /* 0x00000004e50a7825 */ /* 0x010fd200078e0202 */
[----:B------:R1:W-:Y:S02]  /*47120*/  @P5 STG.E desc[UR6][R10.64], R16 ;  /* 0x000000100a005986 */ /* 0x0003e4000c101906 */
[----:B-1----:R-:W-:Y:S02]  /*47130*/  IMAD.WIDE R10, R229, 0x4, R4 ;  /* 0x00000004e50a7825 */ /* 0x002fe400078e0204 */
[----:B------:R-:W4:Y:S04]  /*47140*/  LDL.LU R16, [R1+0x604] ;  /* 0x0006040001107983 */ /* 0x000f280000300800 */
[----:B------:R1:W-:Y:S04]  /*47150*/  @P6 STG.E desc[UR6][R10.64], R14 ;  /* 0x0000000e0a006986 */ /* 0x0003e8000c101906 */
[----:B------:R-:W4:Y:S01]  /*47160*/  LDL.LU R229, [R1+0xdf8] ;  /* 0x000df80001e57983 */ /* 0x000f220000300800 */
[----:B-1----:R-:W-:-:S05]  /*47170*/  IMAD.WIDE R10, R166, 0x4, R2 ;  /* 0x00000004a60a7825 */ /* 0x002fca00078e0202 */
[----:B------:R1:W-:Y:S01]  /*47180*/  @P0 STG.E desc[UR6][R10.64], R15 ;  /* 0x0000000f0a000986 */ /* 0x0003e2000c101906 */
[----:B------:R-:W-:Y:S01]  /*47190*/  LOP3.LUT P0, RZ, R20, 0x800000, RZ, 0xc0, !PT ;  /* 0x0080000014ff7812 */ /* 0x000fe2000780c0ff */
[----:B-1----:R-:W-:Y:S02]  /*471a0*/  IMAD.WIDE R10, R166, 0x4, R4 ;  /* 0x00000004a60a7825 */ /* 0x002fe400078e0204 */
[----:B------:R-:W4:Y:S10]  /*471b0*/  LDL.LU R166, [R1+0x1364] ;  /* 0x0013640001a67983 */ /* 0x000f340000300800 */
[----:B------:R1:W-:Y:S01]  /*471c0*/  @P0 STG.E desc[UR6][R10.64], R23 ;  /* 0x000000170a000986 */ /* 0x0003e2000c101906 */
[----:B------:R-:W-:-:S03]  /*471d0*/  LOP3.LUT P0, RZ, R20, 0x400000, RZ, 0xc0, !PT ;  /* 0x0040000014ff7812 */ /* 0x000fc6000780c0ff */
[----:B------:R-:W4:Y:S01]  /*471e0*/  LDL.LU R14, [R1+0xa08] ;  /* 0x000a0800010e7983 */ /* 0x000f220000300800 */
[----:B-1----:R-:W-:-:S03]  /*471f0*/  IMAD.WIDE R10, R228, 0x4, R2 ;  /* 0x00000004e40a7825 */ /* 0x002fc600078e0202 */
[----:B------:R-:W4:Y:S06]  /*47200*/  LDL.LU R23, [R1+0x1f8] ;  /* 0x0001f80001177983 */ /* 0x000f2c0000300800 */
[----:B------:R1:W-:Y:S02]  /*47210*/  @P0 STG.E desc[UR6][R10.64], R0 ;  /* 0x000000000a000986 */ /* 0x0003e4000c101906 */
[----:B-1----:R-:W-:Y:S02]  /*47220*/  IMAD.WIDE R10, R228, 0x4, R4 ;  /* 0x00000004e40a7825 */ /* 0x002fe400078e0204 */
[----:B------:R-:W4:Y:S04]  /*47230*/  LDL.LU R228, [R1+0x1368] ;  /* 0x0013680001e47983 */ /* 0x000f280000300800 */
[----:B------:R-:W4:Y:S04]  /*47240*/  LDL.LU R15, [R1+0x608] ;  /* 0x00060800010f7983 */ /* 0x000f280000300800 */
[----:B---3--:R1:W-:Y:S04]  /*47250*/  @P1 STG.E desc[UR6][R10.64], R22 ;  /* 0x000000160a001986 */ /* 0x0083e8000c101906 */
[----:B-1----:R-:W3:Y:S01]  /*47260*/  LDL.LU R22, [R1+0xdfc] ;  /* 0x000dfc0001167983 */ /* 0x002ee20000300800 */
[----:B------:R-:W-:-:S02]  /*47270*/  LOP3.LUT P2, RZ, R20, 0x20000, RZ, 0xc0, !PT ;  /* 0x0002000014ff7812 */ /* 0x000fc4000784c0ff */
[C---:B------:R-:W-:Y:S02]  /*47280*/  LOP3.LUT P3, RZ, R20.reuse, 0x40000, RZ, 0xc0, !PT ;  /* 0x0004000014ff7812 */ /* 0x040fe4000786c0ff */
[----:B------:R-:W-:Y:S01]  /*47290*/  LOP3.LUT P4, RZ, R20, 0x80000, RZ, 0xc0, !PT ;  /* 0x0008000014ff7812 */ /* 0x000fe2000788c0ff */
[----:B--2---:R-:W-:-:S04]  /*472a0*/  IMAD.WIDE R12, R165, 0x4, R2 ;  /* 0x00000004a50c7825 */ /* 0x004fc800078e0202 */
[----:B------:R-:W-:Y:S02]  /*472b0*/  IMAD.WIDE R10, R165, 0x4, R4 ;  /* 0x00000004a50a7825 */ /* 0x000fe400078e0204 */
[----:B------:R-:W2:Y:S01]  /*472c0*/  LDL.LU R165, [R1+0xa0c] ;  /* 0x000a0c0001a57983 */ /* 0x000ea20000300800 */
[----:B------:R-:W-:Y:S01]  /*472d0*/  LOP3.LUT P6, RZ, R9, 0x20, RZ, 0xc0, !PT ;  /* 0x0000002009ff7812 */ /* 0x000fe200078cc0ff */
[----:B------:R-:W-:Y:S02]  /*472e0*/  VIADD R9, R6, 0x106 ;  /* 0x0000010606097836 */ /* 0x000fe40000000000 */
[----:B------:R1:W-:Y:S01]  /*472f0*/  @P2 STG.E desc[UR6][R12.64], R164 ;  /* 0x000000a40c002986 */ /* 0x0003e2000c101906 */
[C---:B------:R-:W-:Y:S02]  /*47300*/  LOP3.LUT P5, RZ, R20.reuse, 0x100000, RZ, 0xc0, !PT ;  /* 0x0010000014ff7812 */ /* 0x040fe400078ac0ff */
[----:B------:R-:W-:Y:S01]  /*47310*/  LOP3.LUT P0, RZ, R20, 0x200000, RZ, 0xc0, !PT ;  /* 0x0020000014ff7812 */ /* 0x000fe2000780c0ff */
[----:B-1----:R-:W2:Y:S01]  /*47320*/  LDL.LU R164, [R1+0x136c] ;  /* 0x00136c0001a47983 */ /* 0x002ea20000300800 */
[----:B------:R-:W-:-:S02]  /*47330*/  IMAD.WIDE R12, R167, 0x4, R2 ;  /* 0x00000004a70c7825 */ /* 0x000fc400078e0202 */
[----:B------:R-:W-:Y:S01]  /*47340*/  ISETP.LT.AND P0, PT, R8, UR4, !P0 ;  /* 0x0000000408007c0c */ /* 0x000fe2000c701270 */
[----:B----4-:R1:W-:Y:S01]  /*47350*/  @P3 STG.E desc[UR6][R10.64], R16 ;  /* 0x000000100a003986 */ /* 0x0103e2000c101906 */
[----:B------:R-:W-:Y:S01]  /*47360*/  ISETP.GE.AND P3, PT, R9, UR8, PT ;  /* 0x0000000809007c0c */ /* 0x000fe2000bf66270 */
[----:B------:R-:W-:Y:S01]  /*47370*/  VIADD R0, R6, 0x1e8 ;  /* 0x000001e806007836 */ /* 0x000fe20000000000 */
[----:B------:R-:W-:Y:S01]  /*47380*/  ULDC UR8, c[0x0][0x22c] ;  /* 0x00008b0000087ab9 */ /* 0x000fe20000000800 */
[----:B------:R4:W-:Y:S04]  /*47390*/  @P4 STG.E desc[UR6][R12.64], R229 ;  /* 0x000000e50c004986 */ /* 0x0009e8000c101906 */
[----:B-1----:R-:W2:Y:S01]  /*473a0*/  LDL.LU R16, [R1+0x1fc] ;  /* 0x0001fc0001107983 */ /* 0x002ea20000300800 */
[----:B------:R-:W-:Y:S01]  /*473b0*/  ISETP.LT.AND P4, PT, R7, UR4, !P3 ;  /* 0x0000000407007c0c */ /* 0x000fe2000df81270 */
[----:B------:R-:W-:-:S02]  /*473c0*/  IMAD.WIDE R10, R167, 0x4, R4 ;  /* 0x00000004a70a7825 */ /* 0x000fc400078e0204 */
[----:B----4-:R-:W4:Y:S04]  /*473d0*/  LDL.LU R229, [R1+0x60c] ;  /* 0x00060c0001e57983 */ /* 0x010f280000300800 */
[----:B------:R-:W4:Y:S01]  /*473e0*/  LDL.LU R167, [R1+0x1370] ;  /* 0x0013700001a77983 */ /* 0x000f220000300800 */
[----:B------:R-:W-:-:S03]  /*473f0*/  IMAD.WIDE R12, R166, 0x4, R2 ;  /* 0x00000004a60c7825 */ /* 0x000fc600078e0202 */
[----:B------:R1:W-:Y:S04]  /*47400*/  @P5 STG.E desc[UR6][R10.64], R14 ;  /* 0x0000000e0a005986 */ /* 0x0003e8000c101906 */
[----:B------:R1:W-:Y:S02]  /*47410*/  @P6 STG.E desc[UR6][R12.64], R23 ;  /* 0x000000170c006986 */ /* 0x0003e4000c101906 */
[----:B-1----:R-:W-:Y:S02]  /*47420*/  IMAD.WIDE R10, R166, 0x4, R4 ;  /* 0x00000004a60a7825 */ /* 0x002fe400078e0204 */
[----:B------:R-:W4:Y:S04]  /*47430*/  LDL.LU R23, [R1+0xe50] ;  /* 0x000e500001177983 */ /* 0x000f280000300800 */
[----:B------:R-:W4:Y:S01]  /*47440*/  LDL.LU R166, [R1+0x1374] ;  /* 0x0013740001a67983 */ /* 0x000f220000300800 */
[----:B------:R-:W-:-:S03]  /*47450*/  IMAD.WIDE R12, R228, 0x4, R2 ;  /* 0x00000004e40c7825 */ /* 0x000fc600078e0202 */
[----:B------:R1:W-:Y:S02]  /*47460*/  @P0 STG.E desc[UR6][R10.64], R15 ;  /* 0x0000000f0a000986 */ /* 0x0003e4000c101906 */
[----:B-1----:R-:W-:Y:S02]  /*47470*/  IMAD.WIDE R10, R228, 0x4, R4 ;  /* 0x00000004e40a7825 */ /* 0x002fe400078e0204 */
[----:B---3--:R1:W-:Y:S04]  /*47480*/  @P4 STG.E desc[UR6][R12.64], R22 ;  /* 0x000000160c004986 */ /* 0x0083e8000c101906 */
[----:B-1----:R-:W3:Y:S04]  /*47490*/  LDL.LU R22, [R1+0x610] ;  /* 0x0006100001167983 */ /* 0x002ee80000300800 */
[----:B------:R-:W3:Y:S01]  /*474a0*/  LDL.LU R228, [R1+0x210] ;  /* 0x0002100001e47983 */ /* 0x000ee20000300800 */
[----:B------:R-:W-:Y:S01]  /*474b0*/  ISETP.GE.AND P1, PT, R0, UR5, PT ;  /* 0x0000000500007c0c */ /* 0x000fe2000bf26270 */
[----:B------:R-:W-:Y:S01]  /*474c0*/  VIADD R0, R6, 0x1e9 ;  /* 0x000001e906007836 */ /* 0x000fe20000000000 */
[----:B------:R-:W-:-:S04]  /*474d0*/  ISETP.LT.AND P3, PT, R8, UR4, !P3 ;  /* 0x0000000408007c0c */ /* 0x000fc8000df61270 */
[----:B------:R-:W-:Y:S01]  /*474e0*/  ISETP.GE.AND P2, PT, R0, UR5, PT ;  /* 0x0000000500007c0c */ /* 0x000fe2000bf46270 */
[----:B------:R-:W-:-:S05]  /*474f0*/  VIADD R0, R6, 0x107 ;  /* 0x0000010706007836 */ /* 0x000fca0000000000 */
[----:B------:R-:W-:Y:S01]  /*47500*/  ISETP.GE.AND P5, PT, R0, UR8, PT ;  /* 0x0000000800007c0c */ /* 0x000fe2000bfa6270 */
[----:B------:R-:W-:Y:S01]  /*47510*/  VIADD R0, R6, 0x108 ;  /* 0x0000010806007836 */ /* 0x000fe20000000000 */
[----:B------:R-:W-:Y:S02]  /*47520*/  ULDC UR8, c[0x0][0x22c] ;  /* 0x00008b0000087ab9 */ /* 0x000fe40000000800 */
[----:B------:R-:W-:Y:S02]  /*47530*/  ISETP.LT.AND P6, PT, R7, UR4, !P5 ;  /* 0x0000000407007c0c */ /* 0x000fe4000efc1270 */
[----:B------:R-:W-:Y:S01]  /*47540*/  ISETP.LT.AND P5, PT, R8, UR4, !P5 ;  /* 0x0000000408007c0c */ /* 0x000fe2000efa1270 */
[----:B--2---:R1:W-:Y:S01]  /*47550*/  @P3 STG.E desc[UR6][R10.64], R165 ;  /* 0x000000a50a003986 */ /* 0x0043e2000c101906 */
[----:B------:R-:W-:Y:S01]  /*47560*/  IMAD.WIDE R12, R164, 0x4, R2 ;  /* 0x00000004a40c7825 */ /* 0x000fe200078e0202 */
[----:B------:R-:W-:Y:S01]  /*47570*/  ISETP.GE.AND P0, PT, R0, UR8, PT ;  /* 0x0000000800007c0c */ /* 0x000fe2000bf06270 */
[----:B------:R-:W-:-:S02]  /*47580*/  ULDC UR8, c[0x0][0x22c] ;  /* 0x00008b0000087ab9 */ /* 0x000fc40000000800 */
[----:B------:R-:W-:Y:S01]  /*47590*/  VIADD R0, R6, 0x109 ;  /* 0x0000010906007836 */ /* 0x000fe20000000000 */
[----:B-1----:R-:W2:Y:S01]  /*475a0*/  LDL.LU R165, [R1+0x1378] ;  /* 0x0013780001a57983 */ /* 0x002ea20000300800 */
[----:B------:R-:W-:-:S03]  /*475b0*/  IMAD.WIDE R10, R164, 0x4, R4 ;  /* 0x00000004a40a7825 */ /* 0x000fc600078e0204 */
[----:B------:R-:W2:Y:S01]  /*475c0*/  LDL.LU R15, [R1+0x200] ;  /* 0x00020000010f7983 */ /* 0x000ea20000300800 */
[----:B------:R-:W-:-:S03]  /*475d0*/  ISETP.LT.AND P4, PT, R7, UR4, !P0 ;  /* 0x0000000407007c0c */ /* 0x000fc6000c781270 */
[----:B------:R-:W2:Y:S01]  /*475e0*/  LDL.LU R164, [R1+0xe54] ;  /* 0x000e540001a47983 */ /* 0x000ea20000300800 */
[----:B------:R-:W-:Y:S02]  /*475f0*/  ISETP.GE.AND P3, PT, R0, UR8, PT ;  /* 0x0000000800007c0c */ /* 0x000fe4000bf66270 */
[----:B------:R-:W-:Y:S01]  /*47600*/  ISETP.LT.AND P0, PT, R8, UR4, !P0 ;  /* 0x0000000408007c0c */ /* 0x000fe2000c701270 */
[----:B------:R1:W-:Y:S01]  /*47610*/  @P6 STG.E desc[UR6][R12.64], R16 ;  /* 0x000000100c006986 */ /* 0x0003e2000c101906 */
[----:B------:R-:W-:Y:S01]  /*47620*/  ISETP.LT.AND P6, PT, R7, UR4, !P3 ;  /* 0x0000000407007c0c */ /* 0x000fe2000dfc1270 */
[----:B------:R-:W-:Y:S01]  /*47630*/  VIADD R0, R6, 0x10a ;  /* 0x0000010a06007836 */ /* 0x000fe20000000000 */
[----:B------:R-:W-:Y:S01]  /*47640*/  ULDC UR8, c[0x0][0x22c] ;  /* 0x00008b0000087ab9 */ /* 0x000fe20000000800 */
[----:B----4-:R4:W-:Y:S01]  /*47650*/  @P5 STG.E desc[UR6][R10.64], R229 ;  /* 0x000000e50a005986 */ /* 0x0109e2000c101906 */
[----:B-1----:R-:W-:-:S03]  /*47660*/  IMAD.WIDE R12, R167, 0x4, R2 ;  /* 0x00000004a70c7825 */ /* 0x002fc600078e0202 */
[----:B----4-:R-:W4:Y:S04]  /*47670*/  LDL.LU R229, [R1+0x137c] ;  /* 0x00137c0001e57983 */ /* 0x010f280000300800 */
[----:B------:R-:W4:Y:S01]  /*47680*/  LDL.LU R16, [R1+0x614] ;  /* 0x0006140001107983 */ /* 0x000f220000300800 */
[----:B------:R-:W-:-:S03]  /*47690*/  IMAD.WIDE R10, R167, 0x4, R4 ;  /* 0x00000004a70a7825 */ /* 0x000fc600078e0204 */
[----:B------:R1:W-:Y:S04]  /*476a0*/  @P4 STG.E desc[UR6][R12.64], R23 ;  /* 0x000000170c004986 */ /* 0x0003e8000c101906 */
[----:B-1----:R-:W4:Y:S01]  /*476b0*/  LDL.LU R23, [R1+0x214] ;  /* 0x0002140001177983 */ /* 0x002f220000300800 */
[----:B------:R-:W-:-:S03]  /*476c0*/  IMAD.WIDE R12, R166, 0x4, R2 ;  /* 0x00000004a60c7825 */ /* 0x000fc600078e0202 */
[----:B------:R-:W4:Y:S04]  /*476d0*/  LDL.LU R167, [R1+0x1380] ;  /* 0x0013800001a77983 */ /* 0x000f280000300800 */
[----:B---3--:R1:W-:Y:S04]  /*476e0*/  @P0 STG.E desc[UR6][R10.64], R22 ;  /* 0x000000160a000986 */ /* 0x0083e8000c101906 */
[----:B------:R3:W-:Y:S04]  /*476f0*/  @P6 STG.E desc[UR6][R12.64], R228 ;  /* 0x000000e40c006986 */ /* 0x0007e8000c101906 */
[----:B-1----:R-:W4:Y:S04]  /*47700*/  LDL.LU R22, [R1+0x204] ;  /* 0x0002040001167983 */ /* 0x002f280000300800 */
[----:B---3--:R-:W3:Y:S01]  /*47710*/  LDL.LU R228, [R1+0xe58] ;  /* 0x000e580001e47983 */ /* 0x008ee20000300800 */
[----:B------:R-:W-:-:S02]  /*47720*/  ISETP.GE.AND P5, PT, R0, UR8, PT ;  /* 0x0000000800007c0c */ /* 0x000fc4000bfa6270 */
[----:B------:R-:W-:Y:S01]  /*47730*/  ISETP.LT.AND P3, PT, R8, UR4, !P3 ;  /* 0x0000000408007c0c */ /* 0x000fe2000df61270 */
[----:B------:R-:W-:Y:S01]  /*47740*/  IMAD.WIDE R10, R166, 0x4, R4 ;  /* 0x00000004a60a7825 */ /* 0x000fe200078e0204 */
[----:B------:R-:W-:Y:S01]  /*47750*/  ISETP.LT.AND P4, PT, R7, UR4, !P5 ;  /* 0x0000000407007c0c */ /* 0x000fe2000ef81270 */
[----:B------:R-:W3:Y:S01]  /*47760*/  LDL.LU R166, [R1+0x1384] ;  /* 0x0013840001a67983 */ /* 0x000ee20000300800 */
[----:B------:R-:W-:Y:S01]  /*47770*/  ISETP.LT.AND P5, PT, R8, UR4, !P5 ;  /* 0x0000000408007c0c */ /* 0x000fe2000efa1270 */
[----:B------:R-:W-:Y:S01]  /*47780*/  VIADD R0, R6, 0x10b ;  /* 0x0000010b06007836 */ /* 0x000fe20000000000 */
[----:B------:R-:W-:Y:S01]  /*47790*/  ULDC UR8, c[0x0][0x22c] ;  /* 0x00008b0000087ab9 */ /* 0x000fe20000000800 */
[----:B------:R-:W3:Y:S03]  /*477a0*/  LDL.LU R14, [R1+0x618] ;  /* 0x00061800010e7983 */ /* 0x000ee60000300800 */
[----:B------:R-:W-:Y:S01]  /*477b0*/  ISETP.GE.AND P0, PT, R0, UR8, PT ;  /* 0x0000000800007c0c */ /* 0x000fe2000bf06270 */
[----:B------:R-:W-:Y:S01]  /*477c0*/  VIADD R0, R6, 0x10c ;  /* 0x0000010c06007836 */ /* 0x000fe20000000000 */
[----:B------:R-:W-:Y:S01]  /*477d0*/  ULDC UR8, c[0x0][0x22c] ;  /* 0x00008b0000087ab9 */ /* 0x000fe20000000800 */
[----:B--2---:R-:W-:Y:S01]  /*477e0*/  IMAD.WIDE R12, R165, 0x4, R2 ;  /* 0x00000004a50c7825 */ /* 0x004fe200078e0202 */
[----:B------:R1:W-:Y:S04]  /*477f0*/  @P3 STG.E desc[UR6][R10.64], R15 ;  /* 0x0000000f0a003986 */ /* 0x0003e8000c101906 */
[----:B------:R2:W-:Y:S01]  /*47800*/  @P4 STG.E desc[UR6][R12.64], R164 ;  /* 0x000000a40c004986 */ /* 0x0005e2000c101906 */
[----:B------:R-:W-:-:S02]  /*47810*/  ISETP.LT.AND P6, PT, R7, UR4, !P0 ;  /* 0x0000000407007c0c */ /* 0x000fc4000c7c1270 */
[----:B------:R-:W-:Y:S01]  /*47820*/  ISETP.GE.AND P3, PT, R0, UR8, PT ;  /* 0x0000000800007c0c */ /* 0x000fe2000bf66270 */
[----:B-1----:R-:W-:Y:S01]  /*47830*/  IMAD.WIDE R10, R165, 0x4, R4 ;  /* 0x00000004a50a7825 */ /* 0x002fe200078e0204 */
[----:B--2---:R-:W2:Y:S01]  /*47840*/  LDL.LU R164, [R1+0x218] ;  /* 0x0002180001a47983 */ /* 0x004ea20000300800 */
[----:B------:R-:W-:Y:S02]  /*47850*/  ISETP.LT.AND P0, PT, R8, UR4, !P0 ;  /* 0x0000000408007c0c */ /* 0x000fe4000c701270 */
[----:B----4-:R-:W-:Y:S01]  /*47860*/  IMAD.WIDE R12, R229, 0x4, R2 ;  /* 0x00000004e50c7825 */ /* 0x010fe200078e0202 */
[----:B------:R-:W4:Y:S01]  /*47870*/  LDL.LU R165, [R1+0x1388] ;  /* 0x0013880001a57983 */ /* 0x000f220000300800 */
[----:B------:R-:W-:-:S03]  /*47880*/  ULDC UR8, c[0x0][0x22c] ;  /* 0x00008b0000087ab9 */ /* 0x000fc60000000800 */
[----:B------:R1:W-:Y:S04]  /*47890*/  @P5 STG.E desc[UR6][R10.64], R16 ;  /* 0x000000100a005986 */ /* 0x0003e8000c101906 */
[----:B------:R-:W4:Y:S01]  /*478a0*/  LDL.LU R15, [R1+0x208] ;  /* 0x00020800010f7983 */ /* 0x000f220000300800 */
[----:B------:R-:W-:-:S03]  /*478b0*/  ISETP.LT.AND P4, PT, R7, UR4, !P3 ;  /* 0x0000000407007c0c */ /* 0x000fc6000df81270 */
[----:B-1----:R-:W4:Y:S01]  /*478c0*/  LDL.LU R16, [R1+0xe5c] ;  /* 0x000e5c0001107983 */ /* 0x002f220000300800 */
[----:B------:R-:W-:-:S03]  /*478d0*/  IMAD.WIDE R10, R229, 0x4, R4 ;  /* 0x00000004e50a7825 */ /* 0x000fc600078e0204 */
[----:B------:R-:W4:Y:S04]  /*478e0*/  LDL.LU R229, [R1+0x61c] ;  /* 0x00061c0001e57983 */ /* 0x000f280000300800 */
[----:B------:R1:W-:Y:S04]  /*478f0*/  @P6 STG.E desc[UR6][R12.64], R23 ;  /* 0x000000170c006986 */ /* 0x0003e8000c101906 */
[----:B-1----:R-:W4:Y:S01]  /*47900*/  LDL.LU R23, [R1+0x138c] ;  /* 0x00138c0001177983 */ /* 0x002f220000300800 */
[----:B------:R-:W-:-:S03]  /*47910*/  IMAD.WIDE R12, R167, 0x4, R2 ;  /* 0x00000004a70c7825 */ /* 0x000fc600078e0202 */
[----:B------:R1:W-:Y:S04]  /*47920*/  @P0 STG.E desc[UR6][R10.64], R22 ;  /* 0x000000160a000986 */ /* 0x0003e8000c101906 */
[----:B---3--:R3:W-:Y:S04]  /*47930*/  @P4 STG.E desc[UR6][R12.64], R228 ;  /* 0x000000e40c004986 */ /* 0x0087e8000c101906 */
[----:B-1----:R-:W4:Y:S04]  /*47940*/  LDL.LU R22, [R1+0x21c] ;  /* 0x00021c0001167983 */ /* 0x002f280000300800 */
[----:B---3--:R-:W3:Y:S01]  /*47950*/  LDL.LU R228, [R1+0x20c] ;  /* 0x00020c0001e47983 */ /* 0x008ee20000300800 */
[----:B------:R-:W-:Y:S01]  /*47960*/  VIADD R0, R6, 0x10d ;  /* 0x0000010d06007836 */ /* 0x000fe20000000000 */
[----:B------:R-:W-:-:S04]  /*47970*/  ISETP.LT.AND P3, PT, R8, UR4, !P3 ;  /* 0x0000000408007c0c */ /* 0x000fc8000df61270 */
[----:B------:R-:W-:Y:S01]  /*47980*/  ISETP.GE.AND P5, PT, R0, UR8, PT ;  /* 0x0000000800007c0c */ /* 0x000fe2000bfa6270 */
[----:B------:R-:W-:Y:S01]  /*47990*/  VIADD R0, R6, 0x10e ;  /* 0x0000010e06007836 */ /* 0x000fe20000000000 */
[----:B------:R-:W-:Y:S02]  /*479a0*/  ULDC UR8, c[0x0][0x22c] ;  /* 0x00008b0000087ab9 */ /* 0x000fe40000000800 */
[----:B------:R-:W-:Y:S02]  /*479b0*/  ISETP.LT.AND P6, PT, R7, UR4, !P5 ;  /* 0x0000000407007c0c */ /* 0x000fe4000efc1270 */
[----:B------:R-:W-:Y:S02]  /*479c0*/  ISETP.GE.AND P0, PT, R0, UR8, PT ;  /* 0x0000000800007c0c */ /* 0x000fe4000bf06270 */
[----:B------:R-:W-:Y:S01]  /*479d0*/  ISETP.LT.AND P5, PT, R8, UR4, !P5 ;  /* 0x0000000408007c0c */ /* 0x000fe2000efa1270 */
[----:B------:R-:W-:Y:S01]  /*479e0*/  IMAD.WIDE R10, R167, 0x4, R4 ;  /* 0x00000004a70a7825 */ /* 0x000fe200078e0204 */
[----:B------:R-:W-:Y:S01]  /*479f0*/  ISETP.LT.AND P4, PT, R7, UR4, !P0 ;  /* 0x0000000407007c0c */ /* 0x000fe2000c781270 */
[----:B------:R-:W3:Y:S02]  /*47a00*/  LDL.LU R167, [R1+0x1390] ;  /* 0x0013900001a77983 */ /* 0x000ee40000300800 */
[----:B------:R-:W-:Y:S01]  /*47a10*/  IMAD.WIDE R12, R166, 0x4, R2 ;  /* 0x00000004a60c7825 */ /* 0x000fe200078e0202 */
[----:B------:R-:W-:Y:S01]  /*47a20*/  ISETP.LT.AND P0, PT, R8, UR4, !P0 ;  /* 0x0000000408007c0c */ /* 0x000fe2000c701270 */
[----:B------:R1:W-:Y:S01]  /*47a30*/  @P3 STG.E desc[UR6][R10.64], R14 ;  /* 0x0000000e0a003986 */ /* 0x0003e2000c101906 */
[----:B------:R-:W-:Y:S01]  /*47a40*/  ULDC UR8, c[0x0][0x22c] ;  /* 0x00008b0000087ab9 */ /* 0x000fe20000000800 */
[----:B------:R-:W-:-:S02]  /*47a50*/  VIADD R0, R6, 0x10f ;  /* 0x0000010f06007836 */ /* 0x000fc40000000000 */
[----:B--2---:R2:W-:Y:S01]  /*47a60*/  @P6 STG.E desc[UR6][R12.64], R164 ;  /* 0x000000a40c006986 */ /* 0x0045e2000c101906 */
[----:B-1----:R-:W-:Y:S02]  /*47a70*/  IMAD.WIDE R10, R166, 0x4, R4 ;  /* 0x00000004a60a7825 */ /* 0x002fe400078e0204 */
[----:B------:R-:W-:Y:S01]  /*47a80*/  ISETP.GE.AND P3, PT, R0, UR8, PT ;  /* 0x0000000800007c0c */ /* 0x000fe2000bf66270 */
[----:B------:R-:W-:Y:S01]  /*47a90*/  ULDC UR8, c[0x0][0x22c] ;  /* 0x00008b0000087ab9 */ /* 0x000fe20000000800 */
[----:B--2---:R-:W2:Y:S04]  /*47aa0*/  LDL.LU R164, [R1+0xe60] ;  /* 0x000e600001a47983 */ /* 0x004ea80000300800 */
[----:B------:R-:W2:Y:S01]  /*47ab0*/  LDL.LU R166, [R1+0x1394] ;  /* 0x0013940001a67983 */ /* 0x000ea20000300800 */
[----:B------:R-:W-:-:S02]  /*47ac0*/  ISETP.LT.AND P6, PT, R7, UR4, !P3 ;  /* 0x0000000407007c0c */ /* 0x000fc4000dfc1270 */
[----:B------:R-:W-:Y:S01]  /*47ad0*/  ISETP.LT.AND P3, PT, R8, UR4, !P3 ;  /* 0x0000000408007c0c */ /* 0x000fe2000df61270 */
[C---:B----4-:R-:W-:Y:S01]  /*47ae0*/  IMAD.WIDE R12, R165.reuse, 0x4, R2 ;  /* 0x00000004a50c7825 */ /* 0x050fe200078e0202 */
[----:B------:R1:W-:Y:S04]  /*47af0*/  @P5 STG.E desc[UR6][R10.64], R15 ;  /* 0x0000000f0a005986 */ /* 0x0003e8000c101906 */
[----:B------:R4:W-:Y:S01]  /*47b00*/  @P4 STG.E desc[UR6][R12.64], R16 ;  /* 0x000000100c004986 */ /* 0x0009e2000c101906 */
[----:B-1----:R-:W-:-:S03]  /*47b10*/  IMAD.WIDE R10, R165, 0x4, R4 ;  /* 0x00000004a50a7825 */ /* 0x002fc600078e0204 */
[----:B----4-:R-:W4:Y:S04]  /*47b20*/  LDL.LU R16, [R1+0xa20] ;  /* 0x000a200001107983 */ /* 0x010f280000300800 */
[----:B------:R-:W4:Y:S04]  /*47b30*/  LDL.LU R165, [R1+0x620] ;  /* 0x0006200001a57983 */ /* 0x000f280000300800 */
[----:B------:R1:W-:Y:S04]  /*47b40*/  @P0 STG.E desc[UR6][R10.64], R229 ;  /* 0x000000e50a000986 */ /* 0x0003e8000c101906 */
[----:B-1----:R-:W4:Y:S04]  /*47b50*/  LDL.LU R229, [R1+0x1398] ;  /* 0x0013980001e57983 */ /* 0x002f280000300800 */
[----:B------:R-:W4:Y:S01]  /*47b60*/  LDL.LU R15, [R1+0xa10] ;  /* 0x000a1000010f7983 */ /* 0x000f220000300800 */
[----:B------:R-:W-:-:S04]  /*47b70*/  IMAD.WIDE R12, R23, 0x4, R2 ;  /* 0x00000004170c7825 */ /* 0x000fc800078e0202 */
[----:B------:R-:W-:Y:S02]  /*47b80*/  IMAD.WIDE R10, R23, 0x4, R4 ;  /* 0x00000004170a7825 */ /* 0x000fe400078e0204 */
[----:B------:R-:W4:Y:S04]  /*47b90*/  LDL.LU R23, [R1+0xe64] ;  /* 0x000e640001177983 */ /* 0x000f280000300800 */
[----:B------:R-:W-:Y:S04]  /*47ba0*/  @P6 STG.E desc[UR6][R12.64], R22 ;  /* 0x000000160c006986 */ /* 0x000fe8000c101906 */
[----:B---3--:R1:W-:Y:S04]  /*47bb0*/  @P3 STG.E desc[UR6][R10.64], R228 ;  /* 0x000000e40a003986 */ /* 0x0083e8000c101906 */
[----:B-1----:R-:W3:Y:S04]  /*47bc0*/  LDL.LU R228, [R1+0x139c] ;  /* 0x00139c0001e47983 */ /* 0x002ee80000300800 */
[----:B------:R-:W3:Y:S01]  /*47bd0*/  LDL.LU R22, [R1+0xa24] ;  /* 0x000a240001167983 */ /* 0x000ee20000300800 */
[----:B------:R-:W-:-:S05]  /*47be0*/  VIADD R0, R6, 0x110 ;  /* 0x0000011006007836 */ /* 0x000fca0000000000 */
[----:B------:R-:W-:Y:S01]  /*47bf0*/  ISETP.GE.AND P5, PT, R0, UR8, PT ;  /* 0x0000000800007c0c */ /* 0x000fe2000bfa6270 */
[----:B------:R-:W-:Y:S01]  /*47c00*/  VIADD R0, R6, 0x111 ;  /* 0x0000011106007836 */ /* 0x000fe20000000000 */
[----:B------:R-:W-:Y:S02]  /*47c10*/  ULDC UR8, c[0x0][0x22c] ;  /* 0x00008b0000087ab9 */ /* 0x000fe40000000800 */
[C---:B------:R-:W-:Y:S02]  /*47c20*/  ISETP.LT.AND P4, PT, R7.reuse, UR4, !P5 ;  /* 0x0000000407007c0c */ /* 0x040fe4000ef81270 */
[----:B------:R-:W-:Y:S02]  /*47c30*/  ISETP.GE.AND P0, PT, R0, UR8, PT ;  /* 0x0000000800007c0c */ /* 0x000fe4000bf06270 */
[----:B------:R-:W-:Y:S01]  /*47c40*/  ISETP.LT.AND P5, PT, R8, UR4, !P5 ;  /* 0x0000000408007c0c */ /* 0x000fe2000efa1270 */
[----:B------:R-:W-:Y:S01]  /*47c50*/  VIADD R0, R6, 0x112 ;  /* 0x0000011206007836 */ /* 0x000fe20000000000 */
[----:B------:R-:W-:Y:S01]  /*47c60*/  ISETP.LT.AND P6, PT, R7, UR4, !P0 ;  /* 0x0000000407007c0c */ /* 0x000fe2000c7c1270 */
[----:B------:R-:W-:Y:S01]  /*47c70*/  IMAD.WIDE R12, R167, 0x4, R2 ;  /* 0x00000004a70c7825 */ /* 0x000fe200078e0202 */
[----:B------:R-:W-:-:S02]  /*47c80*/  ULDC UR8, c[0x0][0x22c] ;  /* 0x00008b0000087ab9 */ /* 0x000fc40000000800 */
[----:B------:R-:W-:Y:S01]  /*47c90*/  ISETP.GE.AND P3, PT, R0, UR8, PT ;  /* 0x0000000800007c0c */ /* 0x000fe2000bf66270 */
[----:B------:R-:W-:Y:S01]  /*47ca0*/  IMAD.WIDE R10, R167, 0x4, R4 ;  /* 0x00000004a70a7825 */ /* 0x000fe200078e0204 */
[C---:B------:R-:W-:Y:S01]  /*47cb0*/  ISETP.LT.AND P0, PT, R8.reuse, UR4, !P0 ;  /* 0x0000000408007c0c */ /* 0x040fe2000c701270 */
[----:B------:R-:W-:Y:S01]  /*47cc0*/  ULDC UR8, c[0x0][0x22c] ;  /* 0x00008b0000087ab9 */ /* 0x000fe20000000800 */
[----:B--2---:R1:W-:Y:S01]  /*47cd0*/  @P4 STG.E desc[UR6][R12.64], R164 ;  /* 0x000000a40c004986 */ /* 0x0043e2000c101906 */
[----:B------:R-:W-:Y:S02]  /*47ce0*/  ISETP.LT.AND P4, PT, R7, UR4, !P3 ;  /* 0x0000000407007c0c */ /* 0x000fe4000df81270 */
[----:B------:R-:W-:Y:S01]  /*47cf0*/  ISETP.LT.AND P3, PT, R8, UR4, !P3 ;  /* 0x0000000408007c0c */ /* 0x000fe2000df61270 */
[----:B-1----:R-:W2:Y:S01]  /*47d00*/  LDL.LU R164, [R1+0x624] ;  /* 0x0006240001a47983 */ /* 0x002ea20000300800 */
[----:B------:R-:W-:-:S03]  /*47d10*/  IMAD.WIDE R12, R166, 0x4, R2 ;  /* 0x00000004a60c7825 */ /* 0x000fc600078e0202 */
[----:B------:R-:W2:Y:S04]  /*47d20*/  LDL.LU R167, [R1+0x13a0] ;  /* 0x0013a00001a77983 */ /* 0x000ea80000300800 */
[----:B----4-:R1:W-:Y:S04]  /*47d30*/  @P5 STG.E desc[UR6][R10.64], R16 ;  /* 0x000000100a005986 */ /* 0x0103e8000c101906 */
[----:B------:R4:W-:Y:S04]  /*47d40*/  @P6 STG.E desc[UR6][R12.64], R165 ;  /* 0x000000a50c006986 */ /* 0x0009e8000c101906 */
[----:B-1----:R-:W2:Y:S04]  /*47d50*/  LDL.LU R16, [R1+0xa14] ;  /* 0x000a140001107983 */ /* 0x002ea80000300800 */
[----:B----4-:R-:W4:Y:S01]  /*47d60*/  LDL.LU R165, [R1+0xe68] ;  /* 0x000e680001a57983 */ /* 0x010f220000300800 */
[----:B------:R-:W-:-:S03]  /*47d70*/  IMAD.WIDE R10, R166, 0x4, R4 ;  /* 0x00000004a60a7825 */ /* 0x000fc600078e0204 */
[----:B------:R-:W4:Y:S01]  /*47d80*/  LDL.LU R166, [R1+0x13a4] ;  /* 0x0013a40001a67983 */ /* 0x000f220000300800 */
[----:B------:R-:W-:-:S03]  /*47d90*/  IMAD.WIDE R12, R229, 0x4, R2 ;  /* 0x00000004e50c7825 */ /* 0x000fc600078e0202 */
[----:B------:R1:W-:Y:S04]  /*47da0*/  @P0 STG.E desc[UR6][R10.64], R15 ;  /* 0x0000000f0a000986 */ /* 0x0003e8000c101906 */
[----:B------:R-:W4:Y:S04]  /*47db0*/  LDL.LU R14, [R1+0xa28] ;  /* 0x000a2800010e7983 */ /* 0x000f280000300800 */
[----:B------:R1:W-:Y:S02]  /*47dc0*/  @P4 STG.E desc[UR6][R12.64], R23 ;  /* 0x000000170c004986 */ /* 0x0003e4000c101906 */
[----:B-1----:R-:W-:-:S02]  /*47dd0*/  IMAD.WIDE R10, R229, 0x4, R4 ;  /* 0x00000004e50a7825 */ /* 0x002fc400078e0204 */
[----:B------:R-:W4:Y:S04]  /*47de0*/  LDL.LU R23, [R1+0x628] ;  /* 0x0006280001177983 */ /* 0x000f280000300800 */
[----:B------:R-:W4:Y:S04]  /*47df0*/  LDL.LU R229, [R1+0x13a8] ;  /* 0x0013a80001e57983 */ /* 0x000f280000300800 */
[----:B------:R-:W4:Y:S04]  /*47e00*/  LDL.LU R15, [R1+0xa18] ;  /* 0x000a1800010f7983 */ /* 0x000f280000300800 */
[----:B---3--:R1:W-:Y:S04]  /*47e10*/  @P3 STG.E desc[UR6][R10.64], R22 ;  /* 0x000000160a003986 */ /* 0x0083e8000c101906 */
[----:B-1----:R-:W3:Y:S01]  /*47e20*/  LDL.LU R22, [R1+0xe6c] ;  /* 0x000e6c0001167983 */ /* 0x002ee20000300800 */
        /* <DEDUP_REMOVED lines=10> */
[----:B------:R-:W-:-:S03]  /*47ed0*/  ULDC UR8, c[0x0][0x22c] ;  /* 0x00008b0000087ab9 */ /* 0x000fc60000000800 */
[----:B------:R-:W-:Y:S02]  /*47ee0*/  IMAD.WIDE R10, R228, 0x4, R4 ;  /* 0x00000004e40a7825 */ /* 0x000fe400078e0204 */
[----:B------:R-:W3:Y:S01]  /*47ef0*/  LDL.LU R228, [R1+0xa2c] ;  /* 0x000a2c0001e47983 */ /* 0x000ee20000300800 */
[----:B------:R-:W-:Y:S01]  /*47f00*/  ISETP.GE.AND P3, PT, R0, UR8, PT ;  /* 0x0000000800007c0c */ /* 0x000fe2000bf66270 */
[----:B------:R-:W-:Y:S01]  /*47f10*/  VIADD R0, R6, 0x116 ;  /* 0x0000011606007836 */ /* 0x000fe20000000000 */
[C---:B------:R-:W-:Y:S01]  /*47f20*/  ISETP.LT.AND P0, PT, R8.reuse, UR4, !P0 ;  /* 0x0000000408007c0c */ /* 0x040fe2000c701270 */
[----:B--2---:R1:W-:Y:S01]  /*47f30*/  @P6 STG.E desc[UR6][R12.64], R164 ;  /* 0x000000a40c006986 */ /* 0x0043e2000c101906 */
[----:B------:R-:W-:Y:S01]  /*47f40*/  ISETP.LT.AND P6, PT, R7, UR4, !P3 ;  /* 0x0000000407007c0c */ /* 0x000fe2000dfc1270 */
[----:B------:R-:W-:Y:S01]  /*47f50*/  ULDC UR8, c[0x0][0x22c] ;  /* 0x00008b0000087ab9 */ /* 0x000fe20000000800 */
[----:B------:R-:W-:Y:S01]  /*47f60*/  ISETP.LT.AND P3, PT, R8, UR4, !P3 ;  /* 0x0000000408007c0c */ /* 0x000fe2000df61270 */
[----:B-1----:R-:W2:Y:S01]  /*47f70*/  LDL.LU R164, [R1+0x13ac] ;  /* 0x0013ac0001a47983 */ /* 0x002ea20000300800 */
[----:B------:R-:W-:-:S03]  /*47f80*/  IMAD.WIDE R12, R167, 0x4, R2 ;  /* 0x00000004a70c7825 */ /* 0x000fc600078e0202 */
[----:B------:R1:W-:Y:S01]  /*47f90*/  @P5 STG.E desc[UR6][R10.64], R16 ;  /* 0x000000100a005986 */ /* 0x0003e2000c101906 */
[----:B------:R-:W-:-:S03]  /*47fa0*/  ISETP.GE.AND P5, PT, R0, UR8, PT ;  /* 0x0000000800007c0c */ /* 0x000fc6000bfa6270 */
[----:B----4-:R4:W-:Y:S01]  /*47fb0*/  @P4 STG.E desc[UR6][R12.64], R165 ;  /* 0x000000a50c004986 */ /* 0x0109e2000c101906 */
[----:B------:R-:W-:-:S03]  /*47fc0*/  ISETP.LT.AND P4, PT, R7, UR4, !P5 ;  /* 0x0000000407007c0c */ /* 0x000fc6000ef81270 */
[----:B-1----:R-:W2:Y:S01]  /*47fd0*/  LDL.LU R16, [R1+0x62c] ;  /* 0x00062c0001107983 */ /* 0x002ea20000300800 */
[----:B------:R-:W-:Y:S01]  /*47fe0*/  IMAD.WIDE R10, R167, 0x4, R4 ;  /* 0x00000004a70a7825 */ /* 0x000fe200078e0204 */
[----:B------:R-:W-:Y:S02]  /*47ff0*/  ULDC UR8, c[0x0][0x22c] ;  /* 0x00008b0000087ab9 */ /* 0x000fe40000000800 */
[----:B----4-:R-:W4:Y:S01]  /*48000*/  LDL.LU R165, [R1+0xa1c] ;  /* 0x000a1c0001a57983 */ /* 0x010f220000300800 */
[----:B------:R-:W-:-:S03]  /*48010*/  IMAD.WIDE R12, R166, 0x4, R2 ;  /* 0x00000004a60c7825 */ /* 0x000fc600078e0202 */
[----:B------:R-:W4:Y:S04]  /*48020*/  LDL.LU R167, [R1+0x13b0] ;  /* 0x0013b00001a77983 */ /* 0x000f280000300800 */
[----:B------:R1:W-:Y:S04]  /*48030*/  @P0 STG.E desc[UR6][R10.64], R14 ;  /* 0x0000000e0a000986 */ /* 0x0003e8000c101906 */
[----:B------:R1:W-:Y:S02]  /*48040*/  @P6 STG.E desc[UR6][R12.64], R23 ;  /* 0x000000170c006986 */ /* 0x0003e4000c101906 */
[----:B-1----:R-:W-:-:S05]  /*48050*/  IMAD.WIDE R10, R166, 0x4, R4 ;  /* 0x00000004a60a7825 */ /* 0x002fca00078e0204 */
[----:B------:R1:W-:Y:S01]  /*48060*/  @P3 STG.E desc[UR6][R10.64], R15 ;  /* 0x0000000f0a003986 */ /* 0x0003e2000c101906 */
[----:B------:R-:W-:-:S03]  /*48070*/  IMAD.WIDE R12, R229, 0x4, R2 ;  /* 0x00000004e50c7825 */ /* 0x000fc600078e0202 */
[----:B------:R-:W4:Y:S04]  /*48080*/  LDL.LU R23, [R1+0xe70] ;  /* 0x000e700001177983 */ /* 0x000f280000300800 */
[----:B------:R-:W4:Y:S01]  /*48090*/  LDL.LU R166, [R1+0x13b4] ;  /* 0x0013b40001a67983 */ /* 0x000f220000300800 */
[----:B-1----:R-:W-:-:S03]  /*480a0*/  IMAD.WIDE R10, R229, 0x4, R4 ;  /* 0x00000004e50a7825 */ /* 0x002fc600078e0204 */
[----:B---3--:R1:W-:Y:S04]  /*480b0*/  @P4 STG.E desc[UR6][R12.64], R22 ;  /* 0x000000160c004986 */ /* 0x0083e8000c101906 */
[----:B-1----:R-:W3:Y:S04]  /*480c0*/  LDL.LU R22, [R1+0xa30] ;  /* 0x000a300001167983 */ /* 0x002ee80000300800 */
[----:B------:R-:W3:Y:S01]  /*480d0*/  LDL.LU R229, [R1+0x220] ;  /* 0x0002200001e57983 */ /* 0x000ee20000300800 */
[----:B------:R-:W-:Y:S01]  /*480e0*/  VIADD R0, R6, 0x117 ;  /* 0x0000011706007836 */ /* 0x000fe20000000000 */
[----:B------:R-:W-:-:S04]  /*480f0*/  ISETP.LT.AND P5, PT, R8, UR4, !P5 ;  /* 0x0000000408007c0c */ /* 0x000fc8000efa1270 */
[----:B------:R-:W-:Y:S01]  /*48100*/  ISETP.GE.AND P0, PT, R0, UR8, PT ;  /* 0x0000000800007c0c */ /* 0x000fe2000bf06270 */
[----:B------:R-:W-:Y:S01]  /*48110*/  VIADD R0, R6, 0x118 ;  /* 0x0000011806007836 */ /* 0x000fe20000000000 */
[----:B------:R-:W-:Y:S02]  /*48120*/  ULDC UR8, c[0x0][0x22c] ;  /* 0x00008b0000087ab9 */ /* 0x000fe40000000800 */
[----:B------:R-:W-:Y:S02]  /*48130*/  ISETP.LT.AND P6, PT, R7, UR4, !P0 ;  /* 0x0000000407007c0c */ /* 0x000fe4000c7c1270 */
[----:B------:R-:W-:-:S03]  /*48140*/  ISETP.LT.AND P0, PT, R8, UR4, !P0 ;  /* 0x0000000408007c0c */ /* 0x000fc6000c701270 */
[----:B------:R1:W-:Y:S01]  /*48150*/  @P5 STG.E desc[UR6][R10.64], R228 ;  /* 0x000000e40a005986 */ /* 0x0003e2000c101906 */
[----:B------:R-:W-:Y:S01]  /*48160*/  ISETP.GE.AND P3, PT, R0, UR8, PT ;  /* 0x0000000800007c0c */ /* 0x000fe2000bf66270 */
[----:B------:R-:W-:Y:S01]  /*48170*/  VIADD R0, R6, 0x119 ;  /* 0x0000011906007836 */ /* 0x000fe20000000000 */
[----:B------:R-:W-:Y:S01]  /*48180*/  ULDC UR8, c[0x0][0x22c] ;  /* 0x00008b0000087ab9 */ /* 0x000fe20000000800 */
[C---:B--2---:R-:W-:Y:S01]  /*48190*/  IMAD.WIDE R12, R164.reuse, 0x4, R2 ;  /* 0x00000004a40c7825 */ /* 0x044fe200078e0202 */
[----:B-1----:R-:W2:Y:S03]  /*481a0*/  LDL.LU R228, [R1+0x13b8] ;  /* 0x0013b80001e47983 */ /* 0x002ea60000300800 */
[----:B------:R-:W-:Y:S01]  /*481b0*/  IMAD.WIDE R10, R164, 0x4, R4 ;  /* 0x00000004a40a7825 */ /* 0x000fe200078e0204 */
[----:B------:R-:W2:Y:S01]  /*481c0*/  LDL.LU R15, [R1+0x630] ;  /* 0x00063000010f7983 */ /* 0x000ea20000300800 */
[----:B------:R-:W-:-:S03]  /*481d0*/  ISETP.LT.AND P4, PT, R7, UR4, !P3 ;  /* 0x0000000407007c0c */ /* 0x000fc6000df81270 */
[----:B------:R-:W2:Y:S01]  /*481e0*/  LDL.LU R164, [R1+0xe74] ;  /* 0x000e740001a47983 */ /* 0x000ea20000300800 */
[----:B------:R-:W-:Y:S02]  /*481f0*/  ISETP.GE.AND P5, PT, R0, UR8, PT ;  /* 0x0000000800007c0c */ /* 0x000fe4000bfa6270 */
[----:B------:R-:W-:Y:S01]  /*48200*/  ISETP.LT.AND P3, PT, R8, UR4, !P3 ;  /* 0x0000000408007c0c */ /* 0x000fe2000df61270 */
[----:B------:R-:W-:Y:S01]  /*48210*/  @P6 STG.E desc[UR6][R12.64], R16 ;  /* 0x000000100c006986 */ /* 0x000fe2000c101906 */
[----:B------:R-:W-:Y:S01]  /*48220*/  VIADD R0, R6, 0x11a ;  /* 0x0000011a06007836 */ /* 0x000fe20000000000 */
[----:B------:R-:W-:Y:S02]  /*48230*/  ULDC UR8, c[0x0][0x22c] ;  /* 0x00008b0000087ab9 */ /* 0x000fe40000000800 */
[----:B----4-:R1:W-:Y:S01]  /*48240*/  @P0 STG.E desc[UR6][R10.64], R165 ;  /* 0x000000a50a000986 */ /* 0x0103e2000c101906 */
[----:B------:R-:W-:-:S03]  /*48250*/  ISETP.LT.AND P6, PT, R7, UR4, !P5 ;  /* 0x0000000407007c0c */ /* 0x000fc6000efc1270 */
[----:B-1----:R-:W4:Y:S04]  /*48260*/  LDL.LU R165, [R1+0x13bc] ;  /* 0x0013bc0001a57983 */ /* 0x002f280000300800 */
[----:B------:R-:W4:Y:S01]  /*48270*/  LDL.LU R16, [R1+0xa34] ;  /* 0x000a340001107983 */ /* 0x000f220000300800 */
[----:B------:R-:W-:-:S04]  /*48280*/  IMAD.WIDE R12, R167, 0x4, R2 ;  /* 0x00000004a70c7825 */ /* 0x000fc800078e0202 */
[----:B------:R-:W-:Y:S01]  /*48290*/  IMAD.WIDE R10, R167, 0x4, R4 ;  /* 0x00000004a70a7825 */ /* 0x000fe200078e0204 */
        /* <DEDUP_REMOVED lines=16> */
[----:B------:R-:W3:Y:S01]  /*483a0*/  LDL.LU R14, [R1+0xa38] ;  /* 0x000a3800010e7983 */ /* 0x000ee20000300800 */
[----:B--2---:R-:W-:Y:S02]  /*483b0*/  IMAD.WIDE R12, R228, 0x4, R2 ;  /* 0x00000004e40c7825 */ /* 0x004fe400078e0202 */
[----:B------:R-:W-:Y:S01]  /*483c0*/  ISETP.GE.AND P3, PT, R0, UR8, PT ;  /* 0x0000000800007c0c */ /* 0x000fe2000bf66270 */
[----:B------:R-:W-:-:S02]  /*483d0*/  ULDC UR8, c[0x0][0x22c] ;  /* 0x00008b0000087ab9 */ /* 0x000fc40000000800 */
[----:B------:R1:W-:Y:S01]  /*483e0*/  @P5 STG.E desc[UR6][R10.64], R15 ;  /* 0x0000000f0a005986 */ /* 0x0003e2000c101906 */
[----:B------:R-:W-:-:S03]  /*483f0*/  VIADD R0, R6, 0x11c ;  /* 0x0000011c06007836 */ /* 0x000fc60000000000 */
[----:B------:R2:W-:Y:S01]  /*48400*/  @P4 STG.E desc[UR6][R12.64], R164 ;  /* 0x000000a40c004986 */ /* 0x0005e2000c101906 */
[----:B------:R-:W-:Y:S02]  /*48410*/  ISETP.LT.AND P6, PT, R7, UR4, !P3 ;  /* 0x0000000407007c0c */ /* 0x000fe4000dfc1270 */
        /* <DEDUP_REMOVED lines=36> */
[----:B--2---:R2:W-:Y:S03]  /*48660*/  @P6 STG.E desc[UR6][R12.64], R164 ;  /* 0x000000a40c006986 */ /* 0x0045e6000c101906 */
[----:B------:R-:W-:Y:S01]  /*48670*/  ISETP.GE.AND P5, PT, R0, UR8, PT ;  /* 0x0000000800007c0c */ /* 0x000fe2000bfa6270 */
[----:B-1----:R-:W-:Y:S01]  /*48680*/  IMAD.WIDE R10, R166, 0x4, R4 ;  /* 0x00000004a60a7825 */ /* 0x002fe200078e0204 */
[----:B--2---:R-:W2:Y:S03]  /*48690*/  LDL.LU R164, [R1+0xe80] ;  /* 0x000e800001a47983 */ /* 0x004ea60000300800 */
[----:B----4-:R-:W-:Y:S01]  /*486a0*/  IMAD.WIDE R12, R228, 0x4, R2 ;  /* 0x00000004e40c7825 */ /* 0x010fe200078e0202 */
[----:B------:R-:W4:Y:S01]  /*486b0*/  LDL.LU R166, [R1+0x13d4] ;  /* 0x0013d40001a67983 */ /* 0x000f220000300800 */
[----:B------:R-:W-:Y:S01]  /*486c0*/  ISETP.LT.AND P6, PT, R7, UR4, !P5 ;  /* 0x0000000407007c0c */ /* 0x000fe2000efc1270 */
[----:B------:R-:W-:-:S02]  /*486d0*/  ULDC UR8, c[0x0][0x22c] ;  /* 0x00008b0000087ab9 */ /* 0x000fc40000000800 */
[----:B------:R1:W-:Y:S01]  /*486e0*/  @P0 STG.E desc[UR6][R10.64], R15 ;  /* 0x0000000f0a000986 */ /* 0x0003e2000c101906 */
[----:B------:R-:W-:-:S03]  /*486f0*/  ISETP.LT.AND P5, PT, R8, UR4, !P5 ;  /* 0x0000000408007c0c */ /* 0x000fc6000efa1270 */
[----:B------:R1:W-:Y:S02]  /*48700*/  @P4 STG.E desc[UR6][R12.64], R16 ;  /* 0x000000100c004986 */ /* 0x0003e4000c101906 */
[----:B-1----:R-:W-:Y:S02]  /*48710*/  IMAD.WIDE R10, R228, 0x4, R4 ;  /* 0x00000004e40a7825 */ /* 0x002fe400078e0204 */
[----:B------:R-:W4:Y:S04]  /*48720*/  LDL.LU R16, [R1+0x640] ;  /* 0x0006400001107983 */ /* 0x000f280000300800 */
[----:B------:R-:W4:Y:S04]  /*48730*/  LDL.LU R228, [R1+0x240] ;  /* 0x0002400001e47983 */ /* 0x000f280000300800 */
[----:B------:R1:W-:Y:S01]  /*48740*/  @P3 STG.E desc[UR6][R10.64], R165 ;  /* 0x000000a50a003986 */ /* 0x0003e2000c101906 */
[----:B------:R-:W-:-:S03]  /*48750*/  IMAD.WIDE R12, R23, 0x4, R2 ;  /* 0x00000004170c7825 */ /* 0x000fc600078e0202 */
[----:B-1----:R-:W4:Y:S01]  /*48760*/  LDL.LU R165, [R1+0x13d8] ;  /* 0x0013d80001a57983 */ /* 0x002f220000300800 */
[----:B------:R-:W-:-:S03]  /*48770*/  IMAD.WIDE R10, R23, 0x4, R4 ;  /* 0x00000004170a7825 */ /* 0x000fc600078e0204 */
[----:B------:R-:W4:Y:S04]  /*48780*/  LDL.LU R15, [R1+0x230] ;  /* 0x00023000010f7983 */ /* 0x000f280000300800 */
        /* <DEDUP_REMOVED lines=18> */
[----:B------:R-:W-:Y:S01]  /*488b0*/  ISETP.LT.AND P3, PT, R8, UR4, !P3 ;  /* 0x0000000408007c0c */ /* 0x000fe2000df61270 */
[----:B--2---:R1:W-:Y:S01]  /*488c0*/  @P4 STG.E desc[UR6][R12.64], R164 ;  /* 0x000000a40c004986 */ /* 0x0043e2000c101906 */
[----:B------:R-:W-:Y:S01]  /*488d0*/  ISETP.LT.AND P4, PT, R7, UR4, !P5 ;  /* 0x0000000407007c0c */ /* 0x000fe2000ef81270 */
[----:B------:R-:W-:Y:S01]  /*488e0*/  VIADD R0, R6, 0x123 ;  /* 0x0000012306007836 */ /* 0x000fe20000000000 */
[----:B------:R-:W-:Y:S01]  /*488f0*/  ISETP.LT.AND P5, PT, R8, UR4, !P5 ;  /* 0x0000000408007c0c */ /* 0x000fe2000efa1270 */
[----:B------:R-:W-:Y:S01]  /*48900*/  ULDC UR8, c[0x0][0x22c] ;  /* 0x00008b0000087ab9 */ /* 0x000fe20000000800 */
[----:B-1----:R-:W2:Y:S04]  /*48910*/  LDL.LU R164, [R1+0x244] ;  /* 0x0002440001a47983 */ /* 0x002ea80000300800 */
[----:B------:R-:W2:Y:S01]  /*48920*/  LDL.LU R167, [R1+0x13e0] ;  /* 0x0013e00001a77983 */ /* 0x000ea20000300800 */
[----:B----4-:R-:W-:-:S03]  /*48930*/  IMAD.WIDE R12, R166, 0x4, R2 ;  /* 0x00000004a60c7825 */ /* 0x010fc600078e0202 */
[----:B------:R1:W-:Y:S04]  /*48940*/  @P0 STG.E desc[UR6][R10.64], R16 ;  /* 0x000000100a000986 */ /* 0x0003e8000c101906 */
[----:B------:R4:W-:Y:S04]  /*48950*/  @P6 STG.E desc[UR6][R12.64], R228 ;  /* 0x000000e40c006986 */ /* 0x0009e8000c101906 */
[----:B-1----:R-:W2:Y:S04]  /*48960*/  LDL.LU R16, [R1+0x234] ;  /* 0x0002340001107983 */ /* 0x002ea80000300800 */
[----:B----4-:R-:W4:Y:S01]  /*48970*/  LDL.LU R228, [R1+0xe88] ;  /* 0x000e880001e47983 */ /* 0x010f220000300800 */
[----:B------:R-:W-:-:S03]  /*48980*/  IMAD.WIDE R10, R166, 0x4, R4 ;  /* 0x00000004a60a7825 */ /* 0x000fc600078e0204 */
[----:B------:R-:W4:Y:S01]  /*48990*/  LDL.LU R166, [R1+0x13e4] ;  /* 0x0013e40001a67983 */ /* 0x000f220000300800 */
[----:B------:R-:W-:-:S03]  /*489a0*/  IMAD.WIDE R12, R165, 0x4, R2 ;  /* 0x00000004a50c7825 */ /* 0x000fc600078e0202 */
[----:B------:R1:W-:Y:S04]  /*489b0*/  @P3 STG.E desc[UR6][R10.64], R15 ;  /* 0x0000000f0a003986 */ /* 0x0003e8000c101906 */
[----:B------:R1:W-:Y:S04]  /*489c0*/  @P4 STG.E desc[UR6][R12.64], R23 ;  /* 0x000000170c004986 */ /* 0x0003e8000c101906 */
[----:B------:R-:W4:Y:S01]  /*489d0*/  LDL.LU R14, [R1+0x648] ;  /* 0x00064800010e7983 */ /* 0x000f220000300800 */
[----:B-1----:R-:W-:-:S03]  /*489e0*/  IMAD.WIDE R10, R165, 0x4, R4 ;  /* 0x00000004a50a7825 */ /* 0x002fc600078e0204 */
[----:B------:R-:W4:Y:S04]  /*489f0*/  LDL.LU R23, [R1+0x248] ;  /* 0x0002480001177983 */ /* 0x000f280000300800 */
[----:B------:R-:W4:Y:S04]  /*48a00*/  LDL.LU R165, [R1+0x13e8] ;  /* 0x0013e80001a57983 */ /* 0x000f280000300800 */
[----:B------:R-:W4:Y:S04]  /*48a10*/  LDL.LU R15, [R1+0x238] ;  /* 0x00023800010f7983 */ /* 0x000f280000300800 */
[----:B---3--:R1:W-:Y:S04]  /*48a20*/  @P5 STG.E desc[UR6][R10.64], R22 ;  /* 0x000000160a005986 */ /* 0x0083e8000c101906 */
[----:B-1----:R-:W3:Y:S01]  /*48a30*/  LDL.LU R22, [R1+0xe8c] ;  /* 0x000e8c0001167983 */ /* 0x002ee20000300800 */
[----:B------:R-:W-:Y:S01]  /*48a40*/  ISETP.GE.AND P0, PT, R0, UR8, PT ;  /* 0x0000000800007c0c */ /* 0x000fe2000bf06270 */
[----:B------:R-:W-:Y:S01]  /*48a50*/  VIADD R0, R6, 0x124 ;  /* 0x0000012406007836 */ /* 0x000fe20000000000 */
[----:B------:R-:W-:-:S02]  /*48a60*/  ULDC UR8, c[0x0][0x22c] ;  /* 0x00008b0000087ab9 */ /* 0x000fc40000000800 */
        /* <DEDUP_REMOVED lines=12> */
[----:B------:R-:W-:Y:S01]  /*48b30*/  ULDC UR8, c[0x0][0x22c] ;  /* 0x00008b0000087ab9 */ /* 0x000fe20000000800 */
[----:B--2---:R1:W-:Y:S01]  /*48b40*/  @P6 STG.E desc[UR6][R12.64], R164 ;  /* 0x000000a40c006986 */ /* 0x0043e2000c101906 */
[----:B------:R-:W-:Y:S02]  /*48b50*/  ISETP.LT.AND P6, PT, R7, UR4, !P5 ;  /* 0x0000000407007c0c */ /* 0x000fe4000efc1270 */
        /* <DEDUP_REMOVED lines=15> */
[----:B-1----:R-:W-:-:S04]  /*48c50*/  IMAD.WIDE R10, R166, 0x4, R4 ;  /* 0x00000004a60a7825 */ /* 0x002fc800078e0204 */
[C---:B------:R-:W-:Y:S01]  /*48c60*/  IMAD.WIDE R12, R165.reuse, 0x4, R2 ;  /* 0x00000004a50c7825 */ /* 0x040fe200078e0202 */
[----:B------:R-:W4:Y:S04]  /*48c70*/  LDL.LU R23, [R1+0xe90] ;  /* 0x000e900001177983 */ /* 0x000f280000300800 */
[----:B------:R-:W4:Y:S04]  /*48c80*/  LDL.LU R166, [R1+0x13f4] ;  /* 0x0013f40001a67983 */ /* 0x000f280000300800 */
[----:B------:R1:W-:Y:S02]  /*48c90*/  @P5 STG.E desc[UR6][R10.64], R15 ;  /* 0x0000000f0a005986 */ /* 0x0003e4000c101906 */
[----:B-1----:R-:W-:-:S02]  /*48ca0*/  IMAD.WIDE R10, R165, 0x4, R4 ;  /* 0x00000004a50a7825 */ /* 0x002fc400078e0204 */
        /* <DEDUP_REMOVED lines=783> */
[----:B------:R-:W-:Y:S01]  /*4bda0*/  ISETP.LT.AND P4, PT, R7, UR4, !P0 ;  /* 0x0000000407007c0c */ /* 0x000fe2000c781270 */
[----:B-1----:R-:W2:Y:S02]  /*4bdb0*/  LDL.LU R165, [R1+0x14fc] ;  /* 0x0014fc0001a57983 */ /* 0x002ea40000300800 */
[----:B------:R-:W-:Y:S02]  /*4bdc0*/  IMAD.WIDE R10, R164, 0x4, R4 ;  /* 0x00000004a40a7825 */ /* 0x000fe400078e0204 */
[----:B------:R-:W2:Y:S04]  /*4bdd0*/  LDL.LU R15, [R1+0x2c0] ;  /* 0x0002c000010f7983 */ /* 0x000ea80000300800 */
[----:B------:R-:W2:Y:S01]  /*4bde0*/  LDL.LU R164, [R1+0xf14] ;  /* 0x000f140001a47983 */ /* 0x000ea20000300800 */
[----:B------:R-:W-:-:S02]  /*4bdf0*/  ISETP.GE.AND P3, PT, R0, UR8, PT ;  /* 0x0000000800007c0c */ /* 0x000fc4000bf66270 */
        /* <DEDUP_REMOVED lines=33> */
[----:B------:R-:W-:Y:S01]  /*4c010*/  ISETP.LT.AND P6, PT, R7, UR4, !P0 ;  /* 0x0000000407007c0c */ /* 0x000fe2000c7c1270 */
[----:B-1----:R-:W-:Y:S02]  /*4c020*/  IMAD.WIDE R10, R165, 0x4, R4 ;  /* 0x00000004a50a7825 */ /* 0x002fe400078e0204 */
[----:B------:R-:W3:Y:S04]  /*4c030*/  LDL.LU R165, [R1+0x2d8] ;  /* 0x0002d80001a57983 */ /* 0x000ee80000300800 */
[----:B--2---:R-:W2:Y:S01]  /*4c040*/  LDL.LU R164, [R1+0x150c] ;  /* 0x00150c0001a47983 */ /* 0x004ea20000300800 */
[----:B------:R-:W-:-:S03]  /*4c050*/  ISETP.GE.AND P3, PT, R0, UR8, PT ;  /* 0x0000000800007c0c */ /* 0x000fc6000bf66270 */
[----:B------:R-:W2:Y:S01]  /*4c060*/  LDL.LU R15, [R1+0x2c8] ;  /* 0x0002c800010f7983 */ /* 0x000ea20000300800 */
[----:B------:R-:W-:-:S03]  /*4c070*/  ISETP.LT.AND P0, PT, R8, UR4, !P0 ;  /* 0x0000000408007c0c */ /* 0x000fc6000c701270 */
[----:B----4-:R1:W-:Y:S01]  /*4c080*/  @P5 STG.E desc[UR6][R10.64], R16 ;  /* 0x000000100a005986 */ /* 0x0103e2000c101906 */
[----:B------:R-:W-:Y:S01]  /*4c090*/  ISETP.LT.AND P4, PT, R7, UR4, !P3 ;  /* 0x0000000407007c0c */ /* 0x000fe2000df81270 */
[C---:B------:R-:W-:Y:S01]  /*4c0a0*/  IMAD.WIDE R12, R229.reuse, 0x4, R2 ;  /* 0x00000004e50c7825 */ /* 0x040fe200078e0202 */
[----:B------:R-:W-:Y:S01]  /*4c0b0*/  ULDC UR8, c[0x0][0x22c] ;  /* 0x00008b0000087ab9 */ /* 0x000fe20000000800 */
[----:B-1----:R-:W4:Y:S02]  /*4c0c0*/  LDL.LU R16, [R1+0xf1c] ;  /* 0x000f1c0001107983 */ /* 0x002f240000300800 */
[----:B------:R-:W-:Y:S02]  /*4c0d0*/  IMAD.WIDE R10, R229, 0x4, R4 ;  /* 0x00000004e50a7825 */ /* 0x000fe400078e0204 */
        /* <DEDUP_REMOVED lines=24> */
[----:B------:R2:W-:Y:S03]  /*4c260*/  @P6 STG.E desc[UR6][R12.64], R165 ;  /* 0x000000a50c006986 */ /* 0x0005e6000c101906 */
[----:B------:R-:W-:Y:S01]  /*4c270*/  ISETP.GE.AND P3, PT, R0, UR8, PT ;  /* 0x0000000800007c0c */ /* 0x000fe2000bf66270 */
[----:B-1----:R-:W-:-:S04]  /*4c280*/  IMAD.WIDE R10, R166, 0x4, R4 ;  /* 0x00000004a60a7825 */ /* 0x002fc800078e0204 */
[----:B--2---:R-:W-:Y:S01]  /*4c290*/  IMAD.WIDE R12, R164, 0x4, R2 ;  /* 0x00000004a40c7825 */ /* 0x004fe200078e0202 */
[----:B------:R-:W2:Y:S01]  /*4c2a0*/  LDL.LU R165, [R1+0xf20] ;  /* 0x000f200001a57983 */ /* 0x000ea20000300800 */
[----:B------:R-:W-:-:S03]  /*4c2b0*/  ULDC UR8, c[0x0][0x22c] ;  /* 0x00008b0000087ab9 */ /* 0x000fc60000000800 */
[----:B------:R1:W-:Y:S01]  /*4c2c0*/  @P5 STG.E desc[UR6][R10.64], R15 ;  /* 0x0000000f0a005986 */ /* 0x0003e2000c101906 */
[----:B------:R-:W-:-:S03]  /*4c2d0*/  ISETP.LT.AND P6, PT, R7, UR4, !P3 ;  /* 0x0000000407007c0c */ /* 0x000fc6000dfc1270 */
[----:B------:R-:W2:Y:S01]  /*4c2e0*/  LDL.LU R166, [R1+0x151c] ;  /* 0x00151c0001a67983 */ /* 0x000ea20000300800 */
[----:B------:R-:W-:Y:S01]  /*4c2f0*/  ISETP.LT.AND P3, PT, R8, UR4, !P3 ;  /* 0x0000000408007c0c */ /* 0x000fe2000df61270 */
[----:B-1----:R-:W-:Y:S02]  /*4c300*/  IMAD.WIDE R10, R164, 0x4, R4 ;  /* 0x00000004a40a7825 */ /* 0x002fe400078e0204 */
[----:B----4-:R1:W-:Y:S04]  /*4c310*/  @P4 STG.E desc[UR6][R12.64], R16 ;  /* 0x000000100c004986 */ /* 0x0103e8000c101906 */
[----:B------:R4:W-:Y:S04]  /*4c320*/  @P0 STG.E desc[UR6][R10.64], R229 ;  /* 0x000000e50a000986 */ /* 0x0009e8000c101906 */
[----:B-1----:R-:W2:Y:S04]  /*4c330*/  LDL.LU R16, [R1+0xae0] ;  /* 0x000ae00001107983 */ /* 0x002ea80000300800 */
[----:B------:R-:W2:Y:S04]  /*4c340*/  LDL.LU R164, [R1+0x6e0] ;  /* 0x0006e00001a47983 */ /* 0x000ea80000300800 */
[----:B----4-:R-:W4:Y:S01]  /*4c350*/  LDL.LU R229, [R1+0x1520] ;  /* 0x0015200001e57983 */ /* 0x010f220000300800 */
[----:B------:R-:W-:-:S03]  /*4c360*/  IMAD.WIDE R12, R23, 0x4, R2 ;  /* 0x00000004170c7825 */ /* 0x000fc600078e0202 */
[----:B------:R-:W4:Y:S01]  /*4c370*/  LDL.LU R15, [R1+0xad0] ;  /* 0x000ad000010f7983 */ /* 0x000f220000300800 */
[----:B------:R-:W-:-:S03]  /*4c380*/  IMAD.WIDE R10, R23, 0x4, R4 ;  /* 0x00000004170a7825 */ /* 0x000fc600078e0204 */
        /* <DEDUP_REMOVED lines=24> */
[----:B-1----:R-:W2:Y:S01]  /*4c510*/  LDL.LU R165, [R1+0x6e4] ;  /* 0x0006e40001a57983 */ /* 0x002ea20000300800 */
[----:B------:R-:W-:-:S03]  /*4c520*/  IMAD.WIDE R12, R166, 0x4, R2 ;  /* 0x00000004a60c7825 */ /* 0x000fc600078e0202 */
[----:B------:R-:W2:Y:S04]  /*4c530*/  LDL.LU R167, [R1+0x1530] ;  /* 0x0015300001a77983 */ /* 0x000ea80000300800 */
[----:B------:R1:W-:Y:S04]  /*4c540*/  @P5 STG.E desc[UR6][R10.64], R16 ;  /* 0x000000100a005986 */ /* 0x0003e8000c101906 */
[----:B------:R4:W-:Y:S04]  /*4c550*/  @P6 STG.E desc[UR6][R12.64], R164 ;  /* 0x000000a40c006986 */ /* 0x0009e8000c101906 */
[----:B-1----:R-:W2:Y:S01]  /*4c560*/  LDL.LU R16, [R1+0xad4] ;  /* 0x000ad40001107983 */ /* 0x002ea20000300800 */
[----:B------:R-:W-:-:S03]  /*4c570*/  IMAD.WIDE R10, R166, 0x4, R4 ;  /* 0x00000004a60a7825 */ /* 0x000fc600078e0204 */
[----:B----4-:R-:W4:Y:S01]  /*4c580*/  LDL.LU R164, [R1+0xf28] ;  /* 0x000f280001a47983 */ /* 0x010f220000300800 */
[----:B------:R-:W-:-:S03]  /*4c590*/  IMAD.WIDE R12, R229, 0x4, R2 ;  /* 0x00000004e50c7825 */ /* 0x000fc600078e0202 */
[----:B------:R-:W4:Y:S04]  /*4c5a0*/  LDL.LU R166, [R1+0x1538] ;  /* 0x0015380001a67983 */ /* 0x000f280000300800 */
        /* <DEDUP_REMOVED lines=18> */
[----:B------:R-:W-:Y:S02]  /*4c6d0*/  ULDC UR8, c[0x0][0x22c] ;  /* 0x00008b0000087ab9 */ /* 0x000fe40000000800 */
[----:B------:R-:W-:Y:S01]  /*4c6e0*/  ISETP.GE.AND P3, PT, R0, UR8, PT ;  /* 0x0000000800007c0c */ /* 0x000fe2000bf66270 */
[----:B------:R-:W-:Y:S01]  /*4c6f0*/  IMAD.WIDE R10, R228, 0x4, R4 ;  /* 0x00000004e40a7825 */ /* 0x000fe200078e0204 */
[----:B------:R-:W-:Y:S01]  /*4c700*/  ISETP.LT.AND P0, PT, R8, UR4, !P0 ;  /* 0x0000000408007c0c */ /* 0x000fe2000c701270 */
[----:B------:R-:W-:Y:S01]  /*4c710*/  ULDC UR8, c[0x0][0x22c] ;  /* 0x00008b0000087ab9 */ /* 0x000fe20000000800 */
[----:B------:R-:W3:Y:S01]  /*4c720*/  LDL.LU R228, [R1+0xaec] ;  /* 0x000aec0001e47983 */ /* 0x000ee20000300800 */
[----:B------:R-:W-:-:S03]  /*4c730*/  VIADD R0, R6, 0x176 ;  /* 0x0000017606007836 */ /* 0x000fc60000000000 */
[----:B--2---:R1:W-:Y:S01]  /*4c740*/  @P6 STG.E desc[UR6][R12.64], R165 ;  /* 0x000000a50c006986 */ /* 0x0043e2000c101906 */
[----:B------:R-:W-:Y:S02]  /*4c750*/  ISETP.LT.AND P6, PT, R7, UR4, !P3 ;  /* 0x0000000407007c0c */ /* 0x000fe4000dfc1270 */
[----:B------:R-:W-:Y:S01]  /*4c760*/  ISETP.LT.AND P3, PT, R8, UR4, !P3 ;  /* 0x0000000408007c0c */ /* 0x000fe2000df61270 */
[----:B-1----:R-:W-:Y:S01]  /*4c770*/  IMAD.WIDE R12, R167, 0x4, R2 ;  /* 0x00000004a70c7825 */ /* 0x002fe200078e0202 */
[----:B------:R-:W2:Y:S04]  /*4c780*/  LDL.LU R165, [R1+0x1544] ;  /* 0x0015440001a57983 */ /* 0x000ea80000300800 */
[----:B------:R1:W-:Y:S01]  /*4c790*/  @P5 STG.E desc[UR6][R10.64], R16 ;  /* 0x000000100a005986 */ /* 0x0003e2000c101906 */
[----:B------:R-:W-:-:S03]  /*4c7a0*/  ISETP.GE.AND P5, PT, R0, UR8, PT ;  /* 0x0000000800007c0c */ /* 0x000fc6000bfa6270 */
[----:B----4-:R4:W-:Y:S01]  /*4c7b0*/  @P4 STG.E desc[UR6][R12.64], R164 ;  /* 0x000000a40c004986 */ /* 0x0109e2000c101906 */
[----:B------:R-:W-:Y:S01]  /*4c7c0*/  ISETP.LT.AND P4, PT, R7, UR4, !P5 ;  /* 0x0000000407007c0c */ /* 0x000fe2000ef81270 */
[----:B-1----:R-:W-:Y:S02]  /*4c7d0*/  IMAD.WIDE R10, R167, 0x4, R4 ;  /* 0x00000004a70a7825 */ /* 0x002fe400078e0204 */
[----:B------:R-:W2:Y:S01]  /*4c7e0*/  LDL.LU R16, [R1+0x6ec] ;  /* 0x0006ec0001107983 */ /* 0x000ea20000300800 */
[----:B------:R-:W-:Y:S01]  /*4c7f0*/  ULDC UR8, c[0x0][0x22c] ;  /* 0x00008b0000087ab9 */ /* 0x000fe20000000800 */
[C---:B----4-:R-:W-:Y:S02]  /*4c800*/  IMAD.WIDE R12, R166.reuse, 0x4, R2 ;  /* 0x00000004a60c7825 */ /* 0x050fe400078e0202 */
[----:B------:R-:W4:Y:S04]  /*4c810*/  LDL.LU R164, [R1+0xadc] ;  /* 0x000adc0001a47983 */ /* 0x000f280000300800 */
[----:B------:R-:W4:Y:S04]  /*4c820*/  LDL.LU R167, [R1+0x154c] ;  /* 0x00154c0001a77983 */ /* 0x000f280000300800 */
[----:B------:R1:W-:Y:S04]  /*4c830*/  @P0 STG.E desc[UR6][R10.64], R14 ;  /* 0x0000000e0a000986 */ /* 0x0003e8000c101906 */
[----:B------:R1:W-:Y:S02]  /*4c840*/  @P6 STG.E desc[UR6][R12.64], R23 ;  /* 0x000000170c006986 */ /* 0x0003e4000c101906 */
[----:B-1----:R-:W-:-:S04]  /*4c850*/  IMAD.WIDE R10, R166, 0x4, R4 ;  /* 0x00000004a60a7825 */ /* 0x002fc800078e0204 */
[----:B------:R-:W-:Y:S01]  /*4c860*/  IMAD.WIDE R12, R229, 0x4, R2 ;  /* 0x00000004e50c7825 */ /* 0x000fe200078e0202 */
[----:B------:R-:W4:Y:S04]  /*4c870*/  LDL.LU R23, [R1+0xf30] ;  /* 0x000f300001177983 */ /* 0x000f280000300800 */
[----:B------:R-:W-:Y:S04]  /*4c880*/  @P3 STG.E desc[UR6][R10.64], R15 ;  /* 0x0000000f0a003986 */ /* 0x000fe8000c101906 */
[----:B------:R-:W4:Y:S04]  /*4c890*/  LDL.LU R166, [R1+0x1554] ;  /* 0x0015540001a67983 */ /* 0x000f280000300800 */
[----:B---3--:R1:W-:Y:S04]  /*4c8a0*/  @P4 STG.E desc[UR6][R12.64], R22 ;  /* 0x000000160c004986 */ /* 0x0083e8000c101906 */
[----:B-1----:R-:W3:Y:S01]  /*4c8b0*/  LDL.LU R22, [R1+0xaf0] ;  /* 0x000af00001167983 */ /* 0x002ee20000300800 */
[----:B------:R-:W-:Y:S01]  /*4c8c0*/  VIADD R0, R6, 0x177 ;  /* 0x0000017706007836 */ /* 0x000fe20000000000 */
[----:B------:R-:W-:-:S04]  /*4c8d0*/  ISETP.LT.AND P5, PT, R8, UR4, !P5 ;  /* 0x0000000408007c0c */ /* 0x000fc8000efa1270 */
[----:B------:R-:W-:Y:S01]  /*4c8e0*/  ISETP.GE.AND P0, PT, R0, UR8, PT ;  /* 0x0000000800007c0c */ /* 0x000fe2000bf06270 */
[----:B------:R-:W-:Y:S01]  /*4c8f0*/  VIADD R0, R6, 0x178 ;  /* 0x0000017806007836 */ /* 0x000fe20000000000 */
[----:B------:R-:W-:Y:S02]  /*4c900*/  ULDC UR8, c[0x0][0x22c] ;  /* 0x00008b0000087ab9 */ /* 0x000fe40000000800 */
[----:B------:R-:W-:Y:S02]  /*4c910*/  ISETP.LT.AND P6, PT, R7, UR4, !P0 ;  /* 0x0000000407007c0c */ /* 0x000fe4000c7c1270 */
[----:B------:R-:W-:Y:S01]  /*4c920*/  ISETP.LT.AND P0, PT, R8, UR4, !P0 ;  /* 0x0000000408007c0c */ /* 0x000fe2000c701270 */
[----:B------:R-:W-:Y:S01]  /*4c930*/  IMAD.WIDE R10, R229, 0x4, R4 ;  /* 0x00000004e50a7825 */ /* 0x000fe200078e0204 */
[----:B------:R-:W-:Y:S01]  /*4c940*/  ISETP.GE.AND P3, PT, R0, UR8, PT ;  /* 0x0000000800007c0c */ /* 0x000fe2000bf66270 */
[----:B------:R-:W3:Y:S01]  /*4c950*/  LDL.LU R229, [R1+0x2e0] ;  /* 0x0002e00001e57983 */ /* 0x000ee20000300800 */
[----:B------:R-:W-:-:S02]  /*4c960*/  ULDC UR8, c[0x0][0x22c] ;  /* 0x00008b0000087ab9 */ /* 0x000fc40000000800 */
[----:B------:R-:W-:Y:S01]  /*4c970*/  ISETP.LT.AND P4, PT, R7, UR4, !P3 ;  /* 0x0000000407007c0c */ /* 0x000fe2000df81270 */
[----:B------:R1:W-:Y:S01]  /*4c980*/  @P5 STG.E desc[UR6][R10.64], R228 ;  /* 0x000000e40a005986 */ /* 0x0003e2000c101906 */
[----:B------:R-:W-:Y:S01]  /*4c990*/  ISETP.LT.AND P3, PT, R8, UR4, !P3 ;  /* 0x0000000408007c0c */ /* 0x000fe2000df61270 */
[C---:B--2---:R-:W-:Y:S02]  /*4c9a0*/  IMAD.WIDE R12, R165.reuse, 0x4, R2 ;  /* 0x00000004a50c7825 */ /* 0x044fe400078e0202 */
[----:B-1----:R-:W2:Y:S02]  /*4c9b0*/  LDL.LU R228, [R1+0x155c] ;  /* 0x00155c0001e47983 */ /* 0x002ea40000300800 */
[----:B------:R-:W-:Y:S02]  /*4c9c0*/  IMAD.WIDE R10, R165, 0x4, R4 ;  /* 0x00000004a50a7825 */ /* 0x000fe400078e0204 */
[----:B------:R-:W2:Y:S04]  /*4c9d0*/  LDL.LU R15, [R1+0x6f0] ;  /* 0x0006f000010f7983 */ /* 0x000ea80000300800 */
[----:B------:R-:W2:Y:S04]  /*4c9e0*/  LDL.LU R165, [R1+0xf34] ;  /* 0x000f340001a57983 */ /* 0x000ea80000300800 */
[----:B------:R1:W-:Y:S04]  /*4c9f0*/  @P6 STG.E desc[UR6][R12.64], R16 ;  /* 0x000000100c006986 */ /* 0x0003e8000c101906 */
[----:B----4-:R4:W-:Y:S01]  /*4ca00*/  @P0 STG.E desc[UR6][R10.64], R164 ;  /* 0x000000a40a000986 */ /* 0x0109e2000c101906 */
[----:B-1----:R-:W-:-:S03]  /*4ca10*/  IMAD.WIDE R12, R167, 0x4, R2 ;  /* 0x00000004a70c7825 */ /* 0x002fc600078e0202 */
[----:B----4-:R-:W4:Y:S01]  /*4ca20*/  LDL.LU R164, [R1+0x1560] ;  /* 0x0015600001a47983 */ /* 0x010f220000300800 */
[----:B------:R-:W-:-:S03]  /*4ca30*/  IMAD.WIDE R10, R167, 0x4, R4 ;  /* 0x00000004a70a7825 */ /* 0x000fc600078e0204 */
[----:B------:R-:W4:Y:S04]  /*4ca40*/  LDL.LU R16, [R1+0xaf4] ;  /* 0x000af40001107983 */ /* 0x000f280000300800 */
[----:B------:R1:W-:Y:S04]  /*4ca50*/  @P4 STG.E desc[UR6][R12.64], R23 ;  /* 0x000000170c004986 */ /* 0x0003e8000c101906 */
[----:B-1----:R-:W4:Y:S04]  /*4ca60*/  LDL.LU R23, [R1+0x2e4] ;  /* 0x0002e40001177983 */ /* 0x002f280000300800 */
        /* <DEDUP_REMOVED lines=8> */
[----:B------:R-:W-:Y:S01]  /*4caf0*/  ISETP.GE.AND P0, PT, R0, UR8, PT ;  /* 0x0000000800007c0c */ /* 0x000fe2000bf06270 */
[----:B------:R-:W-:Y:S01]  /*4cb00*/  VIADD R0, R6, 0x17b ;  /* 0x0000017b06007836 */ /* 0x000fe20000000000 */
[----:B------:R-:W-:Y:S01]  /*4cb10*/  ISETP.LT.AND P5, PT, R8, UR4, !P5 ;  /* 0x0000000408007c0c */ /* 0x000fe2000efa1270 */
[----:B------:R-:W-:Y:S01]  /*4cb20*/  IMAD.WIDE R12, R166, 0x4, R2 ;  /* 0x00000004a60c7825 */ /* 0x000fe200078e0202 */
[----:B------:R-:W-:Y:S01]  /*4cb30*/  ISETP.LT.AND P4, PT, R7, UR4, !P0 ;  /* 0x0000000407007c0c */ /* 0x000fe2000c781270 */
[----:B------:R-:W-:-:S02]  /*4cb40*/  ULDC UR8, c[0x0][0x22c] ;  /* 0x00008b0000087ab9 */ /* 0x000fc40000000800 */
[----:B------:R-:W-:Y:S01]  /*4cb50*/  ISETP.GE.AND P3, PT, R0, UR8, PT ;  /* 0x0000000800007c0c */ /* 0x000fe2000bf66270 */
[----:B------:R-:W-:Y:S01]  /*4cb60*/  IMAD.WIDE R10, R166, 0x4, R4 ;  /* 0x00000004a60a7825 */ /* 0x000fe200078e0204 */
[----:B------:R-:W-:Y:S01]  /*4cb70*/  ISETP.LT.AND P0, PT, R8, UR4, !P0 ;  /* 0x0000000408007c0c */ /* 0x000fe2000c701270 */
[----:B------:R-:W-:Y:S01]  /*4cb80*/  ULDC UR8, c[0x0][0x22c] ;  /* 0x00008b0000087ab9 */ /* 0x000fe20000000800 */
[----:B------:R1:W-:Y:S01]  /*4cb90*/  @P6 STG.E desc[UR6][R12.64], R229 ;  /* 0x000000e50c006986 */ /* 0x0003e2000c101906 */
[----:B------:R-:W-:-:S03]  /*4cba0*/  ISETP.LT.AND P6, PT, R7, UR4, !P3 ;  /* 0x0000000407007c0c */ /* 0x000fc6000dfc1270 */
[----:B--2---:R2:W-:Y:S01]  /*4cbb0*/  @P5 STG.E desc[UR6][R10.64], R15 ;  /* 0x0000000f0a005986 */ /* 0x0045e2000c101906 */
[----:B------:R-:W-:-:S03]  /*4cbc0*/  ISETP.LT.AND P3, PT, R8, UR4, !P3 ;  /* 0x0000000408007c0c */ /* 0x000fc6000df61270 */
[----:B-1----:R-:W3:Y:S01]  /*4cbd0*/  LDL.LU R229, [R1+0xf38] ;  /* 0x000f380001e57983 */ /* 0x002ee20000300800 */
[----:B------:R-:W-:-:S03]  /*4cbe0*/  IMAD.WIDE R12, R228, 0x4, R2 ;  /* 0x00000004e40c7825 */ /* 0x000fc600078e0202 */
[----:B------:R-:W3:Y:S01]  /*4cbf0*/  LDL.LU R166, [R1+0x156c] ;  /* 0x00156c0001a67983 */ /* 0x000ee20000300800 */
[----:B--2---:R-:W-:-:S03]  /*4cc00*/  IMAD.WIDE R10, R228, 0x4, R4 ;  /* 0x00000004e40a7825 */ /* 0x004fc600078e0204 */
[----:B------:R-:W2:Y:S04]  /*4cc10*/  LDL.LU R14, [R1+0xaf8] ;  /* 0x000af800010e7983 */ /* 0x000ea80000300800 */
[----:B------:R-:W2:Y:S04]  /*4cc20*/  LDL.LU R228, [R1+0x2e8] ;  /* 0x0002e80001e47983 */ /* 0x000ea80000300800 */
[----:B------:R1:W-:Y:S04]  /*4cc30*/  @P4 STG.E desc[UR6][R12.64], R165 ;  /* 0x000000a50c004986 */ /* 0x0003e8000c101906 */
[----:B-1----:R-:W2:Y:S04]  /*4cc40*/  LDL.LU R165, [R1+0x1578] ;  /* 0x0015780001a57983 */ /* 0x002ea80000300800 */
[----:B------:R-:W2:Y:S01]  /*4cc50*/  LDL.LU R15, [R1+0x6f8] ;  /* 0x0006f800010f7983 */ /* 0x000ea20000300800 */
[----:B----4-:R-:W-:-:S03]  /*4cc60*/  IMAD.WIDE R12, R164, 0x4, R2 ;  /* 0x00000004a40c7825 */ /* 0x010fc600078e0202 */
[----:B------:R1:W-:Y:S02]  /*4cc70*/  @P0 STG.E desc[UR6][R10.64], R16 ;  /* 0x000000100a000986 */ /* 0x0003e4000c101906 */
[----:B-1----:R-:W-:Y:S02]  /*4cc80*/  IMAD.WIDE R10, R164, 0x4, R4 ;  /* 0x00000004a40a7825 */ /* 0x002fe400078e0204 */
[----:B------:R-:W4:Y:S04]  /*4cc90*/  LDL.LU R16, [R1+0xf3c] ;  /* 0x000f3c0001107983 */ /* 0x000f280000300800 */
[----:B------:R-:W4:Y:S04]  /*4cca0*/  LDL.LU R164, [R1+0xafc] ;  /* 0x000afc0001a47983 */ /* 0x000f280000300800 */
[----:B------:R1:W-:Y:S04]  /*4ccb0*/  @P6 STG.E desc[UR6][R12.64], R23 ;  /* 0x000000170c006986 */ /* 0x0003e8000c101906 */
[----:B-1----:R-:W4:Y:S04]  /*4ccc0*/  LDL.LU R23, [R1+0x157c] ;  /* 0x00157c0001177983 */ /* 0x002f280000300800 */
        /* <DEDUP_REMOVED lines=16> */
[----:B------:R1:W-:Y:S02]  /*4cdd0*/  @P4 STG.E desc[UR6][R12.64], R229 ;  /* 0x000000e50c004986 */ /* 0x0003e4000c101906 */
[----:B------:R-:W-:Y:S01]  /*4cde0*/  VIADD R0, R6, 0x17f ;  /* 0x0000017f06007836 */ /* 0x000fe20000000000 */
[----:B------:R-:W-:Y:S01]  /*4cdf0*/  ISETP.LT.AND P4, PT, R7, UR4, !P3 ;  /* 0x0000000407007c0c */ /* 0x000fe2000df81270 */
[----:B------:R-:W-:Y:S01]  /*4ce00*/  ULDC UR8, c[0x0][0x22c] ;  /* 0x00008b0000087ab9 */ /* 0x000fe20000000800 */
[----:B------:R-:W3:Y:S04]  /*4ce10*/  LDL.LU R167, [R1+0x6fc] ;  /* 0x0006fc0001a77983 */ /* 0x000ee80000300800 */
[----:B--2---:R2:W-:Y:S01]  /*4ce20*/  @P5 STG.E desc[UR6][R10.64], R14 ;  /* 0x0000000e0a005986 */ /* 0x0045e2000c101906 */
[----:B------:R-:W-:Y:S01]  /*4ce30*/  ISETP.GE.AND P5, PT, R0, UR8, PT ;  /* 0x0000000800007c0c */ /* 0x000fe2000bfa6270 */
[----:B-1----:R-:W-:-:S02]  /*4ce40*/  IMAD.WIDE R12, R166, 0x4, R2 ;  /* 0x00000004a60c7825 */ /* 0x002fc400078e0202 */
[----:B------:R-:W3:Y:S01]  /*4ce50*/  LDL.LU R229, [R1+0x1584] ;  /* 0x0015840001e57983 */ /* 0x000ee20000300800 */
[----:B------:R-:W-:Y:S01]  /*4ce60*/  ISETP.LT.AND P3, PT, R8, UR4, !P3 ;  /* 0x0000000408007c0c */ /* 0x000fe2000df61270 */
[----:B------:R-:W-:Y:S02]  /*4ce70*/  ULDC UR8, c[0x0][0x22c] ;  /* 0x00008b0000087ab9 */ /* 0x000fe40000000800 */
[----:B------:R1:W-:Y:S01]  /*4ce80*/  @P6 STG.E desc[UR6][R12.64], R228 ;  /* 0x000000e40c006986 */ /* 0x0003e2000c101906 */
[----:B------:R-:W-:Y:S01]  /*4ce90*/  ISETP.LT.AND P6, PT, R7, UR4, !P5 ;  /* 0x0000000407007c0c */ /* 0x000fe2000efc1270 */
[----:B--2---:R-:W-:Y:S02]  /*4cea0*/  IMAD.WIDE R10, R166, 0x4, R4 ;  /* 0x00000004a60a7825 */ /* 0x004fe400078e0204 */
[----:B-1----:R-:W2:Y:S02]  /*4ceb0*/  LDL.LU R228, [R1+0xf40] ;  /* 0x000f400001e47983 */ /* 0x002ea40000300800 */
[----:B------:R-:W-:-:S02]  /*4cec0*/  IMAD.WIDE R12, R165, 0x4, R2 ;  /* 0x00000004a50c7825 */ /* 0x000fc400078e0202 */
[----:B------:R-:W2:Y:S04]  /*4ced0*/  LDL.LU R166, [R1+0x1588] ;  /* 0x0015880001a67983 */ /* 0x000ea80000300800 */
[----:B------:R1:W-:Y:S02]  /*4cee0*/  @P0 STG.E desc[UR6][R10.64], R15 ;  /* 0x0000000f0a000986 */ /* 0x0003e4000c101906 */
[----:B-1----:R-:W-:Y:S02]  /*4cef0*/  IMAD.WIDE R10, R165, 0x4, R4 ;  /* 0x00000004a50a7825 */ /* 0x002fe400078e0204 */
[----:B------:R-:W2:Y:S04]  /*4cf00*/  LDL.LU R15, [R1+0x700] ;  /* 0x00070000010f7983 */ /* 0x000ea80000300800 */
[----:B------:R-:W2:Y:S04]  /*4cf10*/  LDL.LU R165, [R1+0x300] ;  /* 0x0003000001a57983 */ /* 0x000ea80000300800 */
[----:B----4-:R-:W-:Y:S04]  /*4cf20*/  @P4 STG.E desc[UR6][R12.64], R16 ;  /* 0x000000100c004986 */ /* 0x010fe8000c101906 */
[----:B------:R1:W-:Y:S04]  /*4cf30*/  @P3 STG.E desc[UR6][R10.64], R164 ;  /* 0x000000a40a003986 */ /* 0x0003e8000c101906 */
[----:B-1----:R-:W4:Y:S01]  /*4cf40*/  LDL.LU R164, [R1+0x1590] ;  /* 0x0015900001a47983 */ /* 0x002f220000300800 */
[----:B------:R-:W-:-:S05]  /*4cf50*/  IMAD.WIDE R12, R23, 0x4, R2 ;  /* 0x00000004170c7825 */ /* 0x000fca00078e0202 */
[----:B---3--:R1:W-:Y:S04]  /*4cf60*/  @P6 STG.E desc[UR6][R12.64], R22 ;  /* 0x000000160c006986 */ /* 0x0083e8000c101906 */
[----:B-1----:R-:W3:Y:S01]  /*4cf70*/  LDL.LU R22, [R1+0x2f0] ;  /* 0x0002f00001167983 */ /* 0x002ee20000300800 */
[----:B------:R-:W-:Y:S01]  /*4cf80*/  VIADD R0, R6, 0x180 ;  /* 0x0000018006007836 */ /* 0x000fe20000000000 */
[----:B------:R-:W-:-:S04]  /*4cf90*/  ISETP.LT.AND P5, PT, R8, UR4, !P5 ;  /* 0x0000000408007c0c */ /* 0x000fc8000efa1270 */
[----:B------:R-:W-:Y:S01]  /*4cfa0*/  ISETP.GE.AND P0, PT, R0, UR8, PT ;  /* 0x0000000800007c0c */ /* 0x000fe2000bf06270 */
[----:B------:R-:W-:Y:S01]  /*4cfb0*/  VIADD R0, R6, 0x181 ;  /* 0x0000018106007836 */ /* 0x000fe20000000000 */
[----:B------:R-:W-:Y:S02]  /*4cfc0*/  ULDC UR8, c[0x0][0x22c] ;  /* 0x00008b0000087ab9 */ /* 0x000fe40000000800 */
[----:B------:R-:W-:Y:S01]  /*4cfd0*/  ISETP.LT.AND P4, PT, R7, UR4, !P0 ;  /* 0x0000000407007c0c */ /* 0x000fe2000c781270 */
[----:B------:R-:W-:Y:S01]  /*4cfe0*/  IMAD.WIDE R10, R23, 0x4, R4 ;  /* 0x00000004170a7825 */ /* 0x000fe200078e0204 */
[----:B------:R-:W-:Y:S01]  /*4cff0*/  ISETP.GE.AND P3, PT, R0, UR8, PT ;  /* 0x0000000800007c0c */ /* 0x000fe2000bf66270 */
[----:B------:R-:W4:Y:S01]  /*4d000*/  LDL.LU R23, [R1+0xf44] ;  /* 0x000f440001177983 */ /* 0x000f220000300800 */
[----:B------:R-:W-:-:S03]  /*4d010*/  ISETP.LT.AND P0, PT, R8, UR4, !P0 ;  /* 0x0000000408007c0c */ /* 0x000fc6000c701270 */
[----:B------:R1:W-:Y:S01]  /*4d020*/  @P5 STG.E desc[UR6][R10.64], R167 ;  /* 0x000000a70a005986 */ /* 0x0003e2000c101906 */
[----:B------:R-:W-:Y:S01]  /*4d030*/  ISETP.LT.AND P6, PT, R7, UR4, !P3 ;  /* 0x0000000407007c0c */ /* 0x000fe2000dfc1270 */
[C---:B------:R-:W-:Y:S01]  /*4d040*/  IMAD.WIDE R12, R229.reuse, 0x4, R2 ;  /* 0x00000004e50c7825 */ /* 0x040fe200078e0202 */
[----:B------:R-:W-:Y:S01]  /*4d050*/  ISETP.LT.AND P3, PT, R8, UR4, !P3 ;  /* 0x0000000408007c0c */ /* 0x000fe2000df61270 */
[----:B------:R-:W-:Y:S01]  /*4d060*/  ULDC UR8, c[0x0][0x22c] ;  /* 0x00008b0000087ab9 */ /* 0x000fe20000000800 */
[----:B-1----:R-:W4:Y:S01]  /*4d070*/  LDL.LU R167, [R1+0x1598] ;  /* 0x0015980001a77983 */ /* 0x002f220000300800 */
[----:B------:R-:W-:-:S03]  /*4d080*/  IMAD.WIDE R10, R229, 0x4, R4 ;  /* 0x00000004e50a7825 */ /* 0x000fc600078e0204 */
[----:B------:R-:W4:Y:S04]  /*4d090*/  LDL.LU R16, [R1+0x704] ;  /* 0x0007040001107983 */ /* 0x000f280000300800 */
[----:B--2---:R1:W-:Y:S04]  /*4d0a0*/  @P4 STG.E desc[UR6][R12.64], R228 ;  /* 0x000000e40c004986 */ /* 0x0043e8000c101906 */
[----:B-1----:R-:W2:Y:S01]  /*4d0b0*/  LDL.LU R228, [R1+0x304] ;  /* 0x0003040001e47983 */ /* 0x002ea20000300800 */
[----:B------:R-:W-:-:S03]  /*4d0c0*/  IMAD.WIDE R12, R166, 0x4, R2 ;  /* 0x00000004a60c7825 */ /* 0x000fc600078e0202 */
[----:B------:R-:W2:Y:S04]  /*4d0d0*/  LDL.LU R229, [R1+0x15a0] ;  /* 0x0015a00001e57983 */ /* 0x000ea80000300800 */
[----:B------:R-:W2:Y:S04]  /*4d0e0*/  LDL.LU R14, [R1+0x2f4] ;  /* 0x0002f400010e7983 */ /* 0x000ea80000300800 */
[----:B------:R1:W-:Y:S04]  /*4d0f0*/  @P0 STG.E desc[UR6][R10.64], R15 ;  /* 0x0000000f0a000986 */ /* 0x0003e8000c101906 */
[----:B------:R1:W-:Y:S02]  /*4d100*/  @P6 STG.E desc[UR6][R12.64], R165 ;  /* 0x000000a50c006986 */ /* 0x0003e4000c101906 */
[----:B-1----:R-:W-:-:S02]  /*4d110*/  IMAD.WIDE R10, R166, 0x4, R4 ;  /* 0x00000004a60a7825 */ /* 0x002fc400078e0204 */
[----:B------:R-:W2:Y:S04]  /*4d120*/  LDL.LU R165, [R1+0xf48] ;  /* 0x000f480001a57983 */ /* 0x000ea80000300800 */
[----:B------:R-:W2:Y:S04]  /*4d130*/  LDL.LU R166, [R1+0x15a8] ;  /* 0x0015a80001a67983 */ /* 0x000ea80000300800 */
        /* <DEDUP_REMOVED lines=10> */
[----:B----4-:R-:W-:Y:S01]  /*4d1e0*/  IMAD.WIDE R12, R164, 0x4, R2 ;  /* 0x00000004a40c7825 */ /* 0x010fe200078e0202 */
[----:B------:R-:W-:Y:S01]  /*4d1f0*/  ISETP.LT.AND P6, PT, R7, UR4, !P0 ;  /* 0x0000000407007c0c */ /* 0x000fe2000c7c1270 */
[----:B------:R-:W-:-:S02]  /*4d200*/  ULDC UR8, c[0x0][0x22c] ;  /* 0x00008b0000087ab9 */ /* 0x000fc40000000800 */
[----:B------:R-:W-:Y:S02]  /*4d210*/  ISETP.GE.AND P3, PT, R0, UR8, PT ;  /* 0x0000000800007c0c */ /* 0x000fe4000bf66270 */
[----:B------:R-:W-:Y:S02]  /*4d220*/  ISETP.LT.AND P0, PT, R8, UR4, !P0 ;  /* 0x0000000408007c0c */ /* 0x000fe4000c701270 */
[----:B------:R1:W-:Y:S01]  /*4d230*/  @P4 STG.E desc[UR6][R12.64], R23 ;  /* 0x000000170c004986 */ /* 0x0003e2000c101906 */
[----:B------:R-:W-:Y:S01]  /*4d240*/  ISETP.LT.AND P4, PT, R7, UR4, !P3 ;  /* 0x0000000407007c0c */ /* 0x000fe2000df81270 */
[----:B------:R-:W-:Y:S01]  /*4d250*/  IMAD.WIDE R10, R164, 0x4, R4 ;  /* 0x00000004a40a7825 */ /* 0x000fe200078e0204 */
[----:B------:R-:W-:Y:S01]  /*4d260*/  ISETP.LT.AND P3, PT, R8, UR4, !P3 ;  /* 0x0000000408007c0c */ /* 0x000fe2000df61270 */
[----:B------:R-:W-:Y:S01]  /*4d270*/  ULDC UR8, c[0x0][0x22c] ;  /* 0x00008b0000087ab9 */ /* 0x000fe20000000800 */
[----:B-1----:R-:W4:Y:S01]  /*4d280*/  LDL.LU R23, [R1+0x308] ;  /* 0x0003080001177983 */ /* 0x002f220000300800 */
[----:B------:R-:W-:-:S03]  /*4d290*/  IMAD.WIDE R12, R167, 0x4, R2 ;  /* 0x00000004a70c7825 */ /* 0x000fc600078e0202 */
[----:B------:R-:W4:Y:S04]  /*4d2a0*/  LDL.LU R164, [R1+0x15ac] ;  /* 0x0015ac0001a47983 */ /* 0x000f280000300800 */
[----:B------:R-:W4:Y:S04]  /*4d2b0*/  LDL.LU R15, [R1+0x2f8] ;  /* 0x0002f800010f7983 */ /* 0x000f280000300800 */
[----:B------:R1:W-:Y:S04]  /*4d2c0*/  @P5 STG.E desc[UR6][R10.64], R16 ;  /* 0x000000100a005986 */ /* 0x0003e8000c101906 */
[----:B--2---:R2:W-:Y:S01]  /*4d2d0*/  @P6 STG.E desc[UR6][R12.64], R228 ;  /* 0x000000e40c006986 */ /* 0x0045e2000c101906 */
[----:B-1----:R-:W-:-:S03]  /*4d2e0*/  IMAD.WIDE R10, R167, 0x4, R4 ;  /* 0x00000004a70a7825 */ /* 0x002fc600078e0204 */
[----:B------:R-:W4:Y:S01]  /*4d2f0*/  LDL.LU R16, [R1+0xf4c] ;  /* 0x000f4c0001107983 */ /* 0x000f220000300800 */
[----:B--2---:R-:W-:-:S03]  /*4d300*/  IMAD.WIDE R12, R229, 0x4, R2 ;  /* 0x00000004e50c7825 */ /* 0x004fc600078e0202 */
        /* <DEDUP_REMOVED lines=14> */
[----:B------:R-:W-:Y:S02]  /*4d3f0*/  ISETP.LT.AND P5, PT, R8, UR4, !P5 ;  /* 0x0000000408007c0c */ /* 0x000fe4000efa1270 */
[----:B------:R-:W-:Y:S01]  /*4d400*/  ISETP.GE.AND P0, PT, R0, UR8, PT ;  /* 0x0000000800007c0c */ /* 0x000fe2000bf06270 */
[----:B------:R-:W-:Y:S01]  /*4d410*/  VIADD R0, R6, 0x187 ;  /* 0x0000018706007836 */ /* 0x000fe20000000000 */
[----:B------:R-:W-:Y:S01]  /*4d420*/  ULDC UR8, c[0x0][0x22c] ;  /* 0x00008b0000087ab9 */ /* 0x000fe20000000800 */
[----:B------:R-:W-:Y:S01]  /*4d430*/  IMAD.WIDE R12, R166, 0x4, R2 ;  /* 0x00000004a60c7825 */ /* 0x000fe200078e0202 */
[----:B------:R-:W-:-:S02]  /*4d440*/  ISETP.LT.AND P4, PT, R7, UR4, !P0 ;  /* 0x0000000407007c0c */ /* 0x000fc4000c781270 */
[----:B------:R-:W-:Y:S01]  /*4d450*/  ISETP.LT.AND P0, PT, R8, UR4, !P0 ;  /* 0x0000000408007c0c */ /* 0x000fe2000c701270 */
[----:B------:R-:W-:Y:S01]  /*4d460*/  IMAD.WIDE R10, R166, 0x4, R4 ;  /* 0x00000004a60a7825 */ /* 0x000fe200078e0204 */
[----:B------:R-:W-:Y:S01]  /*4d470*/  ISETP.GE.AND P3, PT, R0, UR8, PT ;  /* 0x0000000800007c0c */ /* 0x000fe2000bf66270 */
[----:B----4-:R1:W-:Y:S01]  /*4d480*/  @P6 STG.E desc[UR6][R12.64], R23 ;  /* 0x000000170c006986 */ /* 0x0103e2000c101906 */
[----:B------:R-:W-:Y:S02]  /*4d490*/  ULDC UR8, c[0x0][0x22c] ;  /* 0x00008b0000087ab9 */ /* 0x000fe40000000800 */
[----:B------:R-:W-:Y:S01]  /*4d4a0*/  ISETP.LT.AND P6, PT, R7, UR4, !P3 ;  /* 0x0000000407007c0c */ /* 0x000fe2000dfc1270 */
[----:B------:R4:W-:Y:S04]  /*4d4b0*/  @P5 STG.E desc[UR6][R10.64], R15 ;  /* 0x0000000f0a005986 */ /* 0x0009e8000c101906 */
[----:B-1----:R-:W3:Y:S01]  /*4d4c0*/  LDL.LU R23, [R1+0xb00] ;  /* 0x000b000001177983 */ /* 0x002ee20000300800 */
[----:B------:R-:W-:-:S03]  /*4d4d0*/  IMAD.WIDE R12, R164, 0x4, R2 ;  /* 0x00000004a40c7825 */ /* 0x000fc600078e0202 */
[----:B------:R-:W3:Y:S01]  /*4d4e0*/  LDL.LU R166, [R1+0x15c4] ;  /* 0x0015c40001a67983 */ /* 0x000ee20000300800 */
[----:B----4-:R-:W-:-:S03]  /*4d4f0*/  IMAD.WIDE R10, R164, 0x4, R4 ;  /* 0x00000004a40a7825 */ /* 0x010fc600078e0204 */
[----:B------:R-:W4:Y:S01]  /*4d500*/  LDL.LU R14, [R1+0xc0] ;  /* 0x0000c000010e7983 */ /* 0x000f220000300800 */
[----:B------:R-:W-:-:S03]  /*4d510*/  ISETP.LT.AND P3, PT, R8, UR4, !P3 ;  /* 0x0000000408007c0c */ /* 0x000fc6000df61270 */
[----:B------:R1:W-:Y:S04]  /*4d520*/  @P4 STG.E desc[UR6][R12.64], R16 ;  /* 0x000000100c004986 */ /* 0x0003e8000c101906 */
[----:B------:R-:W4:Y:S04]  /*4d530*/  LDL.LU R164, [R1+0x80] ;  /* 0x0000800001a47983 */ /* 0x000f280000300800 */
[----:B--2---:R2:W-:Y:S01]  /*4d540*/  @P0 STG.E desc[UR6][R10.64], R167 ;  /* 0x000000a70a000986 */ /* 0x0045e2000c101906 */
[----:B-1----:R-:W-:-:S03]  /*4d550*/  IMAD.WIDE R12, R228, 0x4, R2 ;  /* 0x00000004e40c7825 */ /* 0x002fc600078e0202 */
[----:B--2---:R-:W2:Y:S04]  /*4d560*/  LDL.LU R167, [R1+0x15c8] ;  /* 0x0015c80001a77983 */ /* 0x004ea80000300800 */
[----:B------:R-:W2:Y:S01]  /*4d570*/  LDL.LU R15, [R1+0x20] ;  /* 0x00002000010f7983 */ /* 0x000ea20000300800 */
[----:B------:R-:W-:-:S03]  /*4d580*/  IMAD.WIDE R10, R228, 0x4, R4 ;  /* 0x00000004e40a7825 */ /* 0x000fc600078e0204 */
[----:B------:R1:W-:Y:S04]  /*4d590*/  @P6 STG.E desc[UR6][R12.64], R165 ;  /* 0x000000a50c006986 */ /* 0x0003e8000c101906 */
[----:B-1----:R-:W2:Y:S04]  /*4d5a0*/  LDL.LU R165, [R1+0xb04] ;  /* 0x000b040001a57983 */ /* 0x002ea80000300800 */
        /* <DEDUP_REMOVED lines=14> */
[----:B------:R-:W-:Y:S01]  /*4d690*/  ULDC UR8, c[0x0][0x22c] ;  /* 0x00008b0000087ab9 */ /* 0x000fe20000000800 */
[----:B------:R-:W-:-:S02]  /*4d6a0*/  ISETP.LT.AND P0, PT, R8, UR4, !P0 ;  /* 0x0000000408007c0c */ /* 0x000fc4000c701270 */
[----:B------:R-:W-:Y:S01]  /*4d6b0*/  ISETP.GE.AND P3, PT, R0, UR8, PT ;  /* 0x0000000800007c0c */ /* 0x000fe2000bf66270 */
[----:B------:R-:W-:Y:S01]  /*4d6c0*/  IMAD.WIDE R10, R229, 0x4, R4 ;  /* 0x00000004e50a7825 */ /* 0x000fe200078e0204 */
[----:B------:R1:W-:Y:S01]  /*4d6d0*/  @P4 STG.E desc[UR6][R12.64], R23 ;  /* 0x000000170c004986 */ /* 0x0003e2000c101906 */
[----:B------:R-:W-:Y:S02]  /*4d6e0*/  ULDC UR8, c[0x0][0x22c] ;  /* 0x00008b0000087ab9 */ /* 0x000fe40000000800 */
[----:B------:R-:W-:Y:S01]  /*4d6f0*/  VIADD R0, R6, 0x18b ;  /* 0x0000018b06007836 */ /* 0x000fe20000000000 */
[----:B------:R-:W-:Y:S02]  /*4d700*/  ISETP.LT.AND P4, PT, R7, UR4, !P3 ;  /* 0x0000000407007c0c */ /* 0x000fe4000df81270 */
[----:B------:R-:W-:Y:S01]  /*4d710*/  ISETP.LT.AND P3, PT, R8, UR4, !P3 ;  /* 0x0000000408007c0c */ /* 0x000fe2000df61270 */
[----:B----4-:R4:W-:Y:S01]  /*4d720*/  @P5 STG.E desc[UR6][R10.64], R14 ;  /* 0x0000000e0a005986 */ /* 0x0109e2000c101906 */
[----:B------:R-:W-:Y:S01]  /*4d730*/  ISETP.GE.AND P5, PT, R0, UR8, PT ;  /* 0x0000000800007c0c */ /* 0x000fe2000bfa6270 */
[----:B-1----:R-:W-:-:S02]  /*4d740*/  IMAD.WIDE R12, R166, 0x4, R2 ;  /* 0x00000004a60c7825 */ /* 0x002fc400078e0202 */
[----:B------:R-:W3:Y:S01]  /*4d750*/  LDL.LU R23, [R1+0xb08] ;  /* 0x000b080001177983 */ /* 0x000ee20000300800 */
[----:B------:R-:W-:-:S03]  /*4d760*/  ULDC UR8, c[0x0][0x22c] ;  /* 0x00008b0000087ab9 */ /* 0x000fc60000000800 */
[----:B------:R1:W-:Y:S01]  /*4d770*/  @P6 STG.E desc[UR6][R12.64], R164 ;  /* 0x000000a40c006986 */ /* 0x0003e2000c101906 */
[----:B------:R-:W-:Y:S01]  /*4d780*/  ISETP.LT.AND P6, PT, R7, UR4, !P5 ;  /* 0x0000000407007c0c */ /* 0x000fe2000efc1270 */
[----:B----4-:R-:W-:Y:S01]  /*4d790*/  IMAD.WIDE R10, R166, 0x4, R4 ;  /* 0x00000004a60a7825 */ /* 0x010fe200078e0204 */
[----:B------:R-:W-:Y:S01]  /*4d7a0*/  ISETP.LT.AND P5, PT, R8, UR4, !P5 ;  /* 0x0000000408007c0c */ /* 0x000fe2000efa1270 */
[----:B------:R-:W4:Y:S04]  /*4d7b0*/  LDL.LU R229, [R1+0x15d4] ;  /* 0x0015d40001e57983 */ /* 0x000f280000300800 */
[----:B-1----:R-:W4:Y:S01]  /*4d7c0*/  LDL.LU R164, [R1+0xc8] ;  /* 0x0000c80001a47983 */ /* 0x002f220000300800 */
[----:B--2---:R-:W-:-:S03]  /*4d7d0*/  IMAD.WIDE R12, R167, 0x4, R2 ;  /* 0x00000004a70c7825 */ /* 0x004fc600078e0202 */
[----:B------:R-:W2:Y:S04]  /*4d7e0*/  LDL.LU R166, [R1+0x15dc] ;  /* 0x0015dc0001a67983 */ /* 0x000ea80000300800 */
[----:B------:R1:W-:Y:S02]  /*4d7f0*/  @P0 STG.E desc[UR6][R10.64], R15 ;  /* 0x0000000f0a000986 */ /* 0x0003e4000c101906 */
[----:B-1----:R-:W-:Y:S02]  /*4d800*/  IMAD.WIDE R10, R167, 0x4, R4 ;  /* 0x00000004a70a7825 */ /* 0x002fe400078e0204 */
[----:B------:R1:W-:Y:S04]  /*4d810*/  @P4 STG.E desc[UR6][R12.64], R165 ;  /* 0x000000a50c004986 */ /* 0x0003e8000c101906 */
[----:B------:R1:W-:Y:S02]  /*4d820*/  @P3 STG.E desc[UR6][R10.64], R16 ;  /* 0x000000100a003986 */ /* 0x0003e4000c101906 */
[----:B-1----:R-:W-:-:S02]  /*4d830*/  IMAD.WIDE R12, R228, 0x4, R2 ;  /* 0x00000004e40c7825 */ /* 0x002fc400078e0202 */
[----:B------:R-:W2:Y:S04]  /*4d840*/  LDL.LU R165, [R1+0xb0c] ;  /* 0x000b0c0001a57983 */ /* 0x000ea80000300800 */
[----:B------:R-:W2:Y:S01]  /*4d850*/  LDL.LU R167, [R1+0x15e4] ;  /* 0x0015e40001a77983 */ /* 0x000ea20000300800 */
[----:B------:R-:W-:-:S03]  /*4d860*/  IMAD.WIDE R10, R228, 0x4, R4 ;  /* 0x00000004e40a7825 */ /* 0x000fc600078e0204 */
[----:B------:R-:W2:Y:S04]  /*4d870*/  LDL.LU R228, [R1+0x15ec] ;  /* 0x0015ec0001e47983 */ /* 0x000ea80000300800 */
[----:B---3--:R-:W-:Y:S04]  /*4d880*/  @P6 STG.E desc[UR6][R12.64], R22 ;  /* 0x000000160c006986 */ /* 0x008fe8000c101906 */
[----:B------:R1:W-:Y:S04]  /*4d890*/  @P5 STG.E desc[UR6][R10.64], R252 ;  /* 0x000000fc0a005986 */ /* 0x0003e8000c101906 */
[----:B-1----:R-:W3:Y:S01]  /*4d8a0*/  LDL.LU R252, [R1+0x1760] ;  /* 0x0017600001fc7983 */ /* 0x002ee20000300800 */
[----:B------:R-:W-:-:S05]  /*4d8b0*/  VIADD R0, R6, 0x18c ;  /* 0x0000018c06007836 */ /* 0x000fca0000000000 */
[----:B------:R-:W-:Y:S01]  /*4d8c0*/  ISETP.GE.AND P0, PT, R0, UR8, PT ;  /* 0x0000000800007c0c */ /* 0x000fe2000bf06270 */
[----:B------:R-:W-:Y:S01]  /*4d8d0*/  VIADD R0, R6, 0x18d ;  /* 0x0000018d06007836 */ /* 0x000fe20000000000 */
[----:B------:R-:W-:Y:S02]  /*4d8e0*/  ULDC UR8, c[0x0][0x22c] ;  /* 0x00008b0000087ab9 */ /* 0x000fe40000000800 */
[----:B------:R-:W-:Y:S02]  /*4d8f0*/  ISETP.LT.AND P4, PT, R7, UR4, !P0 ;  /* 0x0000000407007c0c */ /* 0x000fe4000c781270 */
[----:B------:R-:W-:Y:S02]  /*4d900*/  ISETP.GE.AND P3, PT, R0, UR8, PT ;  /* 0x0000000800007c0c */ /* 0x000fe4000bf66270 */
[C---:B------:R-:W-:Y:S01]  /*4d910*/  ISETP.LT.AND P0, PT, R8.reuse, UR4, !P0 ;  /* 0x0000000408007c0c */ /* 0x040fe2000c701270 */
[----:B----4-:R-:W-:Y:S01]  /*4d920*/  IMAD.WIDE R12, R229, 0x4, R2 ;  /* 0x00000004e50c7825 */ /* 0x010fe200078e0202 */
[----:B------:R-:W-:Y:S01]  /*4d930*/  ISETP.LT.AND P6, PT, R7, UR4, !P3 ;  /* 0x0000000407007c0c */ /* 0x000fe2000dfc1270 */
[----:B------:R-:W-:Y:S01]  /*4d940*/  ULDC UR8, c[0x0][0x22c] ;  /* 0x00008b0000087ab9 */ /* 0x000fe20000000800 */
[----:B------:R-:W-:Y:S01]  /*4d950*/  ISETP.LT.AND P3, PT, R8, UR4, !P3 ;  /* 0x0000000408007c0c */ /* 0x000fe2000df61270 */
[----:B------:R-:W-:-:S04]  /*4d960*/  IMAD.WIDE R10, R229, 0x4, R4 ;  /* 0x00000004e50a7825 */ /* 0x000fc800078e0204 */
[----:B------:R2:W-:Y:S04]  /*4d970*/  @P4 STG.E desc[UR6][R12.64], R23 ;  /* 0x000000170c004986 */ /* 0x0005e8000c101906 */
[----:B------:R1:W-:Y:S04]  /*4d980*/  @P0 STG.E desc[UR6][R10.64], R164 ;  /* 0x000000a40a000986 */ /* 0x0003e8000c101906 */
[----:B------:R-:W4:Y:S01]  /*4d990*/  LDL.LU R229, [R1+0x15f4] ;  /* 0x0015f40001e57983 */ /* 0x000f220000300800 */
[----:B--2---:R-:W-:-:S04]  /*4d9a0*/  IMAD.WIDE R12, R166, 0x4, R2 ;  /* 0x00000004a60c7825 */ /* 0x004fc800078e0202 */
[----:B-1----:R-:W-:Y:S01]  /*4d9b0*/  IMAD.WIDE R10, R166, 0x4, R4 ;  /* 0x00000004a60a7825 */ /* 0x002fe200078e0204 */
[----:B---3--:R1:W-:Y:S04]  /*4d9c0*/  @P6 STG.E desc[UR6][R12.64], R252 ;  /* 0x000000fc0c006986 */ /* 0x0083e8000c101906 */
[----:B------:R2:W-:Y:S04]  /*4d9d0*/  @P3 STG.E desc[UR6][R10.64], R231 ;  /* 0x000000e70a003986 */ /* 0x0005e8000c101906 */
[----:B-1----:R-:W3:Y:S04]  /*4d9e0*/  LDL.LU R252, [R1+0x175c] ;  /* 0x00175c0001fc7983 */ /* 0x002ee80000300800 */
[----:B------:R-:W4:Y:S04]  /*4d9f0*/  LDL.LU R166, [R1+0x15f8] ;  /* 0x0015f80001a67983 */ /* 0x000f280000300800 */
[----:B--2---:R-:W2:Y:S01]  /*4da00*/  LDL.LU R231, [R1+0x1758] ;  /* 0x0017580001e77983 */ /* 0x004ea20000300800 */
[----:B------:R-:W-:-:S04]  /*4da10*/  IMAD.WIDE R12, R167, 0x4, R2 ;  /* 0x00000004a70c7825 */ /* 0x000fc800078e0202 */
[----:B------:R-:W-:Y:S02]  /*4da20*/  IMAD.WIDE R10, R167, 0x4, R4 ;  /* 0x00000004a70a7825 */ /* 0x000fe400078e0204 */
[----:B------:R-:W4:Y:S02]  /*4da30*/  LDL.LU R167, [R1+0x1600] ;  /* 0x0016000001a77983 */ /* 0x000f240000300800 */
        /* <DEDUP_REMOVED lines=9> */
[----:B------:R-:W-:Y:S01]  /*4dad0*/  ULDC UR8, c[0x0][0x22c] ;  /* 0x00008b0000087ab9 */ /* 0x000fe20000000800 */
[----:B------:R-:W-:-:S02]  /*4dae0*/  ISETP.LT.AND P0, PT, R8, UR4, !P0 ;  /* 0x0000000408007c0c */ /* 0x000fc4000c701270 */
[----:B------:R-:W-:-:S03]  /*4daf0*/  ISETP.GE.AND P3, PT, R0, UR8, PT ;  /* 0x0000000800007c0c */ /* 0x000fc6000bf66270 */
[----:B------:R1:W-:Y:S01]  /*4db00*/  @P4 STG.E desc[UR6][R12.64], R165 ;  /* 0x000000a50c004986 */ /* 0x0003e2000c101906 */
[----:B------:R-:W-:Y:S01]  /*4db10*/  ISETP.LT.AND P4, PT, R7, UR4, !P3 ;  /* 0x0000000407007c0c */ /* 0x000fe2000df81270 */
[----:B------:R-:W-:Y:S01]  /*4db20*/  VIADD R0, R6, 0x191 ;  /* 0x0000019106007836 */ /* 0x000fe20000000000 */
[----:B------:R-:W-:Y:S01]  /*4db30*/  ISETP.LT.AND P3, PT, R8, UR4, !P3 ;  /* 0x0000000408007c0c */ /* 0x000fe2000df61270 */
[----:B------:R-:W-:Y:S01]  /*4db40*/  ULDC UR8, c[0x0][0x22c] ;  /* 0x00008b0000087ab9 */ /* 0x000fe20000000800 */
[C---:B-1----:R-:W-:Y:S01]  /*4db50*/  IMAD.WIDE R12, R228.reuse, 0x4, R2 ;  /* 0x00000004e40c7825 */ /* 0x042fe200078e0202 */
[----:B---3--:R1:W-:Y:S04]  /*4db60*/  @P5 STG.E desc[UR6][R10.64], R252 ;  /* 0x000000fc0a005986 */ /* 0x0083e8000c101906 */
[----:B--2---:R2:W-:Y:S04]  /*4db70*/  @P6 STG.E desc[UR6][R12.64], R231 ;  /* 0x000000e70c006986 */ /* 0x0045e8000c101906 */
[----:B-1----:R-:W3:Y:S01]  /*4db80*/  LDL.LU R252, [R1+0x1754] ;  /* 0x0017540001fc7983 */ /* 0x002ee20000300800 */
[----:B------:R-:W-:-:S03]  /*4db90*/  IMAD.WIDE R10, R228, 0x4, R4 ;  /* 0x00000004e40a7825 */ /* 0x000fc600078e0204 */
[----:B--2---:R-:W2:Y:S04]  /*4dba0*/  LDL.LU R231, [R1+0x1750] ;  /* 0x0017500001e77983 */ /* 0x004ea80000300800 */
[----:B------:R-:W3:Y:S01]  /*4dbb0*/  LDL.LU R228, [R1+0x1604] ;  /* 0x0016040001e47983 */ /* 0x000ee20000300800 */
[----:B----4-:R-:W-:-:S03]  /*4dbc0*/  IMAD.WIDE R12, R229, 0x4, R2 ;  /* 0x00000004e50c7825 */ /* 0x010fc600078e0202 */
[----:B------:R1:W-:Y:S01]  /*4dbd0*/  @P0 STG.E desc[UR6][R10.64], R230 ;  /* 0x000000e60a000986 */ /* 0x0003e2000c101906 */
[----:B------:R-:W-:-:S03]  /*4dbe0*/  ISETP.GE.AND P5, PT, R0, UR8, PT ;  /* 0x0000000800007c0c */ /* 0x000fc6000bfa6270 */
[----:B------:R4:W-:Y:S04]  /*4dbf0*/  @P4 STG.E desc[UR6][R12.64], R248 ;  /* 0x000000f80c004986 */ /* 0x0009e8000c101906 */
[----:B-1----:R-:W2:Y:S01]  /*4dc00*/  LDL.LU R230, [R1+0x174c] ;  /* 0x00174c0001e67983 */ /* 0x002ea20000300800 */
[----:B------:R-:W-:Y:S01]  /*4dc10*/  IMAD.WIDE R10, R229, 0x4, R4 ;  /* 0x00000004e50a7825 */ /* 0x000fe200078e0204 */
[----:B------:R-:W-:Y:S02]  /*4dc20*/  ULDC UR8, c[0x0][0x22c] ;  /* 0x00008b0000087ab9 */ /* 0x000fe40000000800 */
[----:B------:R-:W2:Y:S01]  /*4dc30*/  LDL.LU R229, [R1+0x1610] ;  /* 0x0016100001e57983 */ /* 0x000ea20000300800 */
[----:B----4-:R-:W-:-:S03]  /*4dc40*/  IMAD.WIDE R12, R166, 0x4, R2 ;  /* 0x00000004a60c7825 */ /* 0x010fc600078e0202 */
[----:B------:R1:W-:Y:S01]  /*4dc50*/  @P3 STG.E desc[UR6][R10.64], R244 ;  /* 0x000000f40a003986 */ /* 0x0003e2000c101906 */
[----:B------:R-:W-:Y:S02]  /*4dc60*/  ISETP.LT.AND P6, PT, R7, UR4, !P5 ;  /* 0x0000000407007c0c */ /* 0x000fe4000efc1270 */
[----:B------:R-:W-:Y:S01]  /*4dc70*/  ISETP.LT.AND P5, PT, R8, UR4, !P5 ;  /* 0x0000000408007c0c */ /* 0x000fe2000efa1270 */
[----:B-1----:R-:W-:Y:S02]  /*4dc80*/  IMAD.WIDE R10, R166, 0x4, R4 ;  /* 0x00000004a60a7825 */ /* 0x002fe400078e0204 */
[----:B------:R-:W4:Y:S08]  /*4dc90*/  LDL.LU R166, [R1+0x1614] ;  /* 0x0016140001a67983 */ /* 0x000f300000300800 */
[----:B------:R1:W-:Y:S04]  /*4dca0*/  @P6 STG.E desc[UR6][R12.64], R240 ;  /* 0x000000f00c006986 */ /* 0x0003e8000c101906 */
[----:B------:R1:W-:Y:S02]  /*4dcb0*/  @P5 STG.E desc[UR6][R10.64], R236 ;  /* 0x000000ec0a005986 */ /* 0x0003e4000c101906 */
[----:B-1----:R-:W-:-:S04]  /*4dcc0*/  IMAD.WIDE R12, R167, 0x4, R2 ;  /* 0x00000004a70c7825 */ /* 0x002fc800078e0202 */
[----:B------:R-:W-:Y:S02]  /*4dcd0*/  IMAD.WIDE R10, R167, 0x4, R4 ;  /* 0x00000004a70a7825 */ /* 0x000fe400078e0204 */
[----:B------:R-:W4:Y:S02]  /*4dce0*/  LDL.LU R167, [R1+0x161c] ;  /* 0x00161c0001a77983 */ /* 0x000f240000300800 */
[----:B------:R-:W-:-:S05]  /*4dcf0*/  VIADD R0, R6, 0x192 ;  /* 0x0000019206007836 */ /* 0x000fca0000000000 */
[----:B------:R-:W-:Y:S01]  /*4dd00*/  ISETP.GE.AND P0, PT, R0, UR8, PT ;  /* 0x0000000800007c0c */ /* 0x000fe2000bf06270 */
[----:B------:R-:W-:Y:S01]  /*4dd10*/  VIADD R0, R6, 0x193 ;  /* 0x0000019306007836 */ /* 0x000fe20000000000 */
[----:B------:R-:W-:Y:S02]  /*4dd20*/  ULDC UR8, c[0x0][0x22c] ;  /* 0x00008b0000087ab9 */ /* 0x000fe40000000800 */
[----:B------:R-:W-:Y:S02]  /*4dd30*/  ISETP.LT.AND P4, PT, R7, UR4, !P0 ;  /* 0x0000000407007c0c */ /* 0x000fe4000c781270 */
[----:B------:R-:W-:Y:S02]  /*4dd40*/  ISETP.LT.AND P0, PT, R8, UR4, !P0 ;  /* 0x0000000408007c0c */ /* 0x000fe4000c701270 */
[----:B------:R-:W-:Y:S01]  /*4dd50*/  ISETP.GE.AND P3, PT, R0, UR8, PT ;  /* 0x0000000800007c0c */ /* 0x000fe2000bf66270 */
[----:B------:R-:W-:Y:S01]  /*4dd60*/  VIADD R0, R6, 0x194 ;  /* 0x0000019406007836 */ /* 0x000fe20000000000 */
[----:B------:R-:W-:-:S02]  /*4dd70*/  ULDC UR8, c[0x0][0x22c] ;  /* 0x00008b0000087ab9 */ /* 0x000fc40000000800 */
[C---:B------:R-:W-:Y:S02]  /*4dd80*/  ISETP.LT.AND P6, PT, R7.reuse, UR4, !P3 ;  /* 0x0000000407007c0c */ /* 0x040fe4000dfc1270 */
[----:B------:R-:W-:Y:S02]  /*4dd90*/  ISETP.LT.AND P3, PT, R8, UR4, !P3 ;  /* 0x0000000408007c0c */ /* 0x000fe4000df61270 */
[----:B------:R-:W-:Y:S01]  /*4dda0*/  ISETP.GE.AND P5, PT, R0, UR8, PT ;  /* 0x0000000800007c0c */ /* 0x000fe2000bfa6270 */
[----:B------:R3:W-:Y:S01]  /*4ddb0*/  @P4 STG.E desc[UR6][R12.64], R249 ;  /* 0x000000f90c004986 */ /* 0x0007e2000c101906 */
[----:B------:R-:W-:Y:S01]  /*4ddc0*/  VIADD R0, R6, 0x195 ;  /* 0x0000019506007836 */ /* 0x000fe20000000000 */
[----:B------:R-:W-:Y:S01]  /*4ddd0*/  ULDC UR8, c[0x0][0x22c] ;  /* 0x00008b0000087ab9 */ /* 0x000fe20000000800 */
[----:B------:R-:W-:Y:S01]  /*4dde0*/  ISETP.LT.AND P4, PT, R7, UR4, !P5 ;  /* 0x0000000407007c0c */ /* 0x000fe2000ef81270 */
[----:B------:R1:W-:Y:S01]  /*4ddf0*/  @P0 STG.E desc[UR6][R10.64], R245 ;  /* 0x000000f50a000986 */ /* 0x0003e2000c101906 */
[----:B------:R-:W-:-:S02]  /*4de00*/  ISETP.LT.AND P5, PT, R8, UR4, !P5 ;  /* 0x0000000408007c0c */ /* 0x000fc4000efa1270 */
[----:B------:R-:W-:Y:S01]  /*4de10*/  ISETP.GE.AND P0, PT, R0, UR8, PT ;  /* 0x0000000800007c0c */ /* 0x000fe2000bf06270 */
[----:B---3--:R-:W-:Y:S01]  /*4de20*/  IMAD.WIDE R12, R228, 0x4, R2 ;  /* 0x00000004e40c7825 */ /* 0x008fe200078e0202 */
[----:B------:R-:W-:-:S03]  /*4de30*/  ULDC UR8, c[0x0][0x22c] ;  /* 0x00008b0000087ab9 */ /* 0x000fc60000000800 */
[----:B-1----:R-:W-:Y:S02]  /*4de40*/  IMAD.WIDE R10, R228, 0x4, R4 ;  /* 0x00000004e40a7825 */ /* 0x002fe400078e0204 */
[----:B------:R-:W3:Y:S04]  /*4de50*/  LDL.LU R228, [R1+0x1620] ;  /* 0x0016200001e47983 */ /* 0x000ee80000300800 */
[----:B------:R2:W-:Y:S04]  /*4de60*/  @P6 STG.E desc[UR6][R12.64], R241 ;  /* 0x000000f10c006986 */ /* 0x0005e8000c101906 */
[----:B------:R1:W-:Y:S01]  /*4de70*/  @P3 STG.E desc[UR6][R10.64], R237 ;  /* 0x000000ed0a003986 */ /* 0x0003e2000c101906 */
[----:B--2---:R-:W-:-:S04]  /*4de80*/  IMAD.WIDE R12, R229, 0x4, R2 ;  /* 0x00000004e50c7825 */ /* 0x004fc800078e0202 */
[----:B-1----:R-:W-:Y:S02]  /*4de90*/  IMAD.WIDE R10, R229, 0x4, R4 ;  /* 0x00000004e50a7825 */ /* 0x002fe400078e0204 */
[----:B------:R-:W2:Y:S04]  /*4dea0*/  LDL.LU R229, [R1+0x1624] ;  /* 0x0016240001e57983 */ /* 0x000ea80000300800 */
[----:B------:R4:W-:Y:S04]  /*4deb0*/  @P4 STG.E desc[UR6][R12.64], R250 ;  /* 0x000000fa0c004986 */ /* 0x0009e8000c101906 */
[----:B------:R1:W-:Y:S01]  /*4dec0*/  @P5 STG.E desc[UR6][R10.64], R246 ;  /* 0x000000f60a005986 */ /* 0x0003e2000c101906 */
[----:B------:R-:W-:-:S02]  /*4ded0*/  ISETP.LT.AND P6, PT, R7, UR4, !P0 ;  /* 0x0000000407007c0c */ /* 0x000fc4000c7c1270 */
[----:B------:R-:W-:Y:S01]  /*4dee0*/  ISETP.LT.AND P0, PT, R8, UR4, !P0 ;  /* 0x0000000408007c0c */ /* 0x000fe2000c701270 */
[----:B----4-:R-:W-:-:S04]  /*4def0*/  IMAD.WIDE R12, R166, 0x4, R2 ;  /* 0x00000004a60c7825 */ /* 0x010fc800078e0202 */
[----:B-1----:R-:W-:Y:S02]  /*4df00*/  IMAD.WIDE R10, R166, 0x4, R4 ;  /* 0x00000004a60a7825 */ /* 0x002fe400078e0204 */
[----:B------:R-:W4:Y:S04]  /*4df10*/  LDL.LU R166, [R1+0x162c] ;  /* 0x00162c0001a67983 */ /* 0x000f280000300800 */
        /* <DEDUP_REMOVED lines=424> */
[----:B------:R-:W-:Y:S01]  /*4f9a0*/  VIADD R9, R6, 0x1ea ;  /* 0x000001ea06097836 */ /* 0x000fe20000000000 */
[----:B------:R-:W-:Y:S01]  /*4f9b0*/  ULDC UR8, c[0x0][0x22c] ;  /* 0x00008b0000087ab9 */ /* 0x000fe20000000800 */
[----:B------:R-:W4:Y:S01]  /*4f9c0*/  LDS.128 R24, [R21] ;  /* 0x0000000015187984 */ /* 0x000f220000000c00 */
[----:B---3--:R-:W-:-:S04]  /*4f9d0*/  IMAD.WIDE R12, R228, 0x4, R2 ;  /* 0x00000004e40c7825 */ /* 0x008fc800078e0202 */
[----:B-1----:R-:W-:Y:S01]  /*4f9e0*/  IMAD.WIDE R10, R228, 0x4, R4 ;  /* 0x00000004e40a7825 */ /* 0x002fe200078e0204 */
[----:B------:R2:W-:Y:S04]  /*4f9f0*/  @P6 STG.E desc[UR6][R12.64], R43 ;  /* 0x0000002b0c006986 */ /* 0x0005e8000c101906 */
[----:B------:R-:W3:Y:S04]  /*4fa00*/  LDL.LU R228, [R1+0x173c] ;  /* 0x00173c0001e47983 */ /* 0x000ee80000300800 */
[----:B------:R1:W-:Y:S01]  /*4fa10*/  @P0 STG.E desc[UR6][R10.64], R39 ;  /* 0x000000270a000986 */ /* 0x0003e2000c101906 */
[----:B--2---:R-:W-:-:S04]  /*4fa20*/  IMAD.WIDE R12, R229, 0x4, R2 ;  /* 0x00000004e50c7825 */ /* 0x004fc800078e0202 */
[----:B-1----:R-:W-:Y:S01]  /*4fa30*/  IMAD.WIDE R10, R229, 0x4, R4 ;  /* 0x00000004e50a7825 */ /* 0x002fe200078e0204 */
[----:B------:R4:W-:Y:S04]  /*4fa40*/  @P4 STG.E desc[UR6][R12.64], R32 ;  /* 0x000000200c004986 */ /* 0x0009e8000c101906 */
[----:B------:R-:W2:Y:S04]  /*4fa50*/  LDL.LU R229, [R1+0x1740] ;  /* 0x0017400001e57983 */ /* 0x000ea80000300800 */
        /* <DEDUP_REMOVED lines=20> */
[----:B------:R-:W-:Y:S02]  /*4fba0*/  ISETP.LT.AND P6, PT, R7, UR4, !P3 ;  /* 0x0000000407007c0c */ /* 0x000fe4000dfc1270 */
[----:B------:R-:W-:-:S03]  /*4fbb0*/  ISETP.LT.AND P3, PT, R8, UR4, !P3 ;  /* 0x0000000408007c0c */ /* 0x000fc6000df61270 */
[----:B------:R3:W-:Y:S04]  /*4fbc0*/  @P4 STG.E desc[UR6][R12.64], R33 ;  /* 0x000000210c004986 */ /* 0x0007e8000c101906 */
[----:B------:R1:W-:Y:S01]  /*4fbd0*/  @P0 STG.E desc[UR6][R10.64], R45 ;  /* 0x0000002d0a000986 */ /* 0x0003e2000c101906 */
[----:B------:R-:W-:Y:S01]  /*4fbe0*/  ISETP.GE.AND P5, PT, R0, UR8, PT ;  /* 0x0000000800007c0c */ /* 0x000fe2000bfa6270 */
[----:B---3--:R-:W-:Y:S01]  /*4fbf0*/  IMAD.WIDE R12, R228, 0x4, R2 ;  /* 0x00000004e40c7825 */ /* 0x008fe200078e0202 */
[----:B------:R-:W-:-:S03]  /*4fc00*/  ULDC UR8, c[0x0][0x22c] ;  /* 0x00008b0000087ab9 */ /* 0x000fc60000000800 */
[----:B-1----:R-:W-:Y:S02]  /*4fc10*/  IMAD.WIDE R10, R228, 0x4, R4 ;  /* 0x00000004e40a7825 */ /* 0x002fe400078e0204 */
[----:B------:R-:W3:Y:S04]  /*4fc20*/  LDL.LU R228, [R1+0x1728] ;  /* 0x0017280001e47983 */ /* 0x000ee80000300800 */
[----:B------:R2:W-:Y:S04]  /*4fc30*/  @P6 STG.E desc[UR6][R12.64], R57 ;  /* 0x000000390c006986 */ /* 0x0005e8000c101906 */
[----:B------:R1:W-:Y:S01]  /*4fc40*/  @P3 STG.E desc[UR6][R10.64], R53 ;  /* 0x000000350a003986 */ /* 0x0003e2000c101906 */
[----:B------:R-:W-:Y:S01]  /*4fc50*/  ISETP.LT.AND P4, PT, R7, UR4, !P5 ;  /* 0x0000000407007c0c */ /* 0x000fe2000ef81270 */
[----:B--2---:R-:W-:-:S04]  /*4fc60*/  IMAD.WIDE R12, R229, 0x4, R2 ;  /* 0x00000004e50c7825 */ /* 0x004fc800078e0202 */
[----:B------:R-:W-:Y:S02]  /*4fc70*/  IMAD.WIDE R14, R229, 0x4, R4 ;  /* 0x00000004e50e7825 */ /* 0x000fe400078e0204 */
[----:B------:R-:W2:Y:S01]  /*4fc80*/  LDL.LU R229, [R1+0x1718] ;  /* 0x0017180001e57983 */ /* 0x000ea20000300800 */
        /* <DEDUP_REMOVED lines=17> */
[----:B------:R-:W-:Y:S01]  /*4fda0*/  ULDC UR8, c[0x0][0x22c] ;  /* 0x00008b0000087ab9 */ /* 0x000fe20000000800 */
[----:B------:R-:W-:-:S02]  /*4fdb0*/  ISETP.LT.AND P4, PT, R7, UR4, !P3 ;  /* 0x0000000407007c0c */ /* 0x000fc4000df81270 */
[----:B------:R-:W-:Y:S02]  /*4fdc0*/  ISETP.GE.AND P5, PT, R0, UR8, PT ;  /* 0x0000000800007c0c */ /* 0x000fe4000bfa6270 */
[----:B------:R-:W-:-:S03]  /*4fdd0*/  ISETP.LT.AND P3, PT, R8, UR4, !P3 ;  /* 0x0000000408007c0c */ /* 0x000fc6000df61270 */
[----:B------:R3:W-:Y:S01]  /*4fde0*/  @P6 STG.E desc[UR6][R16.64], R58 ;  /* 0x0000003a10006986 */ /* 0x0007e2000c101906 */
[----:B------:R-:W-:Y:S01]  /*4fdf0*/  ISETP.LT.AND P6, PT, R7, UR4, !P5 ;  /* 0x0000000407007c0c */ /* 0x000fe2000efc1270 */
[----:B------:R-:W-:Y:S01]  /*4fe00*/  VIADD R0, R6, 0x1c8 ;  /* 0x000001c806007836 */ /* 0x000fe20000000000 */
[----:B------:R-:W-:Y:S01]  /*4fe10*/  ISETP.LT.AND P5, PT, R8, UR4, !P5 ;  /* 0x0000000408007c0c */ /* 0x000fe2000efa1270 */
[----:B------:R1:W-:Y:S01]  /*4fe20*/  @P0 STG.E desc[UR6][R10.64], R54 ;  /* 0x000000360a000986 */ /* 0x0003e2000c101906 */
[----:B------:R-:W-:-:S03]  /*4fe30*/  ULDC UR8, c[0x0][0x22c] ;  /* 0x00008b0000087ab9 */ /* 0x000fc60000000800 */
[----:B------:R2:W-:Y:S01]  /*4fe40*/  @P4 STG.E desc[UR6][R12.64], R35 ;  /* 0x000000230c004986 */ /* 0x0005e2000c101906 */
[----:B------:R-:W-:-:S03]  /*4fe50*/  ISETP.GE.AND P0, PT, R0, UR8, PT ;  /* 0x0000000800007c0c */ /* 0x000fc6000bf06270 */
[----:B------:R2:W-:Y:S01]  /*4fe60*/  @P3 STG.E desc[UR6][R14.64], R47 ;  /* 0x0000002f0e003986 */ /* 0x0005e2000c101906 */
[----:B------:R-:W-:Y:S01]  /*4fe70*/  ISETP.LT.AND P4, PT, R7, UR4, !P0 ;  /* 0x0000000407007c0c */ /* 0x000fe2000c781270 */
        /* <DEDUP_REMOVED lines=9> */
[----:B------:R-:W2:Y:S02]  /*4ff10*/  LDL.LU R229, [R1+0x16ec] ;  /* 0x0016ec0001e57983 */ /* 0x000ea40000300800 */
        /* <DEDUP_REMOVED lines=173> */
[----:B------:R-:W-:Y:S01]  /*509f0*/  ISETP.GE.AND P0, PT, R0, UR8, PT ;  /* 0x0000000800007c0c */ /* 0x000fe2000bf06270 */
[----:B------:R-:W-:Y:S01]  /*50a00*/  VIADD R0, R6, 0x1db ;  /* 0x000001db06007836 */ /* 0x000fe20000000000 */
[----:B------:R-:W-:Y:S01]  /*50a10*/  ULDC UR8, c[0x0][0x22c] ;  /* 0x00008b0000087ab9 */ /* 0x000fe20000000800 */
[----:B------:R-:W-:-:S03]  /*50a20*/  ISETP.LT.AND P5, PT, R8, UR4, !P5 ;  /* 0x0000000408007c0c */ /* 0x000fc6000efa1270 */
[----:B------:R-:W-:Y:S02]  /*50a30*/  ISETP.GE.AND P3, PT, R0, UR8, PT ;  /* 0x0000000800007c0c */ /* 0x000fe4000bf66270 */
[----:B------:R-:W-:-:S03]  /*50a40*/  ISETP.LT.AND P4, PT, R7, UR4, !P0 ;  /* 0x0000000407007c0c */ /* 0x000fc6000c781270 */
[----:B------:R3:W-:Y:S01]  /*50a50*/  @P6 STG.E desc[UR6][R16.64], R104 ;  /* 0x0000006810006986 */ /* 0x0007e2000c101906 */
[----:B------:R-:W-:Y:S01]  /*50a60*/  ISETP.LT.AND P0, PT, R8, UR4, !P0 ;  /* 0x0000000408007c0c */ /* 0x000fe2000c701270 */
[----:B------:R-:W-:Y:S01]  /*50a70*/  VIADD R0, R6, 0x1dc ;  /* 0x000001dc06007836 */ /* 0x000fe20000000000 */
[----:B------:R-:W-:Y:S01]  /*50a80*/  ISETP.LT.AND P6, PT, R7, UR4, !P3 ;  /* 0x0000000407007c0c */ /* 0x000fe2000dfc1270 */
[----:B------:R-:W-:Y:S01]  /*50a90*/  ULDC UR8, c[0x0][0x22c] ;  /* 0x00008b0000087ab9 */ /* 0x000fe20000000800 */
[----:B------:R-:W-:Y:S01]  /*50aa0*/  ISETP.LT.AND P3, PT, R8, UR4, !P3 ;  /* 0x0000000408007c0c */ /* 0x000fe2000df61270 */
[----:B------:R1:W-:Y:S04]  /*50ab0*/  @P5 STG.E desc[UR6][R10.64], R100 ;  /* 0x000000640a005986 */ /* 0x0003e8000c101906 */
        /* <DEDUP_REMOVED lines=22> */
[----:B------:R-:W-:Y:S02]  /*50c20*/  VIADD R0, R6, 0x1dd ;  /* 0x000001dd06007836 */ /* 0x000fe40000000000 */
[----:B------:R-:W4:Y:S03]  /*50c30*/  LDL.LU R165, [R1+0x15fc] ;  /* 0x0015fc0001a57983 */ /* 0x000f260000300800 */
[----:B------:R-:W-:Y:S01]  /*50c40*/  ISETP.GE.AND P0, PT, R0, UR8, PT ;  /* 0x0000000800007c0c */ /* 0x000fe2000bf06270 */
[----:B------:R-:W-:Y:S01]  /*50c50*/  VIADD R0, R6, 0x1de ;  /* 0x000001de06007836 */ /* 0x000fe20000000000 */
[----:B------:R-:W-:-:S02]  /*50c60*/  ULDC UR8, c[0x0][0x22c] ;  /* 0x00008b0000087ab9 */ /* 0x000fc40000000800 */
        /* <DEDUP_REMOVED lines=12> */
[----:B------:R2:W-:Y:S05]  /*50d30*/  @P0 STG.E desc[UR6][R10.64], R102 ;  /* 0x000000660a000986 */ /* 0x0005ea000c101906 */
[----:B------:R1:W-:Y:S01]  /*50d40*/  @P4 STG.E desc[UR6][R12.64], R83 ;  /* 0x000000530c004986 */ /* 0x0003e2000c101906 */
[----:B------:R-:W-:-:S03]  /*50d50*/  ISETP.GE.AND P0, PT, R0, UR8, PT ;  /* 0x0000000800007c0c */ /* 0x000fc6000bf06270 */
[----:B------:R4:W-:Y:S01]  /*50d60*/  @P3 STG.E desc[UR6][R14.64], R95 ;  /* 0x0000005f0e003986 */ /* 0x0009e2000c101906 */
[----:B------:R-:W-:Y:S01]  /*50d70*/  ISETP.LT.AND P5, PT, R8, UR4, !P5 ;  /* 0x0000000408007c0c */ /* 0x000fe2000efa1270 */
[----:B---3--:R-:W-:Y:S01]  /*50d80*/  IMAD.WIDE R16, R228, 0x4, R2 ;  /* 0x00000004e4107825 */ /* 0x008fe200078e0202 */
[----:B------:R-:W-:-:S04]  /*50d90*/  ULDC UR8, c[0x0][0x22c] ;  /* 0x00008b0000087ab9 */ /* 0x000fc80000000800 */
[----:B------:R3:W-:Y:S01]  /*50da0*/  @P6 STG.E desc[UR6][R16.64], R107 ;  /* 0x0000006b10006986 */ /* 0x0007e2000c101906 */
[----:B------:R-:W-:Y:S01]  /*50db0*/  ISETP.LT.AND P4, PT, R7, UR4, !P0 ;  /* 0x0000000407007c0c */ /* 0x000fe2000c781270 */
[----:B------:R-:W-:-:S04]  /*50dc0*/  IMAD.WIDE R18, R228, 0x4, R4 ;  /* 0x00000004e4127825 */ /* 0x000fc800078e0204 */
[----:B--2---:R-:W-:-:S04]  /*50dd0*/  IMAD.WIDE R10, R229, 0x4, R2 ;  /* 0x00000004e50a7825 */ /* 0x004fc800078e0202 */
[----:B-1----:R-:W-:Y:S02]  /*50de0*/  IMAD.WIDE R12, R229, 0x4, R4 ;  /* 0x00000004e50c7825 */ /* 0x002fe400078e0204 */
[----:B------:R-:W2:Y:S02]  /*50df0*/  LDL.LU R229, [R1+0x15f0] ;  /* 0x0015f00001e57983 */ /* 0x000ea40000300800 */
[----:B----4-:R-:W-:-:S04]  /*50e00*/  IMAD.WIDE R14, R166, 0x4, R2 ;  /* 0x00000004a60e7825 */ /* 0x010fc800078e0202 */
[--C-:B---3--:R-:W-:Y:S02]  /*50e10*/  IMAD.WIDE R16, R166, 0x4, R4.reuse ;  /* 0x00000004a6107825 */ /* 0x108fe400078e0204 */
[----:B------:R-:W3:Y:S04]  /*50e20*/  LDL.LU R166, [R1+0x15e8] ;  /* 0x0015e80001a67983 */ /* 0x000ee80000300800 */
[----:B------:R1:W-:Y:S04]  /*50e30*/  @P5 STG.E desc[UR6][R18.64], R103 ;  /* 0x0000006712005986 */ /* 0x0003e8000c101906 */
[----:B------:R4:W-:Y:S04]  /*50e40*/  @P4 STG.E desc[UR6][R10.64], R96 ;  /* 0x000000600a004986 */ /* 0x0009e8000c101906 */
[----:B------:R-:W3:Y:S01]  /*50e50*/  LDL.LU R228, [R1+0x15e0] ;  /* 0x0015e00001e47983 */ /* 0x000ee20000300800 */
[----:B-1----:R-:W-:-:S04]  /*50e60*/  IMAD.WIDE R18, R167, 0x4, R4 ;  /* 0x00000004a7127825 */ /* 0x002fc800078e0204 */
[----:B----4-:R-:W-:Y:S02]  /*50e70*/  IMAD.WIDE R10, R167, 0x4, R2 ;  /* 0x00000004a70a7825 */ /* 0x010fe400078e0202 */
[----:B------:R-:W4:Y:S02]  /*50e80*/  LDL.LU R167, [R1+0x15d8] ;  /* 0x0015d80001a77983 */ /* 0x000f240000300800 */
[----:B------:R-:W-:Y:S01]  /*50e90*/  VIADD R0, R6, 0x1e1 ;  /* 0x000001e106007836 */ /* 0x000fe20000000000 */
[----:B------:R-:W-:-:S04]  /*50ea0*/  ISETP.LT.AND P0, PT, R8, UR4, !P0 ;  /* 0x0000000408007c0c */ /* 0x000fc8000c701270 */
[----:B------:R-:W-:Y:S01]  /*50eb0*/  ISETP.GE.AND P3, PT, R0, UR8, PT ;  /* 0x0000000800007c0c */ /* 0x000fe2000bf66270 */
[----:B------:R-:W-:Y:S01]  /*50ec0*/  VIADD R0, R6, 0x1e2 ;  /* 0x000001e206007836 */ /* 0x000fe20000000000 */
[----:B------:R-:W-:Y:S02]  /*50ed0*/  ULDC UR8, c[0x0][0x22c] ;  /* 0x00008b0000087ab9 */ /* 0x000fe40000000800 */
[----:B------:R-:W-:Y:S02]  /*50ee0*/  ISETP.LT.AND P5, PT, R7, UR4, !P3 ;  /* 0x0000000407007c0c */ /* 0x000fe4000dfa1270 */
[----:B------:R-:W-:Y:S01]  /*50ef0*/  ISETP.GE.AND P6, PT, R0, UR8, PT ;  /* 0x0000000800007c0c */ /* 0x000fe2000bfc6270 */
[----:B------:R-:W-:Y:S01]  /*50f00*/  VIADD R0, R6, 0x1e3 ;  /* 0x000001e306007836 */ /* 0x000fe20000000000 */
[----:B------:R-:W-:Y:S01]  /*50f10*/  ULDC UR8, c[0x0][0x22c] ;  /* 0x00008b0000087ab9 */ /* 0x000fe20000000800 */
[----:B------:R1:W-:Y:S01]  /*50f20*/  @P0 STG.E desc[UR6][R12.64], R108 ;  /* 0x0000006c0c000986 */ /* 0x0003e2000c101906 */
[----:B------:R-:W-:-:S02]  /*50f30*/  ISETP.LT.AND P3, PT, R8, UR4, !P3 ;  /* 0x0000000408007c0c */ /* 0x000fc4000df61270 */
[----:B------:R-:W-:Y:S02]  /*50f40*/  ISETP.GE.AND P0, PT, R0, UR8, PT ;  /* 0x0000000800007c0c */ /* 0x000fe4000bf06270 */
[----:B------:R-:W-:-:S03]  /*50f50*/  ISETP.LT.AND P4, PT, R7, UR4, !P6 ;  /* 0x0000000407007c0c */ /* 0x000fc6000f781270 */
[----:B------:R1:W-:Y:S01]  /*50f60*/  @P5 STG.E desc[UR6][R14.64], R120 ;  /* 0x000000780e005986 */ /* 0x0003e2000c101906 */
[----:B------:R-:W-:Y:S01]  /*50f70*/  ISETP.LT.AND P6, PT, R8, UR4, !P6 ;  /* 0x0000000408007c0c */ /* 0x000fe2000f7c1270 */
[----:B------:R-:W-:Y:S01]  /*50f80*/  VIADD R0, R6, 0x1e4 ;  /* 0x000001e406007836 */ /* 0x000fe20000000000 */
[----:B------:R-:W-:Y:S01]  /*50f90*/  ISETP.LT.AND P5, PT, R7, UR4, !P0 ;  /* 0x0000000407007c0c */ /* 0x000fe2000c7a1270 */
[----:B-1----:R-:W-:Y:S01]  /*50fa0*/  IMAD.WIDE R12, R165, 0x4, R2 ;  /* 0x00000004a50c7825 */ /* 0x002fe200078e0202 */
[----:B------:R-:W-:Y:S01]  /*50fb0*/  ISETP.LT.AND P0, PT, R8, UR4, !P0 ;  /* 0x0000000408007c0c */ /* 0x000fe2000c701270 */
[----:B------:R-:W-:Y:S01]  /*50fc0*/  @P3 STG.E desc[UR6][R16.64], R116 ;  /* 0x0000007410003986 */ /* 0x000fe2000c101906 */
[----:B------:R-:W-:-:S03]  /*50fd0*/  ULDC UR8, c[0x0][0x22c] ;  /* 0x00008b0000087ab9 */ /* 0x000fc60000000800 */
[----:B------:R2:W-:Y:S01]  /*50fe0*/  @P4 STG.E desc[UR6][R10.64], R97 ;  /* 0x000000610a004986 */ /* 0x0005e2000c101906 */
[----:B------:R-:W-:-:S03]  /*50ff0*/  IMAD.WIDE R14, R165, 0x4, R4 ;  /* 0x00000004a50e7825 */ /* 0x000fc600078e0204 */
[----:B------:R-:W4:Y:S01]  /*51000*/  LDL.LU R165, [R1+0x15cc] ;  /* 0x0015cc0001a57983 */ /* 0x000f220000300800 */
[----:B------:R-:W-:-:S03]  /*51010*/  ISETP.GE.AND P3, PT, R0, UR8, PT ;  /* 0x0000000800007c0c */ /* 0x000fc6000bf66270 */
[----:B------:R-:W-:Y:S01]  /*51020*/  @P6 STG.E desc[UR6][R18.64], R109 ;  /* 0x0000006d12006986 */ /* 0x000fe2000c101906 */
[----:B--2---:R-:W-:-:S03]  /*51030*/  IMAD.WIDE R10, R229, 0x4, R2 ;  /* 0x00000004e50a7825 */ /* 0x004fc600078e0202 */
[----:B------:R3:W-:Y:S01]  /*51040*/  @P5 STG.E desc[UR6][R12.64], R121 ;  /* 0x000000790c005986 */ /* 0x0007e2000c101906 */
[----:B------:R-:W-:Y:S01]  /*51050*/  ULDC UR8, c[0x0][0x22c] ;  /* 0x00008b0000087ab9 */ /* 0x000fe20000000800 */
[----:B------:R-:W-:Y:S02]  /*51060*/  IMAD.WIDE R16, R229, 0x4, R4 ;  /* 0x00000004e5107825 */ /* 0x000fe400078e0204 */
[----:B------:R1:W-:Y:S04]  /*51070*/  @P0 STG.E desc[UR6][R14.64], R117 ;  /* 0x000000750e000986 */ /* 0x0003e8000c101906 */
[----:B------:R-:W2:Y:S01]  /*51080*/  LDL.LU R229, [R1+0x15c0] ;  /* 0x0015c00001e57983 */ /* 0x000ea20000300800 */
[----:B------:R-:W-:Y:S02]  /*51090*/  ISETP.LT.AND P6, PT, R7, UR4, !P3 ;  /* 0x0000000407007c0c */ /* 0x000fe4000dfc1270 */
[----:B------:R-:W-:Y:S01]  /*510a0*/  ISETP.LT.AND P3, PT, R8, UR4, !P3 ;  /* 0x0000000408007c0c */ /* 0x000fe2000df61270 */
[----:B---3--:R-:W-:-:S04]  /*510b0*/  IMAD.WIDE R12, R166, 0x4, R2 ;  /* 0x00000004a60c7825 */ /* 0x008fc800078e0202 */
[--C-:B-1----:R-:W-:Y:S02]  /*510c0*/  IMAD.WIDE R14, R166, 0x4, R4.reuse ;  /* 0x00000004a60e7825 */ /* 0x102fe400078e0204 */
[----:B------:R-:W3:Y:S04]  /*510d0*/  LDL.LU R166, [R1+0x15bc] ;  /* 0x0015bc0001a67983 */ /* 0x000ee80000300800 */
[----:B------:R-:W-:Y:S04]  /*510e0*/  @P6 STG.E desc[UR6][R10.64], R98 ;  /* 0x000000620a006986 */ /* 0x000fe8000c101906 */
[----:B------:R1:W-:Y:S01]  /*510f0*/  @P3 STG.E desc[UR6][R16.64], R110 ;  /* 0x0000006e10003986 */ /* 0x0003e2000c101906 */
[----:B----4-:R-:W-:-:S04]  /*51100*/  IMAD.WIDE R22, R167, 0x4, R4 ;  /* 0x00000004a7167825 */ /* 0x010fc800078e0204 */
[----:B-1----:R-:W-:Y:S02]  /*51110*/  IMAD.WIDE R16, R167, 0x4, R2 ;  /* 0x00000004a7107825 */ /* 0x002fe400078e0202 */
        /* <DEDUP_REMOVED lines=11> */
[----:B------:R-:W-:-:S02]  /*511d0*/  IMAD.WIDE R18, R228, 0x4, R2 ;  /* 0x00000004e4127825 */ /* 0x000fc400078e0202 */
[----:B------:R-:W-:Y:S02]  /*511e0*/  ISETP.GE.AND P3, PT, R0, UR8, PT ;  /* 0x0000000800007c0c */ /* 0x000fe4000bf66270 */
[C---:B------:R-:W-:Y:S01]  /*511f0*/  ISETP.LT.AND P5, PT, R8.reuse, UR4, !P5 ;  /* 0x0000000408007c0c */ /* 0x040fe2000efa1270 */
[----:B------:R1:W-:Y:S01]  /*51200*/  @P0 STG.E desc[UR6][R12.64], R122 ;  /* 0x0000007a0c000986 */ /* 0x0003e2000c101906 */
[C---:B------:R-:W-:Y:S02]  /*51210*/  ISETP.LT.AND P0, PT, R7.reuse, UR4, !P3 ;  /* 0x0000000407007c0c */ /* 0x040fe4000df01270 */
[----:B------:R-:W-:Y:S01]  /*51220*/  ISETP.LT.AND P3, PT, R8, UR4, !P3 ;  /* 0x0000000408007c0c */ /* 0x000fe2000df61270 */
[----:B------:R-:W-:Y:S04]  /*51230*/  @P4 STG.E desc[UR6][R14.64], R118 ;  /* 0x000000760e004986 */ /* 0x000fe8000c101906 */
[----:B------:R-:W-:Y:S01]  /*51240*/  @P6 STG.E desc[UR6][R18.64], R99 ;  /* 0x0000006312006986 */ /* 0x000fe2000c101906 */
[----:B------:R-:W-:Y:S01]  /*51250*/  ISETP.LT.AND P6, PT, R7, UR4, !P1 ;  /* 0x0000000407007c0c */ /* 0x000fe2000cfc1270 */
[----:B------:R-:W-:-:S02]  /*51260*/  IMAD.WIDE R10, R228, 0x4, R4 ;  /* 0x00000004e40a7825 */ /* 0x000fc400078e0204 */
[----:B------:R-:W4:Y:S02]  /*51270*/  LDL.LU R228, [R1+0x15a4] ;  /* 0x0015a40001e47983 */ /* 0x000f240000300800 */
[C---:B-1----:R-:W-:Y:S02]  /*51280*/  IMAD.WIDE R12, R165.reuse, 0x4, R2 ;  /* 0x00000004a50c7825 */ /* 0x042fe400078e0202 */
[----:B------:R1:W-:Y:S04]  /*51290*/  @P5 STG.E desc[UR6][R10.64], R111 ;  /* 0x0000006f0a005986 */ /* 0x0003e8000c101906 */
[----:B------:R2:W-:Y:S04]  /*512a0*/  @P0 STG.E desc[UR6][R16.64], R123 ;  /* 0x0000007b10000986 */ /* 0x0005e8000c101906 */
[----:B------:R-:W-:Y:S04]  /*512b0*/  @P3 STG.E desc[UR6][R22.64], R119 ;  /* 0x0000007716003986 */ /* 0x000fe8000c101906 */
[----:B------:R3:W-:Y:S01]  /*512c0*/  @P6 STG.E desc[UR6][R12.64], R112 ;  /* 0x000000700c006986 */ /* 0x0007e2000c101906 */
[----:B-1----:R-:W-:Y:S01]  /*512d0*/  IMAD.WIDE R10, R165, 0x4, R4 ;  /* 0x00000004a50a7825 */ /* 0x002fe200078e0204 */
[----:B------:R-:W-:-:S02]  /*512e0*/  ISETP.LT.AND P1, PT, R8, UR4, !P1 ;  /* 0x0000000408007c0c */ /* 0x000fc4000cf21270 */
[----:B------:R-:W-:-:S11]  /*512f0*/  ISETP.LT.AND P0, PT, R7, UR4, !P2 ;  /* 0x0000000407007c0c */ /* 0x000fd6000d701270 */
[----:B------:R4:W-:Y:S01]  /*51300*/  @P1 STG.E desc[UR6][R10.64], R124 ;  /* 0x0000007c0a001986 */ /* 0x0009e2000c101906 */
[----:B--2---:R-:W-:-:S04]  /*51310*/  IMAD.WIDE R14, R229, 0x4, R2 ;  /* 0x00000004e50e7825 */ /* 0x004fc800078e0202 */
[----:B------:R-:W-:Y:S02]  /*51320*/  IMAD.WIDE R16, R229, 0x4, R4 ;  /* 0x00000004e5107825 */ /* 0x000fe400078e0204 */
[----:B------:R-:W2:Y:S04]  /*51330*/  LDL.LU R229, [R1+0x159c] ;  /* 0x00159c0001e57983 */ /* 0x000ea80000300800 */
[----:B------:R-:W2:Y:S01]  /*51340*/  LDL.LU R165, [R1+0x1594] ;  /* 0x0015940001a57983 */ /* 0x000ea20000300800 */
[----:B---3--:R-:W-:-:S04]  /*51350*/  IMAD.WIDE R18, R166, 0x4, R2 ;  /* 0x00000004a6127825 */ /* 0x008fc800078e0202 */
[----:B------:R-:W-:Y:S02]  /*51360*/  IMAD.WIDE R12, R166, 0x4, R4 ;  /* 0x00000004a60c7825 */ /* 0x000fe400078e0204 */
[----:B------:R-:W3:Y:S04]  /*51370*/  LDL.LU R166, [R1+0x158c] ;  /* 0x00158c0001a67983 */ /* 0x000ee80000300800 */
[----:B------:R1:W-:Y:S01]  /*51380*/  @P0 STG.E desc[UR6][R14.64], R136 ;  /* 0x000000880e000986 */ /* 0x0003e2000c101906 */
[----:B----4-:R-:W-:-:S04]  /*51390*/  IMAD.WIDE R10, R167, 0x4, R2 ;  /* 0x00000004a70a7825 */ /* 0x010fc800078e0202 */
[----:B-1----:R-:W-:Y:S02]  /*513a0*/  IMAD.WIDE R14, R167, 0x4, R4 ;  /* 0x00000004a70e7825 */ /* 0x002fe400078e0204 */
[----:B------:R-:W4:Y:S01]  /*513b0*/  LDL.LU R167, [R1+0x1580] ;  /* 0x0015800001a77983 */ /* 0x000f220000300800 */
[----:B------:R-:W-:Y:S01]  /*513c0*/  ISETP.GE.AND P4, PT, R9, UR5, PT ;  /* 0x0000000509007c0c */ /* 0x000fe2000bf86270 */
[----:B------:R-:W-:Y:S01]  /*513d0*/  VIADD R0, R6, 0x1eb ;  /* 0x000001eb06007836 */ /* 0x000fe20000000000 */
[----:B------:R-:W-:Y:S02]  /*513e0*/  ISETP.LT.AND P2, PT, R8, UR4, !P2 ;  /* 0x0000000408007c0c */ /* 0x000fe4000d741270 */
[----:B------:R-:W-:Y:S02]  /*513f0*/  ISETP.LT.AND P3, PT, R7, UR4, !P4 ;  /* 0x0000000407007c0c */ /* 0x000fe4000e761270 */
[----:B------:R-:W-:Y:S01]  /*51400*/  ISETP.GE.AND P5, PT, R0, UR5, PT ;  /* 0x0000000500007c0c */ /* 0x000fe2000bfa6270 */
[----:B------:R-:W-:Y:S01]  /*51410*/  VIADD R0, R6, 0x1ec ;  /* 0x000001ec06007836 */ /* 0x000fe20000000000 */
[----:B------:R-:W-:-:S04]  /*51420*/  ISETP.LT.AND P4, PT, R8, UR4, !P4 ;  /* 0x0000000408007c0c */ /* 0x000fc8000e781270 */
[----:B------:R-:W-:-:S03]  /*51430*/  ISETP.GE.AND P6, PT, R0, UR5, PT ;  /* 0x0000000500007c0c */ /* 0x000fc6000bfc6270 */
[----:B------:R1:W-:Y:S01]  /*51440*/  @P2 STG.E desc[UR6][R16.64], R132 ;  /* 0x0000008410002986 */ /* 0x0003e2000c101906 */
[C---:B------:R-:W-:Y:S02]  /*51450*/  ISETP.LT.AND P2, PT, R7.reuse, UR4, !P5 ;  /* 0x0000000407007c0c */ /* 0x040fe4000ef41270 */
[----:B------:R-:W-:Y:S01]  /*51460*/  ISETP.LT.AND P5, PT, R8, UR4, !P5 ;  /* 0x0000000408007c0c */ /* 0x000fe2000efa1270 */
[----:B------:R-:W-:Y:S01]  /*51470*/  @P3 STG.E desc[UR6][R18.64], R113 ;  /* 0x0000007112003986 */ /* 0x000fe2000c101906 */
[----:B------:R-:W-:Y:S01]  /*51480*/  ISETP.LT.AND P3, PT, R7, UR4, !P6 ;  /* 0x0000000407007c0c */ /* 0x000fe2000f761270 */
[C---:B------:R-:W-:Y:S02]  /*51490*/  VIADD R0, R6.reuse, 0x1ed ;  /* 0x000001ed06007836 */ /* 0x040fe40000000000 */
[----:B------:R-:W-:Y:S01]  /*514a0*/  VIADD R9, R6, 0x1ee ;  /* 0x000001ee06097836 */ /* 0x000fe20000000000 */
[----:B------:R1:W-:Y:S02]  /*514b0*/  @P4 STG.E desc[UR6][R12.64], R125 ;  /* 0x0000007d0c004986 */ /* 0x0003e4000c101906 */
[----:B-1----:R-:W-:-:S03]  /*514c0*/  IMAD.WIDE R16, R228, 0x4, R2 ;  /* 0x00000004e4107825 */ /* 0x002fc600078e0202 */
[----:B------:R-:W-:Y:S01]  /*514d0*/  @P2 STG.E desc[UR6][R10.64], R137 ;  /* 0x000000890a002986 */ /* 0x000fe2000c101906 */
[----:B------:R-:W-:-:S03]  /*514e0*/  ISETP.GE.AND P1, PT, R0, UR5, PT ;  /* 0x0000000500007c0c */ /* 0x000fc6000bf26270 */
[----:B------:R3:W-:Y:S01]  /*514f0*/  @P5 STG.E desc[UR6][R14.64], R133 ;  /* 0x000000850e005986 */ /* 0x0007e2000c101906 */
[----:B------:R-:W-:-:S03]  /*51500*/  IMAD.WIDE R12, R228, 0x4, R4 ;  /* 0x00000004e40c7825 */ /* 0x000fc600078e0204 */
[----:B------:R1:W-:Y:S01]  /*51510*/  @P3 STG.E desc[UR6][R16.64], R114 ;  /* 0x0000007210003986 */ /* 0x0003e2000c101906 */
[----:B------:R-:W-:Y:S02]  /*51520*/  ISETP.GE.AND P0, PT, R9, UR5, PT ;  /* 0x0000000509007c0c */ /* 0x000fe4000bf06270 */
[C---:B------:R-:W-:Y:S02]  /*51530*/  ISETP.LT.AND P6, PT, R8.reuse, UR4, !P6 ;  /* 0x0000000408007c0c */ /* 0x040fe4000f7c1270 */
[C---:B------:R-:W-:Y:S02]  /*51540*/  ISETP.LT.AND P2, PT, R7.reuse, UR4, !P1 ;  /* 0x0000000407007c0c */ /* 0x040fe4000cf41270 */
[----:B------:R-:W-:Y:S02]  /*51550*/  ISETP.LT.AND P1, PT, R8, UR4, !P1 ;  /* 0x0000000408007c0c */ /* 0x000fe4000cf21270 */
[----:B------:R-:W-:-:S07]  /*51560*/  ISETP.LT.AND P5, PT, R7, UR4, !P0 ;  /* 0x0000000407007c0c */ /* 0x000fce000c7a1270 */
[----:B------:R-:W-:Y:S01]  /*51570*/  @P6 STG.E desc[UR6][R12.64], R126 ;  /* 0x0000007e0c006986 */ /* 0x000fe2000c101906 */
[----:B--2---:R-:W-:-:S04]  /*51580*/  IMAD.WIDE R18, R229, 0x4, R2 ;  /* 0x00000004e5127825 */ /* 0x004fc800078e0202 */
[----:B------:R-:W-:Y:S02]  /*51590*/  IMAD.WIDE R22, R229, 0x4, R4 ;  /* 0x00000004e5167825 */ /* 0x000fe400078e0204 */
[----:B------:R-:W2:Y:S04]  /*515a0*/  LDL.LU R229, [R1+0x1574] ;  /* 0x0015740001e57983 */ /* 0x000ea80000300800 */
[----:B------:R-:W2:Y:S01]  /*515b0*/  LDL.LU R228, [R1+0x1570] ;  /* 0x0015700001e47983 */ /* 0x000ea20000300800 */
[----:B---3--:R-:W-:-:S04]  /*515c0*/  IMAD.WIDE R14, R166, 0x4, R2 ;  /* 0x00000004a60e7825 */ /* 0x008fc800078e0202 */
[----:B-1----:R-:W-:Y:S02]  /*515d0*/  IMAD.WIDE R16, R166, 0x4, R4 ;  /* 0x00000004a6107825 */ /* 0x002fe400078e0204 */
[----:B------:R-:W3:Y:S02]  /*515e0*/  LDL.LU R166, [R1+0x1564] ;  /* 0x0015640001a67983 */ /* 0x000ee40000300800 */
[--C-:B------:R-:W-:Y:S02]  /*515f0*/  IMAD.WIDE R10, R165, 0x4, R2.reuse ;  /* 0x00000004a50a7825 */ /* 0x100fe400078e0202 */
[----:B------:R4:W-:Y:S04]  /*51600*/  @P2 STG.E desc[UR6][R18.64], R138 ;  /* 0x0000008a12002986 */ /* 0x0009e8000c101906 */
[----:B------:R-:W-:Y:S04]  /*51610*/  @P1 STG.E desc[UR6][R22.64], R134 ;  /* 0x0000008616001986 */ /* 0x000fe8000c101906 */
[----:B------:R1:W-:Y:S01]  /*51620*/  @P5 STG.E desc[UR6][R10.64], R115 ;  /* 0x000000730a005986 */ /* 0x0003e2000c101906 */
[----:B----4-:R-:W-:-:S04]  /*51630*/  IMAD.WIDE R18, R167, 0x4, R2 ;  /* 0x00000004a7127825 */ /* 0x010fc800078e0202 */
[----:B-1----:R-:W-:Y:S02]  /*51640*/  IMAD.WIDE R10, R167, 0x4, R4 ;  /* 0x00000004a70a7825 */ /* 0x002fe400078e0204 */
[----:B------:R-:W4:Y:S02]  /*51650*/  LDL.LU R167, [R1+0x1558] ;  /* 0x0015580001a77983 */ /* 0x000f240000300800 */
[C---:B------:R-:W-:Y:S02]  /*51660*/  VIADD R0, R6.reuse, 0x1ef ;  /* 0x000001ef06007836 */ /* 0x040fe40000000000 */
[----:B------:R-:W-:-:S03]  /*51670*/  VIADD R9, R6, 0x1f0 ;  /* 0x000001f006097836 */ /* 0x000fc60000000000 */
[----:B------:R-:W-:Y:S02]  /*51680*/  ISETP.GE.AND P4, PT, R0, UR5, PT ;  /* 0x0000000500007c0c */ /* 0x000fe4000bf86270 */
[----:B------:R-:W-:Y:S02]  /*51690*/  ISETP.GE.AND P3, PT, R9, UR5, PT ;  /* 0x0000000509007c0c */ /* 0x000fe4000bf66270 */
[C---:B------:R-:W-:Y:S02]  /*516a0*/  ISETP.LT.AND P0, PT, R8.reuse, UR4, !P0 ;  /* 0x0000000408007c0c */ /* 0x040fe4000c701270 */
[C---:B------:R-:W-:Y:S02]  /*516b0*/  ISETP.LT.AND P1, PT, R7.reuse, UR4, !P4 ;  /* 0x0000000407007c0c */ /* 0x040fe4000e721270 */
[----:B------:R-:W-:Y:S02]  /*516c0*/  ISETP.LT.AND P4, PT, R8, UR4, !P4 ;  /* 0x0000000408007c0c */ /* 0x000fe4000e781270 */
[----:B------:R-:W-:Y:S01]  /*516d0*/  ISETP.LT.AND P2, PT, R7, UR4, !P3 ;  /* 0x0000000407007c0c */ /* 0x000fe2000df41270 */
[----:B------:R-:W-:-:S02]  /*516e0*/  VIADD R0, R6, 0x1f1 ;  /* 0x000001f106007836 */ /* 0x000fc40000000000 */
[----:B------:R-:W-:Y:S02]  /*516f0*/  IMAD.WIDE R12, R165, 0x4, R4 ;  /* 0x00000004a50c7825 */ /* 0x000fe400078e0204 */
[----:B------:R-:W4:Y:S01]  /*51700*/  LDL.LU R165, [R1+0x1550] ;  /* 0x0015500001a57983 */ /* 0x000f220000300800 */
[----:B------:R-:W-:Y:S01]  /*51710*/  ISETP.GE.AND P6, PT, R0, UR5, PT ;  /* 0x0000000500007c0c */ /* 0x000fe2000bfc6270 */
[----:B------:R-:W-:Y:S02]  /*51720*/  VIADD R0, R6, 0x1f2 ;  /* 0x000001f206007836 */ /* 0x000fe40000000000 */
[----:B------:R2:W-:Y:S01]  /*51730*/  @P0 STG.E desc[UR6][R12.64], R127 ;  /* 0x0000007f0c000986 */ /* 0x0005e2000c101906 */
[----:B------:R-:W-:-:S03]  /*51740*/  ISETP.LT.AND P3, PT, R8, UR4, !P3 ;  /* 0x0000000408007c0c */ /* 0x000fc6000df61270 */
[----:B------:R1:W-:Y:S01]  /*51750*/  @P1 STG.E desc[UR6][R14.64], R139 ;  /* 0x0000008b0e001986 */ /* 0x0003e2000c101906 */
[----:B------:R-:W-:-:S03]  /*51760*/  ISETP.GE.AND P5, PT, R0, UR5, PT ;  /* 0x0000000500007c0c */ /* 0x000fc6000bfa6270 */
[----:B------:R-:W-:Y:S04]  /*51770*/  @P4 STG.E desc[UR6][R16.64], R135 ;  /* 0x0000008710004986 */ /* 0x000fe8000c101906 */
[----:B------:R3:W-:Y:S01]  /*51780*/  @P2 STG.E desc[UR6][R18.64], R128 ;  /* 0x0000008012002986 */ /* 0x0007e2000c101906 */
[C---:B------:R-:W-:Y:S02]  /*51790*/  ISETP.LT.AND P2, PT, R7.reuse, UR4, !P6 ;  /* 0x0000000407007c0c */ /* 0x040fe4000f741270 */
[C---:B------:R-:W-:Y:S02]  /*517a0*/  ISETP.LT.AND P6, PT, R8.reuse, UR4, !P6 ;  /* 0x0000000408007c0c */ /* 0x040fe4000f7c1270 */
[----:B------:R-:W-:Y:S02]  /*517b0*/  ISETP.LT.AND P4, PT, R7, UR4, !P5 ;  /* 0x0000000407007c0c */ /* 0x000fe4000ef81270 */
[----:B------:R-:W-:Y:S01]  /*517c0*/  ISETP.LT.AND P5, PT, R8, UR4, !P5 ;  /* 0x0000000408007c0c */ /* 0x000fe2000efa1270 */
[----:B------:R3:W-:Y:S01]  /*517d0*/  @P3 STG.E desc[UR6][R10.64], R140 ;  /* 0x0000008c0a003986 */ /* 0x0007e2000c101906 */
[----:B--2---:R-:W-:-:S04]  /*517e0*/  IMAD.WIDE R12, R229, 0x4, R2 ;  /* 0x00000004e50c7825 */ /* 0x004fc800078e0202 */
[----:B-1----:R-:W-:Y:S02]  /*517f0*/  IMAD.WIDE R14, R229, 0x4, R4 ;  /* 0x00000004e50e7825 */ /* 0x002fe400078e0204 */
[----:B------:R-:W2:Y:S02]  /*51800*/  LDL.LU R229, [R1+0x1548] ;  /* 0x0015480001e57983 */ /* 0x000ea40000300800 */
[----:B---3--:R-:W-:-:S04]  /*51810*/  IMAD.WIDE R18, R166, 0x4, R2 ;  /* 0x00000004a6127825 */ /* 0x008fc800078e0202 */
[----:B------:R-:W-:Y:S02]  /*51820*/  IMAD.WIDE R22, R166, 0x4, R4 ;  /* 0x00000004a6167825 */ /* 0x000fe400078e0204 */
[----:B------:R-:W3:Y:S02]  /*51830*/  LDL.LU R166, [R1+0x1540] ;  /* 0x0015400001a67983 */ /* 0x000ee40000300800 */
[C---:B------:R-:W-:Y:S02]  /*51840*/  IMAD.WIDE R16, R228.reuse, 0x4, R2 ;  /* 0x00000004e4107825 */ /* 0x040fe400078e0202 */
[----:B------:R4:W-:Y:S02]  /*51850*/  @P2 STG.E desc[UR6][R12.64], R152 ;  /* 0x000000980c002986 */ /* 0x0009e4000c101906 */
[----:B------:R-:W-:Y:S02]  /*51860*/  IMAD.WIDE R10, R228, 0x4, R4 ;  /* 0x00000004e40a7825 */ /* 0x000fe400078e0204 */
[----:B------:R-:W-:Y:S04]  /*51870*/  @P6 STG.E desc[UR6][R14.64], R156 ;  /* 0x0000009c0e006986 */ /* 0x000fe8000c101906 */
[----:B------:R-:W-:Y:S04]  /*51880*/  @P4 STG.E desc[UR6][R16.64], R129 ;  /* 0x0000008110004986 */ /* 0x000fe8000c101906 */
[----:B------:R1:W-:Y:S04]  /*51890*/  @P5 STG.E desc[UR6][R10.64], R141 ;  /* 0x0000008d0a005986 */ /* 0x0003e8000c101906 */
[----:B------:R-:W3:Y:S01]  /*518a0*/  LDL.LU R228, [R1+0x1534] ;  /* 0x0015340001e47983 */ /* 0x000ee20000300800 */
[----:B----4-:R-:W-:-:S04]  /*518b0*/  IMAD.WIDE R12, R167, 0x4, R2 ;  /* 0x00000004a70c7825 */ /* 0x010fc800078e0202 */
[----:B-1----:R-:W-:Y:S02]  /*518c0*/  IMAD.WIDE R10, R167, 0x4, R4 ;  /* 0x00000004a70a7825 */ /* 0x002fe400078e0204 */
[----:B------:R-:W4:Y:S02]  /*518d0*/  LDL.LU R167, [R1+0x1528] ;  /* 0x0015280001a77983 */ /* 0x000f240000300800 */
[----:B------:R-:W-:-:S05]  /*518e0*/  VIADD R0, R6, 0x1f3 ;  /* 0x000001f306007836 */ /* 0x000fca0000000000 */
[----:B------:R-:W-:Y:S01]  /*518f0*/  ISETP.GE.AND P0, PT, R0, UR5, PT ;  /* 0x0000000500007c0c */ /* 0x000fe2000bf06270 */
[----:B------:R-:W-:-:S03]  /*51900*/  VIADD R9, R6, 0x1f4 ;  /* 0x000001f406097836 */ /* 0x000fc60000000000 */
[----:B------:R-:W-:Y:S01]  /*51910*/  ISETP.LT.AND P2, PT, R7, UR4, !P0 ;  /* 0x0000000407007c0c */ /* 0x000fe2000c741270 */
[----:B------:R-:W-:Y:S01]  /*51920*/  VIADD R0, R6, 0x1f5 ;  /* 0x000001f506007836 */ /* 0x000fe20000000000 */
[----:B------:R-:W-:Y:S02]  /*51930*/  ISETP.GE.AND P1, PT, R9, UR5, PT ;  /* 0x0000000509007c0c */ /* 0x000fe4000bf26270 */
[----:B------:R-:W-:Y:S02]  /*51940*/  ISETP.LT.AND P0, PT, R8, UR4, !P0 ;  /* 0x0000000408007c0c */ /* 0x000fe4000c701270 */
[----:B------:R-:W-:Y:S02]  /*51950*/  ISETP.GE.AND P3, PT, R0, UR5, PT ;  /* 0x0000000500007c0c */ /* 0x000fe4000bf66270 */
[----:B------:R-:W-:Y:S02]  /*51960*/  ISETP.LT.AND P6, PT, R7, UR4, !P1 ;  /* 0x0000000407007c0c */ /* 0x000fe4000cfc1270 */
[----:B------:R-:W-:-:S03]  /*51970*/  ISETP.LT.AND P1, PT, R8, UR4, !P1 ;  /* 0x0000000408007c0c */ /* 0x000fc6000cf21270 */
[----:B------:R2:W-:Y:S01]  /*51980*/  @P2 STG.E desc[UR6][R18.64], R153 ;  /* 0x0000009912002986 */ /* 0x0005e2000c101906 */
[----:B------:R-:W-:Y:S01]  /*51990*/  ISETP.LT.AND P2, PT, R7, UR4, !P3 ;  /* 0x0000000407007c0c */ /* 0x000fe2000df41270 */
[----:B------:R-:W-:Y:S02]  /*519a0*/  IMAD.WIDE R14, R165, 0x4, R2 ;  /* 0x00000004a50e7825 */ /* 0x000fe400078e0202 */
[----:B------:R-:W-:Y:S02]  /*519b0*/  @P0 STG.E desc[UR6][R22.64], R157 ;  /* 0x0000009d16000986 */ /* 0x000fe4000c101906 */
[----:B------:R-:W-:Y:S02]  /*519c0*/  VIADD R9, R6, 0x1f6 ;  /* 0x000001f606097836 */ /* 0x000fe40000000000 */
[----:B------:R1:W-:Y:S04]  /*519d0*/  @P6 STG.E desc[UR6][R12.64], R130 ;  /* 0x000000820c006986 */ /* 0x0003e8000c101906 */
[----:B------:R3:W-:Y:S01]  /*519e0*/  @P1 STG.E desc[UR6][R10.64], R142 ;  /* 0x0000008e0a001986 */ /* 0x0007e2000c101906 */
[----:B------:R-:W-:-:S03]  /*519f0*/  ISETP.GE.AND P4, PT, R9, UR5, PT ;  /* 0x0000000509007c0c */ /* 0x000fc6000bf86270 */
[----:B------:R3:W-:Y:S01]  /*51a00*/  @P2 STG.E desc[UR6][R14.64], R154 ;  /* 0x0000009a0e002986 */ /* 0x0007e2000c101906 */
[----:B------:R-:W-:Y:S02]  /*51a10*/  ISETP.LT.AND P3, PT, R8, UR4, !P3 ;  /* 0x0000000408007c0c */ /* 0x000fe4000df61270 */
[----:B------:R-:W-:Y:S01]  /*51a20*/  ISETP.LT.AND P6, PT, R7, UR4, !P4 ;  /* 0x0000000407007c0c */ /* 0x000fe2000e7c1270 */
[----:B------:R-:W-:-:S10]  /*51a30*/  IMAD.WIDE R16, R165, 0x4, R4 ;  /* 0x00000004a5107825 */ /* 0x000fd400078e0204 */
[----:B------:R-:W-:Y:S01]  /*51a40*/  @P3 STG.E desc[UR6][R16.64], R158 ;  /* 0x0000009e10003986 */ /* 0x000fe2000c101906 */
[----:B--2---:R-:W-:-:S04]  /*51a50*/  IMAD.WIDE R18, R229, 0x4, R2 ;  /* 0x00000004e5127825 */ /* 0x004fc800078e0202 */
[----:B-1----:R-:W-:Y:S02]  /*51a60*/  IMAD.WIDE R12, R229, 0x4, R4 ;  /* 0x00000004e50c7825 */ /* 0x002fe400078e0204 */
[----:B------:R-:W2:Y:S02]  /*51a70*/  LDL.LU R229, [R1+0x1524] ;  /* 0x0015240001e57983 */ /* 0x000ea40000300800 */
[----:B---3--:R-:W-:-:S04]  /*51a80*/  IMAD.WIDE R10, R166, 0x4, R2 ;  /* 0x00000004a60a7825 */ /* 0x008fc800078e0202 */
[----:B------:R-:W-:Y:S02]  /*51a90*/  IMAD.WIDE R14, R166, 0x4, R4 ;  /* 0x00000004a60e7825 */ /* 0x000fe400078e0204 */
[----:B------:R-:W3:Y:S04]  /*51aa0*/  LDL.LU R166, [R1+0x1518] ;  /* 0x0015180001a67983 */ /* 0x000ee80000300800 */
[----:B------:R4:W-:Y:S02]  /*51ab0*/  @P6 STG.E desc[UR6][R18.64], R131 ;  /* 0x0000008312006986 */ /* 0x0009e4000c101906 */
[----:B----4-:R-:W-:-:S04]  /*51ac0*/  IMAD.WIDE R18, R167, 0x4, R2 ;  /* 0x00000004a7127825 */ /* 0x010fc800078e0202 */
[----:B------:R-:W-:Y:S02]  /*51ad0*/  IMAD.WIDE R20, R167, 0x4, R4 ;  /* 0x00000004a7147825 */ /* 0x000fe400078e0204 */
[----:B------:R-:W4:Y:S02]  /*51ae0*/  LDL.LU R167, [R1+0x1748] ;  /* 0x0017480001a77983 */ /* 0x000f240000300800 */
[----:B------:R-:W-:Y:S01]  /*51af0*/  VIADD R0, R6, 0x1f7 ;  /* 0x000001f706007836 */ /* 0x000fe20000000000 */
[----:B------:R-:W-:-:S04]  /*51b00*/  ISETP.LT.AND P4, PT, R8, UR4, !P4 ;  /* 0x0000000408007c0c */ /* 0x000fc8000e781270 */
[----:B------:R-:W-:Y:S01]  /*51b10*/  ISETP.GE.AND P5, PT, R0, UR5, PT ;  /* 0x0000000500007c0c */ /* 0x000fe2000bfa6270 */
[----:B------:R-:W-:-:S05]  /*51b20*/  VIADD R0, R6, 0x1f8 ;  /* 0x000001f806007836 */ /* 0x000fca0000000000 */
[----:B------:R-:W-:Y:S01]  /*51b30*/  ISETP.GE.AND P0, PT, R0, UR5, PT ;  /* 0x0000000500007c0c */ /* 0x000fe2000bf06270 */
[----:B------:R-:W-:Y:S01]  /*51b40*/  VIADD R0, R6, 0x1f9 ;  /* 0x000001f906007836 */ /* 0x000fe20000000000 */
[C---:B------:R-:W-:Y:S02]  /*51b50*/  ISETP.LT.AND P2, PT, R7.reuse, UR4, !P5 ;  /* 0x0000000407007c0c */ /* 0x040fe4000ef41270 */
[----:B------:R-:W-:Y:S02]  /*51b60*/  ISETP.LT.AND P5, PT, R8, UR4, !P5 ;  /* 0x0000000408007c0c */ /* 0x000fe4000efa1270 */
[----:B------:R-:W-:Y:S01]  /*51b70*/  ISETP.GE.AND P1, PT, R0, UR5, PT ;  /* 0x0000000500007c0c */ /* 0x000fe2000bf26270 */
[----:B------:R-:W-:Y:S01]  /*51b80*/  VIADD R0, R6, 0x1fa ;  /* 0x000001fa06007836 */ /* 0x000fe20000000000 */
[----:B------:R-:W-:Y:S01]  /*51b90*/  ISETP.LT.AND P6, PT, R7, UR4, !P0 ;  /* 0x0000000407007c0c */ /* 0x000fe2000c7c1270 */
[----:B------:R1:W-:Y:S01]  /*51ba0*/  @P4 STG.E desc[UR6][R12.64], R143 ;  /* 0x0000008f0c004986 */ /* 0x0003e2000c101906 */
[----:B------:R-:W-:-:S02]  /*51bb0*/  ISETP.LT.AND P0, PT, R8, UR4, !P0 ;  /* 0x0000000408007c0c */ /* 0x000fc4000c701270 */
[----:B------:R-:W-:Y:S02]  /*51bc0*/  ISETP.LT.AND P4, PT, R7, UR4, !P1 ;  /* 0x0000000407007c0c */ /* 0x000fe4000cf81270 */
[----:B------:R-:W-:Y:S02]  /*51bd0*/  ISETP.LT.AND P1, PT, R8, UR4, !P1 ;  /* 0x0000000408007c0c */ /* 0x000fe4000cf21270 */
[----:B------:R-:W-:Y:S01]  /*51be0*/  ISETP.GE.AND P3, PT, R0, UR5, PT ;  /* 0x0000000500007c0c */ /* 0x000fe2000bf66270 */
[----:B------:R-:W-:Y:S01]  /*51bf0*/  VIADD R0, R6, 0x1fb ;  /* 0x000001fb06007836 */ /* 0x000fe20000000000 */
[----:B------:R-:W-:Y:S01]  /*51c00*/  @P2 STG.E desc[UR6][R10.64], R155 ;  /* 0x0000009b0a002986 */ /* 0x000fe2000c101906 */
[----:B------:R-:W-:-:S03]  /*51c10*/  IMAD.WIDE R16, R228, 0x4, R2 ;  /* 0x00000004e4107825 */ /* 0x000fc600078e0202 */
[----:B------:R-:W-:Y:S01]  /*51c20*/  ISETP.GE.AND P2, PT, R0, UR5, PT ;  /* 0x0000000500007c0c */ /* 0x000fe2000bf46270 */
[----:B-1----:R-:W-:Y:S01]  /*51c30*/  IMAD.WIDE R12, R228, 0x4, R4 ;  /* 0x00000004e40c7825 */ /* 0x002fe200078e0204 */
[----:B------:R-:W-:Y:S03]  /*51c40*/  @P5 STG.E desc[UR6][R14.64], R159 ;  /* 0x0000009f0e005986 */ /* 0x000fe6000c101906 */
[----:B------:R-:W-:Y:S01]  /*51c50*/  VIADD R0, R6, 0x1fc ;  /* 0x000001fc06007836 */ /* 0x000fe20000000000 */
[----:B------:R-:W-:Y:S01]  /*51c60*/  @P6 STG.E desc[UR6][R16.64], R144 ;  /* 0x0000009010006986 */ /* 0x000fe2000c101906 */
[----:B------:R-:W-:-:S03]  /*51c70*/  ISETP.LT.AND P6, PT, R7, UR4, !P3 ;  /* 0x0000000407007c0c */ /* 0x000fc6000dfc1270 */
[----:B------:R-:W-:Y:S01]  /*51c80*/  @P0 STG.E desc[UR6][R12.64], R160 ;  /* 0x000000a00c000986 */ /* 0x000fe2000c101906 */
[----:B------:R-:W-:Y:S02]  /*51c90*/  ISETP.GE.AND P5, PT, R0, UR5, PT ;  /* 0x0000000500007c0c */ /* 0x000fe4000bfa6270 */
[C---:B------:R-:W-:Y:S01]  /*51ca0*/  ISETP.LT.AND P3, PT, R8.reuse, UR4, !P3 ;  /* 0x0000000408007c0c */ /* 0x040fe2000df61270 */
[----:B------:R1:W-:Y:S04]  /*51cb0*/  @P4 STG.E desc[UR6][R18.64], R148 ;  /* 0x0000009412004986 */ /* 0x0003e8000c101906 */
[----:B------:R-:W-:Y:S01]  /*51cc0*/  @P1 STG.E desc[UR6][R20.64], R24 ;  /* 0x0000001814001986 */ /* 0x000fe2000c101906 */
[----:B------:R-:W-:Y:S02]  /*51cd0*/  ISETP.LT.AND P1, PT, R7, UR4, !P2 ;  /* 0x0000000407007c0c */ /* 0x000fe4000d721270 */
[----:B------:R-:W-:-:S02]  /*51ce0*/  ISETP.LT.AND P2, PT, R8, UR4, !P2 ;  /* 0x0000000408007c0c */ /* 0x000fc4000d741270 */
[----:B------:R-:W-:Y:S01]  /*51cf0*/  ISETP.LT.AND P4, PT, R7, UR4, !P5 ;  /* 0x0000000407007c0c */ /* 0x000fe2000ef81270 */
[C---:B------:R-:W-:Y:S02]  /*51d00*/  VIADD R9, R6.reuse, 0x1fd ;  /* 0x000001fd06097836 */ /* 0x040fe40000000000 */
[C---:B------:R-:W-:Y:S02]  /*51d10*/  VIADD R0, R6.reuse, 0x1fe ;  /* 0x000001fe06007836 */ /* 0x040fe40000000000 */
[----:B------:R-:W-:Y:S01]  /*51d20*/  VIADD R6, R6, 0x1ff ;  /* 0x000001ff06067836 */ /* 0x000fe20000000000 */
[----:B------:R-:W-:Y:S01]  /*51d30*/  ISETP.GE.AND P0, PT, R9, UR5, PT ;  /* 0x0000000509007c0c */ /* 0x000fe2000bf06270 */
[----:B-1----:R-:W-:Y:S01]  /*51d40*/  IMAD.WIDE R18, R252, 0x4, R2 ;  /* 0x00000004fc127825 */ /* 0x002fe200078e0202 */
[----:B------:R-:W-:-:S03]  /*51d50*/  ISETP.LT.AND P5, PT, R8, UR4, !P5 ;  /* 0x0000000408007c0c */ /* 0x000fc6000efa1270 */
[----:B--2---:R-:W-:-:S04]  /*51d60*/  IMAD.WIDE R10, R229, 0x4, R2 ;  /* 0x00000004e50a7825 */ /* 0x004fc800078e0202 */
[----:B------:R-:W-:Y:S01]  /*51d70*/  IMAD.WIDE R12, R229, 0x4, R4 ;  /* 0x00000004e50c7825 */ /* 0x000fe200078e0204 */
[----:B------:R1:W-:Y:S01]  /*51d80*/  @P6 STG.E desc[UR6][R10.64], R145 ;  /* 0x000000910a006986 */ /* 0x0003e2000c101906 */
[----:B------:R-:W-:-:S03]  /*51d90*/  ISETP.GE.AND P6, PT, R0, UR5, PT ;  /* 0x0000000500007c0c */ /* 0x000fc6000bfc6270 */
[----:B------:R2:W-:Y:S01]  /*51da0*/  @P3 STG.E desc[UR6][R12.64], R161 ;  /* 0x000000a10c003986 */ /* 0x0005e2000c101906 */
[----:B---3--:R-:W-:-:S04]  /*51db0*/  IMAD.WIDE R14, R166, 0x4, R2 ;  /* 0x00000004a60e7825 */ /* 0x008fc800078e0202 */
[----:B------:R-:W-:Y:S01]  /*51dc0*/  IMAD.WIDE R16, R166, 0x4, R4 ;  /* 0x00000004a6107825 */ /* 0x000fe200078e0204 */
[----:B------:R3:W-:Y:S01]  /*51dd0*/  @P1 STG.E desc[UR6][R14.64], R149 ;  /* 0x000000950e001986 */ /* 0x0007e2000c101906 */
[----:B------:R-:W-:-:S03]  /*51de0*/  ISETP.GE.AND P3, PT, R6, UR5, PT ;  /* 0x0000000506007c0c */ /* 0x000fc6000bf66270 */
[----:B------:R3:W-:Y:S01]  /*51df0*/  @P2 STG.E desc[UR6][R16.64], R25 ;  /* 0x0000001910002986 */ /* 0x0007e2000c101906 */
[C---:B------:R-:W-:Y:S02]  /*51e00*/  ISETP.LT.AND P2, PT, R7.reuse, UR4, !P0 ;  /* 0x0000000407007c0c */ /* 0x040fe4000c741270 */
[C---:B------:R-:W-:Y:S01]  /*51e10*/  ISETP.LT.AND P0, PT, R8.reuse, UR4, !P0 ;  /* 0x0000000408007c0c */ /* 0x040fe2000c701270 */
[----:B------:R3:W-:Y:S01]  /*51e20*/  @P4 STG.E desc[UR6][R18.64], R146 ;  /* 0x0000009212004986 */ /* 0x0007e2000c101906 */
[C---:B------:R-:W-:Y:S02]  /*51e30*/  ISETP.LT.AND P4, PT, R7.reuse, UR4, !P6 ;  /* 0x0000000407007c0c */ /* 0x040fe4000f781270 */
[C---:B------:R-:W-:Y:S02]  /*51e40*/  ISETP.LT.AND P6, PT, R8.reuse, UR4, !P6 ;  /* 0x0000000408007c0c */ /* 0x040fe4000f7c1270 */
[----:B------:R-:W-:Y:S02]  /*51e50*/  ISETP.LT.AND P1, PT, R7, UR4, !P3 ;  /* 0x0000000407007c0c */ /* 0x000fe4000df21270 */
[----:B------:R-:W-:Y:S01]  /*51e60*/  ISETP.LT.AND P3, PT, R8, UR4, !P3 ;  /* 0x0000000408007c0c */ /* 0x000fe2000df61270 */
[----:B------:R-:W-:-:S04]  /*51e70*/  IMAD.WIDE R6, R252, 0x4, R4 ;  /* 0x00000004fc067825 */ /* 0x000fc800078e0204 */
[C---:B------:R-:W-:Y:S01]  /*51e80*/  IMAD.WIDE R8, R231.reuse, 0x4, R2 ;  /* 0x00000004e7087825 */ /* 0x040fe200078e0202 */
[----:B------:R3:W-:Y:S03]  /*51e90*/  @P5 STG.E desc[UR6][R6.64], R162 ;  /* 0x000000a206005986 */ /* 0x0007e6000c101906 */
[----:B-1----:R-:W-:Y:S01]  /*51ea0*/  IMAD.WIDE R10, R231, 0x4, R4 ;  /* 0x00000004e70a7825 */ /* 0x002fe200078e0204 */
[----:B------:R3:W-:Y:S03]  /*51eb0*/  @P2 STG.E desc[UR6][R8.64], R150 ;  /* 0x0000009608002986 */ /* 0x0007e6000c101906 */
[C---:B--2---:R-:W-:Y:S01]  /*51ec0*/  IMAD.WIDE R12, R230.reuse, 0x4, R2 ;  /* 0x00000004e60c7825 */ /* 0x044fe200078e0202 */
[----:B------:R3:W-:Y:S03]  /*51ed0*/  @P0 STG.E desc[UR6][R10.64], R26 ;  /* 0x0000001a0a000986 */ /* 0x0007e6000c101906 */
[----:B------:R-:W-:Y:S01]  /*51ee0*/  IMAD.WIDE R230, R230, 0x4, R4 ;  /* 0x00000004e6e67825 */ /* 0x000fe200078e0204 */
[----:B------:R3:W-:Y:S03]  /*51ef0*/  @P4 STG.E desc[UR6][R12.64], R147 ;  /* 0x000000930c004986 */ /* 0x0007e6000c101906 */
[C---:B----4-:R-:W-:Y:S01]  /*51f00*/  IMAD.WIDE R2, R167.reuse, 0x4, R2 ;  /* 0x00000004a7027825 */ /* 0x050fe200078e0202 */
[----:B------:R3:W-:Y:S04]  /*51f10*/  @P6 STG.E desc[UR6][R230.64], R163 ;  /* 0x000000a3e6006986 */ /* 0x0007e8000c101906 */
[----:B------:R3:W-:Y:S01]  /*51f20*/  @P1 STG.E desc[UR6][R2.64], R151 ;  /* 0x0000009702001986 */ /* 0x0007e2000c101906 */
[----:B------:R-:W-:Y:S01]  /*51f30*/  IMAD.WIDE R4, R167, 0x4, R4 ;  /* 0x00000004a7047825 */ /* 0x000fe200078e0204 */
[----:B------:R-:W-:Y:S06]  /*51f40*/  @!P3 EXIT ;  /* 0x000000000000b94d */ /* 0x000fec0003800000 */
[----:B------:R-:W-:Y:S01]  /*51f50*/  STG.E desc[UR6][R4.64], R27 ;  /* 0x0000001b04007986 */ /* 0x000fe2000c101906 */
[----:B------:R-:W-:Y:S05]  /*51f60*/  EXIT ;  /* 0x000000000000794d */ /* 0x000fea0003800000 */
.L_x_2:
[----:B------:R-:W-:-:S00]  /*51f70*/  BRA `(.L_x_2) ;  /* 0xfffffffc00fc7947 */ /* 0x000fc0000383ffff */
[----:B------:R-:W-:-:S00]  /*51f80*/  NOP ;  /* 0x0000000000007918 */ /* 0x000fc00000000000 */
[----:B------:R-:W-:-:S00]  /*51f90*/  NOP ;  /* 0x0000000000007918 */ /* 0x000fc00000000000 */
[----:B------:R-:W-:-:S00]  /*51fa0*/  NOP ;  /* 0x0000000000007918 */ /* 0x000fc00000000000 */
[----:B------:R-:W-:-:S00]  /*51fb0*/  NOP ;  /* 0x0000000000007918 */ /* 0x000fc00000000000 */
[----:B------:R-:W-:-:S00]  /*51fc0*/  NOP ;  /* 0x0000000000007918 */ /* 0x000fc00000000000 */
[----:B------:R-:W-:-:S00]  /*51fd0*/  NOP ;  /* 0x0000000000007918 */ /* 0x000fc00000000000 */
[----:B------:R-:W-:-:S00]  /*51fe0*/  NOP ;  /* 0x0000000000007918 */ /* 0x000fc00000000000 */
[----:B------:R-:W-:-:S00]  /*51ff0*/  NOP ;  /* 0x0000000000007918 */ /* 0x000fc00000000000 */
.L_x_3:


//--------------------- .nv.shared.matmul_kernel  --------------------------
	.section	.nv.shared.matmul_kernel,"aw",@nobits
	.sectionflags	@""
	.align	16
	.zero		1024


//--------------------- .nv.shared.reserved.0     --------------------------
	.section	.nv.shared.reserved.0,"aw",@nobits
	.weak		__nv_reservedSMEM_offset_0_alias
	.size		__nv_reservedSMEM_offset_0_alias, 0, 0
	.other		__nv_reservedSMEM_offset_0_alias,@"STO_CUDA_RESERVED_SHARED STV_DEFAULT"
__nv_reservedSMEM_offset_0_alias:
	.zero		0


//--------------------- .nv.constant0.matmul_kernel --------------------------
	.section	.nv.constant0.matmul_kernel,"a",@progbits
	.sectionflags	@""
	.align	4
.nv.constant0.matmul_kernel:
	.zero		608


//--------------------- SYMBOLS --------------------------

	.type		.nv.reservedSmem.offset0,@object
	.size		.nv.reservedSmem.offset0,0x4
